//
// Generated by NVIDIA NVVM Compiler
//
// Compiler Build ID: CL-36424714
// Cuda compilation tools, release 13.0, V13.0.88
// Based on NVVM 20.0.0
//

.version 9.0
.target sm_100
.address_size 64

	// .globl	_Z14max_idx_kernelIfEvPKT_iPi
.global .align 4 .b8 blk_vals[160];
.global .align 4 .b8 blk_idxs[160];
.global .align 4 .u32 blk_num;
// _ZZ14max_idx_kernelIfEvPKT_iPiE4vals has been demoted
// _ZZ14max_idx_kernelIfEvPKT_iPiE4idxs has been demoted
// _ZZ14max_idx_kernelIfEvPKT_iPiE10last_block has been demoted
.global .align 1 .b8 _ZN34_INTERNAL_42a63127_4_k_cu_d74234b74cuda3std3__45__cpo5beginE[1];
.global .align 1 .b8 _ZN34_INTERNAL_42a63127_4_k_cu_d74234b74cuda3std3__45__cpo3endE[1];
.global .align 1 .b8 _ZN34_INTERNAL_42a63127_4_k_cu_d74234b74cuda3std3__45__cpo6cbeginE[1];
.global .align 1 .b8 _ZN34_INTERNAL_42a63127_4_k_cu_d74234b74cuda3std3__45__cpo4cendE[1];
.global .align 1 .b8 _ZN34_INTERNAL_42a63127_4_k_cu_d74234b74cuda3std3__45__cpo6rbeginE[1];
.global .align 1 .b8 _ZN34_INTERNAL_42a63127_4_k_cu_d74234b74cuda3std3__45__cpo4rendE[1];
.global .align 1 .b8 _ZN34_INTERNAL_42a63127_4_k_cu_d74234b74cuda3std3__45__cpo7crbeginE[1];
.global .align 1 .b8 _ZN34_INTERNAL_42a63127_4_k_cu_d74234b74cuda3std3__45__cpo5crendE[1];
.global .align 1 .b8 _ZN34_INTERNAL_42a63127_4_k_cu_d74234b74cuda3std3__436_GLOBAL__N__42a63127_4_k_cu_d74234b76ignoreE[1];
.global .align 1 .b8 _ZN34_INTERNAL_42a63127_4_k_cu_d74234b74cuda3std3__419piecewise_constructE[1];
.global .align 1 .b8 _ZN34_INTERNAL_42a63127_4_k_cu_d74234b74cuda3std3__48in_placeE[1];
.global .align 1 .b8 _ZN34_INTERNAL_42a63127_4_k_cu_d74234b74cuda3std3__420unreachable_sentinelE[1];
.global .align 1 .b8 _ZN34_INTERNAL_42a63127_4_k_cu_d74234b74cuda3std3__47nulloptE[1];
.global .align 1 .b8 _ZN34_INTERNAL_42a63127_4_k_cu_d74234b74cuda3std3__48unexpectE[1];
.global .align 1 .b8 _ZN34_INTERNAL_42a63127_4_k_cu_d74234b74cuda3std6ranges3__45__cpo4swapE[1];
.global .align 1 .b8 _ZN34_INTERNAL_42a63127_4_k_cu_d74234b74cuda3std6ranges3__45__cpo9iter_moveE[1];
.global .align 1 .b8 _ZN34_INTERNAL_42a63127_4_k_cu_d74234b74cuda3std6ranges3__45__cpo5beginE[1];
.global .align 1 .b8 _ZN34_INTERNAL_42a63127_4_k_cu_d74234b74cuda3std6ranges3__45__cpo3endE[1];
.global .align 1 .b8 _ZN34_INTERNAL_42a63127_4_k_cu_d74234b74cuda3std6ranges3__45__cpo6cbeginE[1];
.global .align 1 .b8 _ZN34_INTERNAL_42a63127_4_k_cu_d74234b74cuda3std6ranges3__45__cpo4cendE[1];
.global .align 1 .b8 _ZN34_INTERNAL_42a63127_4_k_cu_d74234b74cuda3std6ranges3__45__cpo7advanceE[1];
.global .align 1 .b8 _ZN34_INTERNAL_42a63127_4_k_cu_d74234b74cuda3std6ranges3__45__cpo9iter_swapE[1];
.global .align 1 .b8 _ZN34_INTERNAL_42a63127_4_k_cu_d74234b74cuda3std6ranges3__45__cpo4nextE[1];
.global .align 1 .b8 _ZN34_INTERNAL_42a63127_4_k_cu_d74234b74cuda3std6ranges3__45__cpo4prevE[1];
.global .align 1 .b8 _ZN34_INTERNAL_42a63127_4_k_cu_d74234b74cuda3std6ranges3__45__cpo4dataE[1];
.global .align 1 .b8 _ZN34_INTERNAL_42a63127_4_k_cu_d74234b74cuda3std6ranges3__45__cpo5cdataE[1];
.global .align 1 .b8 _ZN34_INTERNAL_42a63127_4_k_cu_d74234b74cuda3std6ranges3__45__cpo4sizeE[1];
.global .align 1 .b8 _ZN34_INTERNAL_42a63127_4_k_cu_d74234b74cuda3std6ranges3__45__cpo5ssizeE[1];
.global .align 1 .b8 _ZN34_INTERNAL_42a63127_4_k_cu_d74234b74cuda3std6ranges3__45__cpo8distanceE[1];
.global .align 1 .b8 _ZN34_INTERNAL_42a63127_4_k_cu_d74234b76thrust24THRUST_300001_SM_1000_NS8cuda_cub3parE[1];
.global .align 1 .b8 _ZN34_INTERNAL_42a63127_4_k_cu_d74234b76thrust24THRUST_300001_SM_1000_NS8cuda_cub10par_nosyncE[1];
.global .align 1 .b8 _ZN34_INTERNAL_42a63127_4_k_cu_d74234b76thrust24THRUST_300001_SM_1000_NS6system6detail10sequential3seqE[1];
.global .align 1 .b8 _ZN34_INTERNAL_42a63127_4_k_cu_d74234b76thrust24THRUST_300001_SM_1000_NS6system3cpp3parE[1];
.global .align 1 .b8 _ZN34_INTERNAL_42a63127_4_k_cu_d74234b76thrust24THRUST_300001_SM_1000_NS12placeholders2_1E[1];
.global .align 1 .b8 _ZN34_INTERNAL_42a63127_4_k_cu_d74234b76thrust24THRUST_300001_SM_1000_NS12placeholders2_2E[1];
.global .align 1 .b8 _ZN34_INTERNAL_42a63127_4_k_cu_d74234b76thrust24THRUST_300001_SM_1000_NS12placeholders2_3E[1];
.global .align 1 .b8 _ZN34_INTERNAL_42a63127_4_k_cu_d74234b76thrust24THRUST_300001_SM_1000_NS12placeholders2_4E[1];
.global .align 1 .b8 _ZN34_INTERNAL_42a63127_4_k_cu_d74234b76thrust24THRUST_300001_SM_1000_NS12placeholders2_5E[1];
.global .align 1 .b8 _ZN34_INTERNAL_42a63127_4_k_cu_d74234b76thrust24THRUST_300001_SM_1000_NS12placeholders2_6E[1];
.global .align 1 .b8 _ZN34_INTERNAL_42a63127_4_k_cu_d74234b76thrust24THRUST_300001_SM_1000_NS12placeholders2_7E[1];
.global .align 1 .b8 _ZN34_INTERNAL_42a63127_4_k_cu_d74234b76thrust24THRUST_300001_SM_1000_NS12placeholders2_8E[1];
.global .align 1 .b8 _ZN34_INTERNAL_42a63127_4_k_cu_d74234b76thrust24THRUST_300001_SM_1000_NS12placeholders2_9E[1];
.global .align 1 .b8 _ZN34_INTERNAL_42a63127_4_k_cu_d74234b76thrust24THRUST_300001_SM_1000_NS12placeholders3_10E[1];
.global .align 1 .b8 _ZN34_INTERNAL_42a63127_4_k_cu_d74234b76thrust24THRUST_300001_SM_1000_NS3seqE[1];
.global .align 1 .b8 _ZN34_INTERNAL_42a63127_4_k_cu_d74234b76thrust24THRUST_300001_SM_1000_NS6deviceE[1];
.extern .shared .align 16 .b8 _ZN6thrust24THRUST_300001_SM_1000_NS8cuda_cub4core6detail5shmemE[];

.visible .entry _Z14max_idx_kernelIfEvPKT_iPi(
	.param .u64 .ptr .align 1 _Z14max_idx_kernelIfEvPKT_iPi_param_0,
	.param .u32 _Z14max_idx_kernelIfEvPKT_iPi_param_1,
	.param .u64 .ptr .align 1 _Z14max_idx_kernelIfEvPKT_iPi_param_2
)
{
	.reg .pred 	%p<51>;
	.reg .b32 	%r<116>;
	.reg .b32 	%f<92>;
	.reg .b64 	%rd<45>;
	// demoted variable
	.shared .align 4 .b8 _ZZ14max_idx_kernelIfEvPKT_iPiE4vals[1024];
	// demoted variable
	.shared .align 4 .b8 _ZZ14max_idx_kernelIfEvPKT_iPiE4idxs[1024];
	// demoted variable
	.shared .align 4 .u32 _ZZ14max_idx_kernelIfEvPKT_iPiE10last_block;
	ld.param.u64 	%rd11, [_Z14max_idx_kernelIfEvPKT_iPi_param_0];
	ld.param.u32 	%r52, [_Z14max_idx_kernelIfEvPKT_iPi_param_1];
	ld.param.u64 	%rd12, [_Z14max_idx_kernelIfEvPKT_iPi_param_2];
	mov.u32 	%r1, %tid.x;
	mov.u32 	%r2, %ntid.x;
	mov.u32 	%r3, %ctaid.x;
	mad.lo.s32 	%r97, %r2, %r3, %r1;
	mov.b32 	%r54, 0;
	st.volatile.shared.u32 	[_ZZ14max_idx_kernelIfEvPKT_iPiE10last_block], %r54;
	setp.ge.s32 	%p1, %r97, %r52;
	mov.b32 	%r98, -1;
	mov.f32 	%f81, 0fBF800000;
	@%p1 bra 	$L__BB0_3;
	mov.u32 	%r56, %nctaid.x;
	mul.lo.s32 	%r5, %r2, %r56;
	cvta.to.global.u64 	%rd1, %rd11;
	mov.f32 	%f81, 0fBF800000;
	mov.b32 	%r98, -1;
$L__BB0_2:
	mul.wide.s32 	%rd13, %r97, 4;
	add.s64 	%rd14, %rd1, %rd13;
	ld.global.f32 	%f21, [%rd14];
	setp.gt.f32 	%p2, %f21, %f81;
	selp.f32 	%f81, %f21, %f81, %p2;
	selp.b32 	%r98, %r97, %r98, %p2;
	add.s32 	%r97, %r97, %r5;
	setp.lt.s32 	%p3, %r97, %r52;
	@%p3 bra 	$L__BB0_2;
$L__BB0_3:
	shl.b32 	%r57, %r1, 2;
	mov.u32 	%r58, _ZZ14max_idx_kernelIfEvPKT_iPiE4vals;
	add.s32 	%r11, %r58, %r57;
	st.volatile.shared.f32 	[%r11], %f81;
	mov.u32 	%r59, _ZZ14max_idx_kernelIfEvPKT_iPiE4idxs;
	add.s32 	%r12, %r59, %r57;
	st.volatile.shared.u32 	[%r12], %r98;
	bar.sync 	0;
	setp.gt.u32 	%p4, %r1, 127;
	@%p4 bra 	$L__BB0_6;
	ld.volatile.shared.f32 	%f22, [%r11];
	ld.volatile.shared.f32 	%f23, [%r11+512];
	setp.geu.f32 	%p5, %f22, %f23;
	@%p5 bra 	$L__BB0_6;
	ld.volatile.shared.f32 	%f24, [%r11+512];
	st.volatile.shared.f32 	[%r11], %f24;
	ld.volatile.shared.u32 	%r60, [%r12+512];
	st.volatile.shared.u32 	[%r12], %r60;
$L__BB0_6:
	bar.sync 	0;
	setp.gt.u32 	%p6, %r1, 63;
	@%p6 bra 	$L__BB0_9;
	ld.volatile.shared.f32 	%f25, [%r11];
	ld.volatile.shared.f32 	%f26, [%r11+256];
	setp.geu.f32 	%p7, %f25, %f26;
	@%p7 bra 	$L__BB0_9;
	ld.volatile.shared.f32 	%f27, [%r11+256];
	st.volatile.shared.f32 	[%r11], %f27;
	ld.volatile.shared.u32 	%r61, [%r12+256];
	st.volatile.shared.u32 	[%r12], %r61;
$L__BB0_9:
	bar.sync 	0;
	setp.gt.u32 	%p8, %r1, 31;
	@%p8 bra 	$L__BB0_12;
	ld.volatile.shared.f32 	%f28, [%r11];
	ld.volatile.shared.f32 	%f29, [%r11+128];
	setp.geu.f32 	%p9, %f28, %f29;
	@%p9 bra 	$L__BB0_12;
	ld.volatile.shared.f32 	%f30, [%r11+128];
	st.volatile.shared.f32 	[%r11], %f30;
	ld.volatile.shared.u32 	%r62, [%r12+128];
	st.volatile.shared.u32 	[%r12], %r62;
$L__BB0_12:
	bar.sync 	0;
	setp.gt.u32 	%p10, %r1, 15;
	@%p10 bra 	$L__BB0_15;
	ld.volatile.shared.f32 	%f31, [%r11];
	ld.volatile.shared.f32 	%f32, [%r11+64];
	setp.geu.f32 	%p11, %f31, %f32;
	@%p11 bra 	$L__BB0_15;
	ld.volatile.shared.f32 	%f33, [%r11+64];
	st.volatile.shared.f32 	[%r11], %f33;
	ld.volatile.shared.u32 	%r63, [%r12+64];
	st.volatile.shared.u32 	[%r12], %r63;
$L__BB0_15:
	bar.sync 	0;
	setp.gt.u32 	%p12, %r1, 7;
	@%p12 bra 	$L__BB0_18;
	ld.volatile.shared.f32 	%f34, [%r11];
	ld.volatile.shared.f32 	%f35, [%r11+32];
	setp.geu.f32 	%p13, %f34, %f35;
	@%p13 bra 	$L__BB0_18;
	ld.volatile.shared.f32 	%f36, [%r11+32];
	st.volatile.shared.f32 	[%r11], %f36;
	ld.volatile.shared.u32 	%r64, [%r12+32];
	st.volatile.shared.u32 	[%r12], %r64;
$L__BB0_18:
	bar.sync 	0;
	setp.gt.u32 	%p14, %r1, 3;
	@%p14 bra 	$L__BB0_21;
	ld.volatile.shared.f32 	%f37, [%r11];
	ld.volatile.shared.f32 	%f38, [%r11+16];
	setp.geu.f32 	%p15, %f37, %f38;
	@%p15 bra 	$L__BB0_21;
	ld.volatile.shared.f32 	%f39, [%r11+16];
	st.volatile.shared.f32 	[%r11], %f39;
	ld.volatile.shared.u32 	%r65, [%r12+16];
	st.volatile.shared.u32 	[%r12], %r65;
$L__BB0_21:
	bar.sync 	0;
	setp.gt.u32 	%p16, %r1, 1;
	@%p16 bra 	$L__BB0_24;
	ld.volatile.shared.f32 	%f40, [%r11];
	ld.volatile.shared.f32 	%f41, [%r11+8];
	setp.geu.f32 	%p17, %f40, %f41;
	@%p17 bra 	$L__BB0_24;
	ld.volatile.shared.f32 	%f42, [%r11+8];
	st.volatile.shared.f32 	[%r11], %f42;
	ld.volatile.shared.u32 	%r66, [%r12+8];
	st.volatile.shared.u32 	[%r12], %r66;
$L__BB0_24:
	bar.sync 	0;
	setp.ne.s32 	%p18, %r1, 0;
	@%p18 bra 	$L__BB0_27;
	ld.volatile.shared.f32 	%f43, [%r11];
	ld.volatile.shared.f32 	%f44, [_ZZ14max_idx_kernelIfEvPKT_iPiE4vals+4];
	setp.geu.f32 	%p19, %f43, %f44;
	@%p19 bra 	$L__BB0_27;
	ld.volatile.shared.f32 	%f45, [_ZZ14max_idx_kernelIfEvPKT_iPiE4vals+4];
	st.volatile.shared.f32 	[%r11], %f45;
	ld.volatile.shared.u32 	%r67, [_ZZ14max_idx_kernelIfEvPKT_iPiE4idxs+4];
	st.volatile.shared.u32 	[%r12], %r67;
$L__BB0_27:
	setp.ne.s32 	%p20, %r1, 0;
	bar.sync 	0;
	@%p20 bra 	$L__BB0_30;
	ld.volatile.shared.f32 	%f46, [_ZZ14max_idx_kernelIfEvPKT_iPiE4vals];
	mul.wide.u32 	%rd15, %r3, 4;
	mov.u64 	%rd16, blk_vals;
	add.s64 	%rd17, %rd16, %rd15;
	st.volatile.global.f32 	[%rd17], %f46;
	ld.volatile.shared.u32 	%r68, [_ZZ14max_idx_kernelIfEvPKT_iPiE4idxs];
	mov.u64 	%rd18, blk_idxs;
	add.s64 	%rd19, %rd18, %rd15;
	st.volatile.global.u32 	[%rd19], %r68;
	atom.global.add.u32 	%r69, [blk_num], 1;
	mov.u32 	%r70, %nctaid.x;
	add.s32 	%r71, %r70, -1;
	setp.ne.s32 	%p21, %r69, %r71;
	@%p21 bra 	$L__BB0_30;
	mov.b32 	%r72, 1;
	st.volatile.shared.u32 	[_ZZ14max_idx_kernelIfEvPKT_iPiE10last_block], %r72;
$L__BB0_30:
	bar.sync 	0;
	ld.volatile.shared.u32 	%r73, [_ZZ14max_idx_kernelIfEvPKT_iPiE10last_block];
	setp.eq.s32 	%p22, %r73, 0;
	@%p22 bra 	$L__BB0_74;
	mov.u32 	%r13, %nctaid.x;
	setp.ge.u32 	%p23, %r1, %r13;
	mov.b32 	%r105, -1;
	mov.f32 	%f83, 0fBF800000;
	@%p23 bra 	$L__BB0_48;
	add.s32 	%r100, %r1, %r2;
	max.u32 	%r77, %r13, %r100;
	setp.lt.u32 	%p24, %r100, %r13;
	selp.u32 	%r78, 1, 0, %p24;
	add.s32 	%r79, %r100, %r78;
	sub.s32 	%r80, %r77, %r79;
	div.u32 	%r81, %r80, %r2;
	add.s32 	%r82, %r81, %r78;
	add.s32 	%r15, %r82, 1;
	and.b32  	%r16, %r15, 3;
	setp.lt.u32 	%p25, %r82, 3;
	mov.f32 	%f83, 0fBF800000;
	mov.b32 	%r105, -1;
	mov.u32 	%r111, %r1;
	@%p25 bra 	$L__BB0_43;
	shl.b32 	%r84, %r2, 1;
	add.s32 	%r102, %r1, %r84;
	shl.b32 	%r18, %r2, 2;
	mad.lo.s32 	%r101, %r2, 3, %r1;
	and.b32  	%r85, %r15, -4;
	neg.s32 	%r99, %r85;
	mov.f32 	%f83, 0fBF800000;
	mov.b32 	%r105, -1;
	mov.u64 	%rd21, blk_vals;
	mov.u64 	%rd23, blk_idxs;
	mov.u32 	%r111, %r1;
$L__BB0_34:
	mul.wide.u32 	%rd20, %r111, 4;
	add.s64 	%rd2, %rd21, %rd20;
	ld.volatile.global.f32 	%f51, [%rd2];
	setp.leu.f32 	%p26, %f51, %f83;
	@%p26 bra 	$L__BB0_36;
	ld.volatile.global.f32 	%f83, [%rd2];
	add.s64 	%rd24, %rd23, %rd20;
	ld.volatile.global.u32 	%r105, [%rd24];
$L__BB0_36:
	mul.wide.u32 	%rd25, %r100, 4;
	add.s64 	%rd3, %rd21, %rd25;
	ld.volatile.global.f32 	%f52, [%rd3];
	setp.leu.f32 	%p27, %f52, %f83;
	@%p27 bra 	$L__BB0_38;
	ld.volatile.global.f32 	%f83, [%rd3];
	add.s64 	%rd29, %rd23, %rd25;
	ld.volatile.global.u32 	%r105, [%rd29];
$L__BB0_38:
	add.s32 	%r31, %r111, %r2;
	mul.wide.u32 	%rd30, %r102, 4;
	add.s64 	%rd4, %rd21, %rd30;
	ld.volatile.global.f32 	%f53, [%rd4];
	setp.leu.f32 	%p28, %f53, %f83;
	@%p28 bra 	$L__BB0_40;
	ld.volatile.global.f32 	%f83, [%rd4];
	add.s64 	%rd34, %rd23, %rd30;
	ld.volatile.global.u32 	%r105, [%rd34];
$L__BB0_40:
	add.s32 	%r34, %r31, %r2;
	mul.wide.u32 	%rd35, %r101, 4;
	add.s64 	%rd5, %rd21, %rd35;
	ld.volatile.global.f32 	%f54, [%rd5];
	setp.leu.f32 	%p29, %f54, %f83;
	@%p29 bra 	$L__BB0_42;
	ld.volatile.global.f32 	%f83, [%rd5];
	add.s64 	%rd39, %rd23, %rd35;
	ld.volatile.global.u32 	%r105, [%rd39];
$L__BB0_42:
	add.s32 	%r86, %r34, %r2;
	add.s32 	%r111, %r86, %r2;
	add.s32 	%r102, %r102, %r18;
	add.s32 	%r101, %r101, %r18;
	add.s32 	%r100, %r100, %r18;
	add.s32 	%r99, %r99, 4;
	setp.ne.s32 	%p30, %r99, 0;
	@%p30 bra 	$L__BB0_34;
$L__BB0_43:
	setp.eq.s32 	%p31, %r16, 0;
	@%p31 bra 	$L__BB0_48;
	mul.wide.u32 	%rd44, %r111, 4;
	mul.wide.u32 	%rd7, %r2, 4;
	neg.s32 	%r112, %r16;
	mov.u64 	%rd40, blk_vals;
	mov.u64 	%rd41, blk_idxs;
$L__BB0_45:
	.pragma "nounroll";
	add.s64 	%rd9, %rd40, %rd44;
	ld.volatile.global.f32 	%f55, [%rd9];
	setp.leu.f32 	%p32, %f55, %f83;
	@%p32 bra 	$L__BB0_47;
	ld.volatile.global.f32 	%f83, [%rd9];
	add.s64 	%rd42, %rd41, %rd44;
	ld.volatile.global.u32 	%r105, [%rd42];
$L__BB0_47:
	add.s64 	%rd44, %rd44, %rd7;
	add.s32 	%r112, %r112, 1;
	setp.ne.s32 	%p33, %r112, 0;
	@%p33 bra 	$L__BB0_45;
$L__BB0_48:
	setp.gt.u32 	%p34, %r1, 127;
	st.volatile.shared.f32 	[%r11], %f83;
	st.volatile.shared.u32 	[%r12], %r105;
	bar.sync 	0;
	@%p34 bra 	$L__BB0_51;
	ld.volatile.shared.f32 	%f56, [%r11];
	ld.volatile.shared.f32 	%f57, [%r11+512];
	setp.geu.f32 	%p35, %f56, %f57;
	@%p35 bra 	$L__BB0_51;
	ld.volatile.shared.f32 	%f58, [%r11+512];
	st.volatile.shared.f32 	[%r11], %f58;
	ld.volatile.shared.u32 	%r87, [%r12+512];
	st.volatile.shared.u32 	[%r12], %r87;
$L__BB0_51:
	setp.gt.u32 	%p36, %r1, 63;
	bar.sync 	0;
	@%p36 bra 	$L__BB0_54;
	ld.volatile.shared.f32 	%f59, [%r11];
	ld.volatile.shared.f32 	%f60, [%r11+256];
	setp.geu.f32 	%p37, %f59, %f60;
	@%p37 bra 	$L__BB0_54;
	ld.volatile.shared.f32 	%f61, [%r11+256];
	st.volatile.shared.f32 	[%r11], %f61;
	ld.volatile.shared.u32 	%r88, [%r12+256];
	st.volatile.shared.u32 	[%r12], %r88;
$L__BB0_54:
	setp.gt.u32 	%p38, %r1, 31;
	bar.sync 	0;
	@%p38 bra 	$L__BB0_57;
	ld.volatile.shared.f32 	%f62, [%r11];
	ld.volatile.shared.f32 	%f63, [%r11+128];
	setp.geu.f32 	%p39, %f62, %f63;
	@%p39 bra 	$L__BB0_57;
	ld.volatile.shared.f32 	%f64, [%r11+128];
	st.volatile.shared.f32 	[%r11], %f64;
	ld.volatile.shared.u32 	%r89, [%r12+128];
	st.volatile.shared.u32 	[%r12], %r89;
$L__BB0_57:
	setp.gt.u32 	%p40, %r1, 15;
	bar.sync 	0;
	@%p40 bra 	$L__BB0_60;
	ld.volatile.shared.f32 	%f65, [%r11];
	ld.volatile.shared.f32 	%f66, [%r11+64];
	setp.geu.f32 	%p41, %f65, %f66;
	@%p41 bra 	$L__BB0_60;
	ld.volatile.shared.f32 	%f67, [%r11+64];
	st.volatile.shared.f32 	[%r11], %f67;
	ld.volatile.shared.u32 	%r90, [%r12+64];
	st.volatile.shared.u32 	[%r12], %r90;
$L__BB0_60:
	setp.gt.u32 	%p42, %r1, 7;
	bar.sync 	0;
	@%p42 bra 	$L__BB0_63;
	ld.volatile.shared.f32 	%f68, [%r11];
	ld.volatile.shared.f32 	%f69, [%r11+32];
	setp.geu.f32 	%p43, %f68, %f69;
	@%p43 bra 	$L__BB0_63;
	ld.volatile.shared.f32 	%f70, [%r11+32];
	st.volatile.shared.f32 	[%r11], %f70;
	ld.volatile.shared.u32 	%r91, [%r12+32];
	st.volatile.shared.u32 	[%r12], %r91;
$L__BB0_63:
	setp.gt.u32 	%p44, %r1, 3;
	bar.sync 	0;
	@%p44 bra 	$L__BB0_66;
	ld.volatile.shared.f32 	%f71, [%r11];
	ld.volatile.shared.f32 	%f72, [%r11+16];
	setp.geu.f32 	%p45, %f71, %f72;
	@%p45 bra 	$L__BB0_66;
	ld.volatile.shared.f32 	%f73, [%r11+16];
	st.volatile.shared.f32 	[%r11], %f73;
	ld.volatile.shared.u32 	%r92, [%r12+16];
	st.volatile.shared.u32 	[%r12], %r92;
$L__BB0_66:
	setp.gt.u32 	%p46, %r1, 1;
	bar.sync 	0;
	@%p46 bra 	$L__BB0_69;
	ld.volatile.shared.f32 	%f74, [%r11];
	ld.volatile.shared.f32 	%f75, [%r11+8];
	setp.geu.f32 	%p47, %f74, %f75;
	@%p47 bra 	$L__BB0_69;
	ld.volatile.shared.f32 	%f76, [%r11+8];
	st.volatile.shared.f32 	[%r11], %f76;
	ld.volatile.shared.u32 	%r93, [%r12+8];
	st.volatile.shared.u32 	[%r12], %r93;
$L__BB0_69:
	setp.ne.s32 	%p48, %r1, 0;
	bar.sync 	0;
	@%p48 bra 	$L__BB0_72;
	ld.volatile.shared.f32 	%f77, [%r11];
	ld.volatile.shared.f32 	%f78, [_ZZ14max_idx_kernelIfEvPKT_iPiE4vals+4];
	setp.geu.f32 	%p49, %f77, %f78;
	@%p49 bra 	$L__BB0_72;
	ld.volatile.shared.f32 	%f79, [_ZZ14max_idx_kernelIfEvPKT_iPiE4vals+4];
	st.volatile.shared.f32 	[%r11], %f79;
	ld.volatile.shared.u32 	%r94, [_ZZ14max_idx_kernelIfEvPKT_iPiE4idxs+4];
	st.volatile.shared.u32 	[%r12], %r94;
$L__BB0_72:
	setp.ne.s32 	%p50, %r1, 0;
	bar.sync 	0;
	@%p50 bra 	$L__BB0_74;
	ld.volatile.shared.u32 	%r95, [_ZZ14max_idx_kernelIfEvPKT_iPiE4idxs];
	cvta.to.global.u64 	%rd43, %rd12;
	st.global.u32 	[%rd43], %r95;
$L__BB0_74:
	ret;

}
	// .globl	_ZN6thrust24THRUST_300001_SM_1000_NS8cuda_cub4core6detail13_kernel_agentINS1_8__reduce11ReduceAgentINS0_12zip_iteratorIN4cuda3std3__45tupleIJNS0_10device_ptrIfEENS0_17counting_iteratorIlNS0_11use_defaultESF_SF_EEEEEEEPNSB_IJflEEESJ_iNS1_9__extrema9arg_max_fIflNSA_4lessIfEEEEEEJSI_SK_iSP_EEEvDpT0_
.visible .entry _ZN6thrust24THRUST_300001_SM_1000_NS8cuda_cub4core6detail13_kernel_agentINS1_8__reduce11ReduceAgentINS0_12zip_iteratorIN4cuda3std3__45tupleIJNS0_10device_ptrIfEENS0_17counting_iteratorIlNS0_11use_defaultESF_SF_EEEEEEEPNSB_IJflEEESJ_iNS1_9__extrema9arg_max_fIflNSA_4lessIfEEEEEEJSI_SK_iSP_EEEvDpT0_(
	.param .align 8 .b8 _ZN6thrust24THRUST_300001_SM_1000_NS8cuda_cub4core6detail13_kernel_agentINS1_8__reduce11ReduceAgentINS0_12zip_iteratorIN4cuda3std3__45tupleIJNS0_10device_ptrIfEENS0_17counting_iteratorIlNS0_11use_defaultESF_SF_EEEEEEEPNSB_IJflEEESJ_iNS1_9__extrema9arg_max_fIflNSA_4lessIfEEEEEEJSI_SK_iSP_EEEvDpT0__param_0[16],
	.param .u64 .ptr .align 1 _ZN6thrust24THRUST_300001_SM_1000_NS8cuda_cub4core6detail13_kernel_agentINS1_8__reduce11ReduceAgentINS0_12zip_iteratorIN4cuda3std3__45tupleIJNS0_10device_ptrIfEENS0_17counting_iteratorIlNS0_11use_defaultESF_SF_EEEEEEEPNSB_IJflEEESJ_iNS1_9__extrema9arg_max_fIflNSA_4lessIfEEEEEEJSI_SK_iSP_EEEvDpT0__param_1,
	.param .u32 _ZN6thrust24THRUST_300001_SM_1000_NS8cuda_cub4core6detail13_kernel_agentINS1_8__reduce11ReduceAgentINS0_12zip_iteratorIN4cuda3std3__45tupleIJNS0_10device_ptrIfEENS0_17counting_iteratorIlNS0_11use_defaultESF_SF_EEEEEEEPNSB_IJflEEESJ_iNS1_9__extrema9arg_max_fIflNSA_4lessIfEEEEEEJSI_SK_iSP_EEEvDpT0__param_2,
	.param .align 1 .b8 _ZN6thrust24THRUST_300001_SM_1000_NS8cuda_cub4core6detail13_kernel_agentINS1_8__reduce11ReduceAgentINS0_12zip_iteratorIN4cuda3std3__45tupleIJNS0_10device_ptrIfEENS0_17counting_iteratorIlNS0_11use_defaultESF_SF_EEEEEEEPNSB_IJflEEESJ_iNS1_9__extrema9arg_max_fIflNSA_4lessIfEEEEEEJSI_SK_iSP_EEEvDpT0__param_3[1]
)
.maxntid 256
{
	.reg .pred 	%p<213>;
	.reg .b32 	%r<400>;
	.reg .b32 	%f<242>;
	.reg .b64 	%rd<305>;

	ld.param.u64 	%rd195, [_ZN6thrust24THRUST_300001_SM_1000_NS8cuda_cub4core6detail13_kernel_agentINS1_8__reduce11ReduceAgentINS0_12zip_iteratorIN4cuda3std3__45tupleIJNS0_10device_ptrIfEENS0_17counting_iteratorIlNS0_11use_defaultESF_SF_EEEEEEEPNSB_IJflEEESJ_iNS1_9__extrema9arg_max_fIflNSA_4lessIfEEEEEEJSI_SK_iSP_EEEvDpT0__param_0+8];
	ld.param.u64 	%rd194, [_ZN6thrust24THRUST_300001_SM_1000_NS8cuda_cub4core6detail13_kernel_agentINS1_8__reduce11ReduceAgentINS0_12zip_iteratorIN4cuda3std3__45tupleIJNS0_10device_ptrIfEENS0_17counting_iteratorIlNS0_11use_defaultESF_SF_EEEEEEEPNSB_IJflEEESJ_iNS1_9__extrema9arg_max_fIflNSA_4lessIfEEEEEEJSI_SK_iSP_EEEvDpT0__param_0];
	ld.param.u32 	%r36, [_ZN6thrust24THRUST_300001_SM_1000_NS8cuda_cub4core6detail13_kernel_agentINS1_8__reduce11ReduceAgentINS0_12zip_iteratorIN4cuda3std3__45tupleIJNS0_10device_ptrIfEENS0_17counting_iteratorIlNS0_11use_defaultESF_SF_EEEEEEEPNSB_IJflEEESJ_iNS1_9__extrema9arg_max_fIflNSA_4lessIfEEEEEEJSI_SK_iSP_EEEvDpT0__param_2];
	setp.eq.s32 	%p1, %r36, 0;
	@%p1 bra 	$L__BB1_206;
	cvta.to.global.u64 	%rd1, %rd194;
	setp.gt.s32 	%p2, %r36, 1279;
	@%p2 bra 	$L__BB1_122;
	mov.u32 	%r1, %tid.x;
	setp.ge.s32 	%p96, %r1, %r36;
	mov.f32 	%f188, 0f00000000;
	mov.b64 	%rd246, 0;
	mov.u32 	%r391, %r1;
	@%p96 bra 	$L__BB1_4;
	cvt.u64.u32 	%rd222, %r1;
	mul.wide.u32 	%rd223, %r1, 4;
	add.s64 	%rd224, %rd1, %rd223;
	add.s64 	%rd246, %rd195, %rd222;
	ld.global.f32 	%f188, [%rd224];
	add.s32 	%r391, %r1, 256;
$L__BB1_4:
	setp.ge.s32 	%p97, %r391, %r36;
	@%p97 bra 	$L__BB1_26;
	not.b32 	%r160, %r391;
	add.s32 	%r4, %r36, %r160;
	and.b32  	%r161, %r4, 768;
	setp.eq.s32 	%p98, %r161, 768;
	@%p98 bra 	$L__BB1_11;
	cvt.u64.u32 	%rd226, %r391;
	add.s64 	%rd237, %rd195, %rd226;
	mul.wide.u32 	%rd227, %r391, 4;
	add.s64 	%rd236, %rd1, %rd227;
	shr.u32 	%r162, %r4, 8;
	add.s32 	%r163, %r162, 1;
	and.b32  	%r164, %r163, 3;
	neg.s32 	%r389, %r164;
$L__BB1_7:
	.pragma "nounroll";
	mov.u64 	%rd9, %rd246;
	mov.f32 	%f3, %f188;
	ld.global.f32 	%f4, [%rd236];
	setp.lt.f32 	%p99, %f3, %f4;
	mov.u64 	%rd246, %rd237;
	mov.f32 	%f188, %f4;
	@%p99 bra 	$L__BB1_10;
	setp.lt.f32 	%p100, %f4, %f3;
	mov.u64 	%rd246, %rd9;
	mov.f32 	%f188, %f3;
	@%p100 bra 	$L__BB1_10;
	setp.lt.s64 	%p101, %rd9, %rd237;
	min.s64 	%rd246, %rd9, %rd237;
	selp.f32 	%f188, %f3, %f4, %p101;
$L__BB1_10:
	add.s32 	%r391, %r391, 256;
	add.s64 	%rd237, %rd237, 256;
	add.s64 	%rd236, %rd236, 1024;
	add.s32 	%r389, %r389, 1;
	setp.ne.s32 	%p102, %r389, 0;
	@%p102 bra 	$L__BB1_7;
$L__BB1_11:
	setp.lt.u32 	%p103, %r4, 768;
	@%p103 bra 	$L__BB1_26;
	add.s32 	%r392, %r391, 512;
$L__BB1_13:
	mov.u32 	%r12, %r392;
	add.s32 	%r165, %r12, -512;
	cvt.s64.s32 	%rd228, %r165;
	mul.wide.s32 	%rd229, %r165, 4;
	add.s64 	%rd17, %rd1, %rd229;
	add.s64 	%rd18, %rd195, %rd228;
	ld.global.f32 	%f10, [%rd17];
	setp.lt.f32 	%p104, %f188, %f10;
	mov.u64 	%rd243, %rd18;
	mov.f32 	%f185, %f10;
	@%p104 bra 	$L__BB1_16;
	setp.lt.f32 	%p105, %f10, %f188;
	mov.u64 	%rd243, %rd246;
	mov.f32 	%f185, %f188;
	@%p105 bra 	$L__BB1_16;
	setp.lt.s64 	%p106, %rd246, %rd18;
	min.s64 	%rd243, %rd246, %rd18;
	selp.f32 	%f185, %f188, %f10, %p106;
$L__BB1_16:
	add.s32 	%r166, %r12, -256;
	cvt.s64.s32 	%rd230, %r166;
	add.s64 	%rd21, %rd195, %rd230;
	ld.global.f32 	%f13, [%rd17+1024];
	setp.lt.f32 	%p107, %f185, %f13;
	mov.u64 	%rd244, %rd21;
	mov.f32 	%f186, %f13;
	@%p107 bra 	$L__BB1_19;
	setp.lt.f32 	%p108, %f13, %f185;
	mov.u64 	%rd244, %rd243;
	mov.f32 	%f186, %f185;
	@%p108 bra 	$L__BB1_19;
	setp.lt.s64 	%p109, %rd243, %rd21;
	min.s64 	%rd244, %rd243, %rd21;
	selp.f32 	%f186, %f185, %f13, %p109;
$L__BB1_19:
	cvt.s64.s32 	%rd231, %r12;
	add.s64 	%rd24, %rd195, %rd231;
	ld.global.f32 	%f16, [%rd17+2048];
	setp.lt.f32 	%p110, %f186, %f16;
	mov.u64 	%rd245, %rd24;
	mov.f32 	%f187, %f16;
	@%p110 bra 	$L__BB1_22;
	setp.lt.f32 	%p111, %f16, %f186;
	mov.u64 	%rd245, %rd244;
	mov.f32 	%f187, %f186;
	@%p111 bra 	$L__BB1_22;
	setp.lt.s64 	%p112, %rd244, %rd24;
	min.s64 	%rd245, %rd244, %rd24;
	selp.f32 	%f187, %f186, %f16, %p112;
$L__BB1_22:
	add.s32 	%r167, %r12, 256;
	cvt.s64.s32 	%rd232, %r167;
	add.s64 	%rd27, %rd195, %rd232;
	ld.global.f32 	%f19, [%rd17+3072];
	setp.lt.f32 	%p113, %f187, %f19;
	mov.u64 	%rd246, %rd27;
	mov.f32 	%f188, %f19;
	@%p113 bra 	$L__BB1_25;
	setp.lt.f32 	%p114, %f19, %f187;
	mov.u64 	%rd246, %rd245;
	mov.f32 	%f188, %f187;
	@%p114 bra 	$L__BB1_25;
	setp.lt.s64 	%p115, %rd245, %rd27;
	min.s64 	%rd246, %rd245, %rd27;
	selp.f32 	%f188, %f187, %f19, %p115;
$L__BB1_25:
	add.s32 	%r392, %r12, 1024;
	add.s32 	%r168, %r12, 512;
	setp.lt.s32 	%p116, %r168, %r36;
	@%p116 bra 	$L__BB1_13;
$L__BB1_26:
	setp.lt.s32 	%p117, %r36, 256;
	@%p117 bra 	$L__BB1_71;
	// begin inline asm
	mov.u32 %r282, %laneid;
	// end inline asm
	mov.b32 	%r284, %f188;
	mov.b32 	%r300, 1;
	mov.b32 	%r301, 31;
	mov.b32 	%r302, -1;
	// begin inline asm
	shfl.sync.down.b32 %r283, %r284, %r300, %r301, %r302;
	// end inline asm
	mov.b32 	%f23, %r283;
	// begin inline asm
	shfl.sync.down.b32 %r288, %r289, %r300, %r301, %r302;
	// end inline asm
	mov.b64 	{%r294, %r299}, %rd246;
	// begin inline asm
	shfl.sync.down.b32 %r293, %r294, %r300, %r301, %r302;
	// end inline asm
	// begin inline asm
	shfl.sync.down.b32 %r298, %r299, %r300, %r301, %r302;
	// end inline asm
	mov.b64 	%rd31, {%r293, %r298};
	setp.gt.s32 	%p169, %r282, 30;
	mov.u64 	%rd248, %rd246;
	mov.f32 	%f190, %f188;
	@%p169 bra 	$L__BB1_31;
	setp.lt.f32 	%p170, %f188, %f23;
	mov.u64 	%rd248, %rd31;
	mov.f32 	%f190, %f23;
	@%p170 bra 	$L__BB1_31;
	setp.gt.f32 	%p171, %f188, %f23;
	mov.u64 	%rd248, %rd246;
	mov.f32 	%f190, %f188;
	@%p171 bra 	$L__BB1_31;
	setp.lt.s64 	%p172, %rd246, %rd31;
	min.s64 	%rd248, %rd246, %rd31;
	selp.f32 	%f190, %f188, %f23, %p172;
$L__BB1_31:
	mov.b32 	%r304, %f190;
	mov.b32 	%r320, 2;
	mov.b32 	%r321, 31;
	mov.b32 	%r322, -1;
	// begin inline asm
	shfl.sync.down.b32 %r303, %r304, %r320, %r321, %r322;
	// end inline asm
	mov.b32 	%f26, %r303;
	// begin inline asm
	shfl.sync.down.b32 %r308, %r309, %r320, %r321, %r322;
	// end inline asm
	mov.b64 	{%r314, %r319}, %rd248;
	// begin inline asm
	shfl.sync.down.b32 %r313, %r314, %r320, %r321, %r322;
	// end inline asm
	// begin inline asm
	shfl.sync.down.b32 %r318, %r319, %r320, %r321, %r322;
	// end inline asm
	mov.b64 	%rd34, {%r313, %r318};
	setp.gt.s32 	%p173, %r282, 29;
	mov.u64 	%rd249, %rd248;
	mov.f32 	%f191, %f190;
	@%p173 bra 	$L__BB1_35;
	setp.lt.f32 	%p174, %f190, %f26;
	mov.u64 	%rd249, %rd34;
	mov.f32 	%f191, %f26;
	@%p174 bra 	$L__BB1_35;
	setp.gt.f32 	%p175, %f190, %f26;
	mov.u64 	%rd249, %rd248;
	mov.f32 	%f191, %f190;
	@%p175 bra 	$L__BB1_35;
	setp.lt.s64 	%p176, %rd248, %rd34;
	min.s64 	%rd249, %rd248, %rd34;
	selp.f32 	%f191, %f190, %f26, %p176;
$L__BB1_35:
	mov.b32 	%r324, %f191;
	mov.b32 	%r340, 4;
	mov.b32 	%r341, 31;
	mov.b32 	%r342, -1;
	// begin inline asm
	shfl.sync.down.b32 %r323, %r324, %r340, %r341, %r342;
	// end inline asm
	mov.b32 	%f29, %r323;
	// begin inline asm
	shfl.sync.down.b32 %r328, %r329, %r340, %r341, %r342;
	// end inline asm
	mov.b64 	{%r334, %r339}, %rd249;
	// begin inline asm
	shfl.sync.down.b32 %r333, %r334, %r340, %r341, %r342;
	// end inline asm
	// begin inline asm
	shfl.sync.down.b32 %r338, %r339, %r340, %r341, %r342;
	// end inline asm
	mov.b64 	%rd37, {%r333, %r338};
	setp.gt.s32 	%p177, %r282, 27;
	mov.u64 	%rd250, %rd249;
	mov.f32 	%f192, %f191;
	@%p177 bra 	$L__BB1_39;
	setp.lt.f32 	%p178, %f191, %f29;
	mov.u64 	%rd250, %rd37;
	mov.f32 	%f192, %f29;
	@%p178 bra 	$L__BB1_39;
	setp.gt.f32 	%p179, %f191, %f29;
	mov.u64 	%rd250, %rd249;
	mov.f32 	%f192, %f191;
	@%p179 bra 	$L__BB1_39;
	setp.lt.s64 	%p180, %rd249, %rd37;
	min.s64 	%rd250, %rd249, %rd37;
	selp.f32 	%f192, %f191, %f29, %p180;
$L__BB1_39:
	mov.b32 	%r344, %f192;
	mov.b32 	%r360, 8;
	mov.b32 	%r361, 31;
	mov.b32 	%r362, -1;
	// begin inline asm
	shfl.sync.down.b32 %r343, %r344, %r360, %r361, %r362;
	// end inline asm
	mov.b32 	%f32, %r343;
	// begin inline asm
	shfl.sync.down.b32 %r348, %r349, %r360, %r361, %r362;
	// end inline asm
	mov.b64 	{%r354, %r359}, %rd250;
	// begin inline asm
	shfl.sync.down.b32 %r353, %r354, %r360, %r361, %r362;
	// end inline asm
	// begin inline asm
	shfl.sync.down.b32 %r358, %r359, %r360, %r361, %r362;
	// end inline asm
	mov.b64 	%rd40, {%r353, %r358};
	setp.gt.s32 	%p181, %r282, 23;
	mov.u64 	%rd251, %rd250;
	mov.f32 	%f193, %f192;
	@%p181 bra 	$L__BB1_43;
	setp.lt.f32 	%p182, %f192, %f32;
	mov.u64 	%rd251, %rd40;
	mov.f32 	%f193, %f32;
	@%p182 bra 	$L__BB1_43;
	setp.gt.f32 	%p183, %f192, %f32;
	mov.u64 	%rd251, %rd250;
	mov.f32 	%f193, %f192;
	@%p183 bra 	$L__BB1_43;
	setp.lt.s64 	%p184, %rd250, %rd40;
	min.s64 	%rd251, %rd250, %rd40;
	selp.f32 	%f193, %f192, %f32, %p184;
$L__BB1_43:
	mov.b32 	%r364, %f193;
	mov.b32 	%r380, 16;
	mov.b32 	%r381, 31;
	mov.b32 	%r382, -1;
	// begin inline asm
	shfl.sync.down.b32 %r363, %r364, %r380, %r381, %r382;
	// end inline asm
	mov.b32 	%f35, %r363;
	// begin inline asm
	shfl.sync.down.b32 %r368, %r369, %r380, %r381, %r382;
	// end inline asm
	mov.b64 	{%r374, %r379}, %rd251;
	// begin inline asm
	shfl.sync.down.b32 %r373, %r374, %r380, %r381, %r382;
	// end inline asm
	// begin inline asm
	shfl.sync.down.b32 %r378, %r379, %r380, %r381, %r382;
	// end inline asm
	mov.b64 	%rd43, {%r373, %r378};
	setp.gt.s32 	%p185, %r282, 15;
	mov.u64 	%rd304, %rd251;
	mov.f32 	%f241, %f193;
	@%p185 bra 	$L__BB1_47;
	setp.lt.f32 	%p186, %f193, %f35;
	mov.u64 	%rd304, %rd43;
	mov.f32 	%f241, %f35;
	@%p186 bra 	$L__BB1_47;
	setp.gt.f32 	%p187, %f193, %f35;
	mov.u64 	%rd304, %rd251;
	mov.f32 	%f241, %f193;
	@%p187 bra 	$L__BB1_47;
	setp.lt.s64 	%p188, %rd251, %rd43;
	min.s64 	%rd304, %rd251, %rd43;
	selp.f32 	%f241, %f193, %f35, %p188;
$L__BB1_47:
	setp.ne.s32 	%p189, %r282, 0;
	@%p189 bra 	$L__BB1_49;
	shr.u32 	%r383, %r1, 1;
	and.b32  	%r384, %r383, 496;
	mov.u32 	%r385, _ZN6thrust24THRUST_300001_SM_1000_NS8cuda_cub4core6detail5shmemE;
	add.s32 	%r386, %r385, %r384;
	st.shared.f32 	[%r386+8], %f241;
	st.shared.u64 	[%r386+16], %rd304;
$L__BB1_49:
	bar.sync 	0;
	setp.ne.s32 	%p190, %r1, 0;
	@%p190 bra 	$L__BB1_204;
	ld.shared.f32 	%f38, [_ZN6thrust24THRUST_300001_SM_1000_NS8cuda_cub4core6detail5shmemE+24];
	ld.shared.u64 	%rd46, [_ZN6thrust24THRUST_300001_SM_1000_NS8cuda_cub4core6detail5shmemE+32];
	setp.lt.f32 	%p191, %f241, %f38;
	mov.u64 	%rd253, %rd46;
	mov.f32 	%f195, %f38;
	@%p191 bra 	$L__BB1_53;
	setp.lt.f32 	%p192, %f38, %f241;
	mov.u64 	%rd253, %rd304;
	mov.f32 	%f195, %f241;
	@%p192 bra 	$L__BB1_53;
	setp.lt.s64 	%p193, %rd304, %rd46;
	min.s64 	%rd253, %rd304, %rd46;
	selp.f32 	%f195, %f241, %f38, %p193;
$L__BB1_53:
	ld.shared.f32 	%f41, [_ZN6thrust24THRUST_300001_SM_1000_NS8cuda_cub4core6detail5shmemE+40];
	ld.shared.u64 	%rd49, [_ZN6thrust24THRUST_300001_SM_1000_NS8cuda_cub4core6detail5shmemE+48];
	setp.lt.f32 	%p194, %f195, %f41;
	mov.u64 	%rd254, %rd49;
	mov.f32 	%f196, %f41;
	@%p194 bra 	$L__BB1_56;
	setp.lt.f32 	%p195, %f41, %f195;
	mov.u64 	%rd254, %rd253;
	mov.f32 	%f196, %f195;
	@%p195 bra 	$L__BB1_56;
	setp.lt.s64 	%p196, %rd253, %rd49;
	min.s64 	%rd254, %rd253, %rd49;
	selp.f32 	%f196, %f195, %f41, %p196;
$L__BB1_56:
	ld.shared.f32 	%f44, [_ZN6thrust24THRUST_300001_SM_1000_NS8cuda_cub4core6detail5shmemE+56];
	ld.shared.u64 	%rd52, [_ZN6thrust24THRUST_300001_SM_1000_NS8cuda_cub4core6detail5shmemE+64];
	setp.lt.f32 	%p197, %f196, %f44;
	mov.u64 	%rd255, %rd52;
	mov.f32 	%f197, %f44;
	@%p197 bra 	$L__BB1_59;
	setp.lt.f32 	%p198, %f44, %f196;
	mov.u64 	%rd255, %rd254;
	mov.f32 	%f197, %f196;
	@%p198 bra 	$L__BB1_59;
	setp.lt.s64 	%p199, %rd254, %rd52;
	min.s64 	%rd255, %rd254, %rd52;
	selp.f32 	%f197, %f196, %f44, %p199;
$L__BB1_59:
	ld.shared.f32 	%f47, [_ZN6thrust24THRUST_300001_SM_1000_NS8cuda_cub4core6detail5shmemE+72];
	ld.shared.u64 	%rd55, [_ZN6thrust24THRUST_300001_SM_1000_NS8cuda_cub4core6detail5shmemE+80];
	setp.lt.f32 	%p200, %f197, %f47;
	mov.u64 	%rd256, %rd55;
	mov.f32 	%f198, %f47;
	@%p200 bra 	$L__BB1_62;
	setp.lt.f32 	%p201, %f47, %f197;
	mov.u64 	%rd256, %rd255;
	mov.f32 	%f198, %f197;
	@%p201 bra 	$L__BB1_62;
	setp.lt.s64 	%p202, %rd255, %rd55;
	min.s64 	%rd256, %rd255, %rd55;
	selp.f32 	%f198, %f197, %f47, %p202;
$L__BB1_62:
	ld.shared.f32 	%f50, [_ZN6thrust24THRUST_300001_SM_1000_NS8cuda_cub4core6detail5shmemE+88];
	ld.shared.u64 	%rd58, [_ZN6thrust24THRUST_300001_SM_1000_NS8cuda_cub4core6detail5shmemE+96];
	setp.lt.f32 	%p203, %f198, %f50;
	mov.u64 	%rd257, %rd58;
	mov.f32 	%f199, %f50;
	@%p203 bra 	$L__BB1_65;
	setp.lt.f32 	%p204, %f50, %f198;
	mov.u64 	%rd257, %rd256;
	mov.f32 	%f199, %f198;
	@%p204 bra 	$L__BB1_65;
	setp.lt.s64 	%p205, %rd256, %rd58;
	min.s64 	%rd257, %rd256, %rd58;
	selp.f32 	%f199, %f198, %f50, %p205;
$L__BB1_65:
	ld.shared.f32 	%f53, [_ZN6thrust24THRUST_300001_SM_1000_NS8cuda_cub4core6detail5shmemE+104];
	ld.shared.u64 	%rd61, [_ZN6thrust24THRUST_300001_SM_1000_NS8cuda_cub4core6detail5shmemE+112];
	setp.lt.f32 	%p206, %f199, %f53;
	mov.u64 	%rd258, %rd61;
	mov.f32 	%f200, %f53;
	@%p206 bra 	$L__BB1_68;
	setp.lt.f32 	%p207, %f53, %f199;
	mov.u64 	%rd258, %rd257;
	mov.f32 	%f200, %f199;
	@%p207 bra 	$L__BB1_68;
	setp.lt.s64 	%p208, %rd257, %rd61;
	min.s64 	%rd258, %rd257, %rd61;
	selp.f32 	%f200, %f199, %f53, %p208;
$L__BB1_68:
	ld.shared.f32 	%f56, [_ZN6thrust24THRUST_300001_SM_1000_NS8cuda_cub4core6detail5shmemE+120];
	ld.shared.u64 	%rd64, [_ZN6thrust24THRUST_300001_SM_1000_NS8cuda_cub4core6detail5shmemE+128];
	setp.lt.f32 	%p209, %f200, %f56;
	mov.f32 	%f241, %f56;
	mov.u64 	%rd304, %rd64;
	@%p209 bra 	$L__BB1_204;
	setp.lt.f32 	%p210, %f56, %f200;
	mov.f32 	%f241, %f200;
	mov.u64 	%rd304, %rd258;
	@%p210 bra 	$L__BB1_204;
	setp.lt.s64 	%p211, %rd258, %rd64;
	min.s64 	%rd304, %rd258, %rd64;
	selp.f32 	%f241, %f200, %f56, %p211;
	bra.uni 	$L__BB1_204;
$L__BB1_71:
	// begin inline asm
	mov.u32 %r169, %laneid;
	// end inline asm
	and.b32  	%r190, %r1, 992;
	add.s32 	%r191, %r190, 32;
	setp.gt.s32 	%p118, %r191, %r36;
	not.b32 	%r192, %r190;
	add.s32 	%r193, %r36, %r192;
	selp.b32 	%r188, %r193, 31, %p118;
	mov.b32 	%r171, %f188;
	mov.b32 	%r187, 1;
	mov.b32 	%r189, -1;
	// begin inline asm
	shfl.sync.down.b32 %r170, %r171, %r187, %r188, %r189;
	// end inline asm
	mov.b32 	%f58, %r170;
	// begin inline asm
	shfl.sync.down.b32 %r175, %r176, %r187, %r188, %r189;
	// end inline asm
	mov.b64 	{%r181, %r186}, %rd246;
	// begin inline asm
	shfl.sync.down.b32 %r180, %r181, %r187, %r188, %r189;
	// end inline asm
	// begin inline asm
	shfl.sync.down.b32 %r185, %r186, %r187, %r188, %r189;
	// end inline asm
	mov.b64 	%rd66, {%r180, %r185};
	setp.ge.s32 	%p119, %r169, %r188;
	mov.f32 	%f201, %f188;
	mov.u64 	%rd259, %rd246;
	@%p119 bra 	$L__BB1_75;
	setp.lt.f32 	%p120, %f188, %f58;
	mov.f32 	%f201, %f58;
	mov.u64 	%rd259, %rd66;
	@%p120 bra 	$L__BB1_75;
	setp.gt.f32 	%p121, %f188, %f58;
	mov.f32 	%f201, %f188;
	mov.u64 	%rd259, %rd246;
	@%p121 bra 	$L__BB1_75;
	setp.lt.s64 	%p122, %rd246, %rd66;
	selp.f32 	%f201, %f188, %f58, %p122;
	min.s64 	%rd259, %rd246, %rd66;
$L__BB1_75:
	mov.b32 	%r195, %f201;
	mov.b32 	%r211, 2;
	mov.b32 	%r213, -1;
	// begin inline asm
	shfl.sync.down.b32 %r194, %r195, %r211, %r188, %r213;
	// end inline asm
	mov.b32 	%f61, %r194;
	// begin inline asm
	shfl.sync.down.b32 %r199, %r200, %r211, %r188, %r213;
	// end inline asm
	mov.b64 	{%r205, %r210}, %rd259;
	// begin inline asm
	shfl.sync.down.b32 %r204, %r205, %r211, %r188, %r213;
	// end inline asm
	// begin inline asm
	shfl.sync.down.b32 %r209, %r210, %r211, %r188, %r213;
	// end inline asm
	mov.b64 	%rd69, {%r204, %r209};
	add.s32 	%r214, %r169, 2;
	setp.gt.s32 	%p123, %r214, %r188;
	mov.f32 	%f202, %f201;
	mov.u64 	%rd260, %rd259;
	@%p123 bra 	$L__BB1_79;
	setp.lt.f32 	%p124, %f201, %f61;
	mov.f32 	%f202, %f61;
	mov.u64 	%rd260, %rd69;
	@%p124 bra 	$L__BB1_79;
	setp.gt.f32 	%p125, %f201, %f61;
	mov.f32 	%f202, %f201;
	mov.u64 	%rd260, %rd259;
	@%p125 bra 	$L__BB1_79;
	setp.lt.s64 	%p126, %rd259, %rd69;
	selp.f32 	%f202, %f201, %f61, %p126;
	min.s64 	%rd260, %rd259, %rd69;
$L__BB1_79:
	mov.b32 	%r216, %f202;
	mov.b32 	%r232, 4;
	mov.b32 	%r234, -1;
	// begin inline asm
	shfl.sync.down.b32 %r215, %r216, %r232, %r188, %r234;
	// end inline asm
	mov.b32 	%f64, %r215;
	// begin inline asm
	shfl.sync.down.b32 %r220, %r221, %r232, %r188, %r234;
	// end inline asm
	mov.b64 	{%r226, %r231}, %rd260;
	// begin inline asm
	shfl.sync.down.b32 %r225, %r226, %r232, %r188, %r234;
	// end inline asm
	// begin inline asm
	shfl.sync.down.b32 %r230, %r231, %r232, %r188, %r234;
	// end inline asm
	mov.b64 	%rd72, {%r225, %r230};
	add.s32 	%r235, %r169, 4;
	setp.gt.s32 	%p127, %r235, %r188;
	mov.f32 	%f203, %f202;
	mov.u64 	%rd261, %rd260;
	@%p127 bra 	$L__BB1_83;
	setp.lt.f32 	%p128, %f202, %f64;
	mov.f32 	%f203, %f64;
	mov.u64 	%rd261, %rd72;
	@%p128 bra 	$L__BB1_83;
	setp.gt.f32 	%p129, %f202, %f64;
	mov.f32 	%f203, %f202;
	mov.u64 	%rd261, %rd260;
	@%p129 bra 	$L__BB1_83;
	setp.lt.s64 	%p130, %rd260, %rd72;
	selp.f32 	%f203, %f202, %f64, %p130;
	min.s64 	%rd261, %rd260, %rd72;
$L__BB1_83:
	mov.b32 	%r237, %f203;
	mov.b32 	%r253, 8;
	mov.b32 	%r255, -1;
	// begin inline asm
	shfl.sync.down.b32 %r236, %r237, %r253, %r188, %r255;
	// end inline asm
	mov.b32 	%f67, %r236;
	// begin inline asm
	shfl.sync.down.b32 %r241, %r242, %r253, %r188, %r255;
	// end inline asm
	mov.b64 	{%r247, %r252}, %rd261;
	// begin inline asm
	shfl.sync.down.b32 %r246, %r247, %r253, %r188, %r255;
	// end inline asm
	// begin inline asm
	shfl.sync.down.b32 %r251, %r252, %r253, %r188, %r255;
	// end inline asm
	mov.b64 	%rd75, {%r246, %r251};
	add.s32 	%r256, %r169, 8;
	setp.gt.s32 	%p131, %r256, %r188;
	mov.f32 	%f204, %f203;
	mov.u64 	%rd262, %rd261;
	@%p131 bra 	$L__BB1_87;
	setp.lt.f32 	%p132, %f203, %f67;
	mov.f32 	%f204, %f67;
	mov.u64 	%rd262, %rd75;
	@%p132 bra 	$L__BB1_87;
	setp.gt.f32 	%p133, %f203, %f67;
	mov.f32 	%f204, %f203;
	mov.u64 	%rd262, %rd261;
	@%p133 bra 	$L__BB1_87;
	setp.lt.s64 	%p134, %rd261, %rd75;
	selp.f32 	%f204, %f203, %f67, %p134;
	min.s64 	%rd262, %rd261, %rd75;
$L__BB1_87:
	mov.b32 	%r258, %f204;
	mov.b32 	%r274, 16;
	mov.b32 	%r276, -1;
	// begin inline asm
	shfl.sync.down.b32 %r257, %r258, %r274, %r188, %r276;
	// end inline asm
	mov.b32 	%f70, %r257;
	// begin inline asm
	shfl.sync.down.b32 %r262, %r263, %r274, %r188, %r276;
	// end inline asm
	mov.b64 	{%r268, %r273}, %rd262;
	// begin inline asm
	shfl.sync.down.b32 %r267, %r268, %r274, %r188, %r276;
	// end inline asm
	// begin inline asm
	shfl.sync.down.b32 %r272, %r273, %r274, %r188, %r276;
	// end inline asm
	mov.b64 	%rd78, {%r267, %r272};
	add.s32 	%r277, %r169, 16;
	setp.gt.s32 	%p135, %r277, %r188;
	mov.f32 	%f241, %f204;
	mov.u64 	%rd304, %rd262;
	@%p135 bra 	$L__BB1_91;
	setp.lt.f32 	%p136, %f204, %f70;
	mov.f32 	%f241, %f70;
	mov.u64 	%rd304, %rd78;
	@%p136 bra 	$L__BB1_91;
	setp.gt.f32 	%p137, %f204, %f70;
	mov.f32 	%f241, %f204;
	mov.u64 	%rd304, %rd262;
	@%p137 bra 	$L__BB1_91;
	setp.lt.s64 	%p138, %rd262, %rd78;
	selp.f32 	%f241, %f204, %f70, %p138;
	min.s64 	%rd304, %rd262, %rd78;
$L__BB1_91:
	setp.ne.s32 	%p139, %r169, 0;
	@%p139 bra 	$L__BB1_93;
	shr.u32 	%r278, %r1, 1;
	and.b32  	%r279, %r278, 496;
	mov.u32 	%r280, _ZN6thrust24THRUST_300001_SM_1000_NS8cuda_cub4core6detail5shmemE;
	add.s32 	%r281, %r280, %r279;
	st.shared.f32 	[%r281+8], %f241;
	st.shared.u64 	[%r281+16], %rd304;
$L__BB1_93:
	bar.sync 	0;
	setp.ne.s32 	%p140, %r1, 0;
	@%p140 bra 	$L__BB1_204;
	setp.lt.s32 	%p141, %r36, 33;
	mov.f32 	%f206, %f241;
	mov.u64 	%rd264, %rd304;
	@%p141 bra 	$L__BB1_98;
	ld.shared.f32 	%f73, [_ZN6thrust24THRUST_300001_SM_1000_NS8cuda_cub4core6detail5shmemE+24];
	ld.shared.u64 	%rd81, [_ZN6thrust24THRUST_300001_SM_1000_NS8cuda_cub4core6detail5shmemE+32];
	setp.lt.f32 	%p142, %f241, %f73;
	mov.f32 	%f206, %f73;
	mov.u64 	%rd264, %rd81;
	@%p142 bra 	$L__BB1_98;
	setp.lt.f32 	%p143, %f73, %f241;
	mov.f32 	%f206, %f241;
	mov.u64 	%rd264, %rd304;
	@%p143 bra 	$L__BB1_98;
	setp.lt.s64 	%p144, %rd304, %rd81;
	selp.f32 	%f206, %f241, %f73, %p144;
	min.s64 	%rd264, %rd304, %rd81;
$L__BB1_98:
	setp.lt.s32 	%p145, %r36, 65;
	mov.f32 	%f207, %f206;
	mov.u64 	%rd265, %rd264;
	@%p145 bra 	$L__BB1_102;
	ld.shared.f32 	%f76, [_ZN6thrust24THRUST_300001_SM_1000_NS8cuda_cub4core6detail5shmemE+40];
	ld.shared.u64 	%rd84, [_ZN6thrust24THRUST_300001_SM_1000_NS8cuda_cub4core6detail5shmemE+48];
	setp.lt.f32 	%p146, %f206, %f76;
	mov.f32 	%f207, %f76;
	mov.u64 	%rd265, %rd84;
	@%p146 bra 	$L__BB1_102;
	setp.lt.f32 	%p147, %f76, %f206;
	mov.f32 	%f207, %f206;
	mov.u64 	%rd265, %rd264;
	@%p147 bra 	$L__BB1_102;
	setp.lt.s64 	%p148, %rd264, %rd84;
	selp.f32 	%f207, %f206, %f76, %p148;
	min.s64 	%rd265, %rd264, %rd84;
$L__BB1_102:
	setp.lt.s32 	%p149, %r36, 97;
	mov.f32 	%f208, %f207;
	mov.u64 	%rd266, %rd265;
	@%p149 bra 	$L__BB1_106;
	ld.shared.f32 	%f79, [_ZN6thrust24THRUST_300001_SM_1000_NS8cuda_cub4core6detail5shmemE+56];
	ld.shared.u64 	%rd87, [_ZN6thrust24THRUST_300001_SM_1000_NS8cuda_cub4core6detail5shmemE+64];
	setp.lt.f32 	%p150, %f207, %f79;
	mov.f32 	%f208, %f79;
	mov.u64 	%rd266, %rd87;
	@%p150 bra 	$L__BB1_106;
	setp.lt.f32 	%p151, %f79, %f207;
	mov.f32 	%f208, %f207;
	mov.u64 	%rd266, %rd265;
	@%p151 bra 	$L__BB1_106;
	setp.lt.s64 	%p152, %rd265, %rd87;
	selp.f32 	%f208, %f207, %f79, %p152;
	min.s64 	%rd266, %rd265, %rd87;
$L__BB1_106:
	setp.lt.s32 	%p153, %r36, 129;
	mov.f32 	%f209, %f208;
	mov.u64 	%rd267, %rd266;
	@%p153 bra 	$L__BB1_110;
	ld.shared.f32 	%f82, [_ZN6thrust24THRUST_300001_SM_1000_NS8cuda_cub4core6detail5shmemE+72];
	ld.shared.u64 	%rd90, [_ZN6thrust24THRUST_300001_SM_1000_NS8cuda_cub4core6detail5shmemE+80];
	setp.lt.f32 	%p154, %f208, %f82;
	mov.f32 	%f209, %f82;
	mov.u64 	%rd267, %rd90;
	@%p154 bra 	$L__BB1_110;
	setp.lt.f32 	%p155, %f82, %f208;
	mov.f32 	%f209, %f208;
	mov.u64 	%rd267, %rd266;
	@%p155 bra 	$L__BB1_110;
	setp.lt.s64 	%p156, %rd266, %rd90;
	selp.f32 	%f209, %f208, %f82, %p156;
	min.s64 	%rd267, %rd266, %rd90;
$L__BB1_110:
	setp.lt.s32 	%p157, %r36, 161;
	mov.f32 	%f210, %f209;
	mov.u64 	%rd268, %rd267;
	@%p157 bra 	$L__BB1_114;
	ld.shared.f32 	%f85, [_ZN6thrust24THRUST_300001_SM_1000_NS8cuda_cub4core6detail5shmemE+88];
	ld.shared.u64 	%rd93, [_ZN6thrust24THRUST_300001_SM_1000_NS8cuda_cub4core6detail5shmemE+96];
	setp.lt.f32 	%p158, %f209, %f85;
	mov.f32 	%f210, %f85;
	mov.u64 	%rd268, %rd93;
	@%p158 bra 	$L__BB1_114;
	setp.lt.f32 	%p159, %f85, %f209;
	mov.f32 	%f210, %f209;
	mov.u64 	%rd268, %rd267;
	@%p159 bra 	$L__BB1_114;
	setp.lt.s64 	%p160, %rd267, %rd93;
	selp.f32 	%f210, %f209, %f85, %p160;
	min.s64 	%rd268, %rd267, %rd93;
$L__BB1_114:
	setp.lt.s32 	%p161, %r36, 193;
	mov.f32 	%f211, %f210;
	mov.u64 	%rd269, %rd268;
	@%p161 bra 	$L__BB1_118;
	ld.shared.f32 	%f88, [_ZN6thrust24THRUST_300001_SM_1000_NS8cuda_cub4core6detail5shmemE+104];
	ld.shared.u64 	%rd96, [_ZN6thrust24THRUST_300001_SM_1000_NS8cuda_cub4core6detail5shmemE+112];
	setp.lt.f32 	%p162, %f210, %f88;
	mov.f32 	%f211, %f88;
	mov.u64 	%rd269, %rd96;
	@%p162 bra 	$L__BB1_118;
	setp.lt.f32 	%p163, %f88, %f210;
	mov.f32 	%f211, %f210;
	mov.u64 	%rd269, %rd268;
	@%p163 bra 	$L__BB1_118;
	setp.lt.s64 	%p164, %rd268, %rd96;
	selp.f32 	%f211, %f210, %f88, %p164;
	min.s64 	%rd269, %rd268, %rd96;
$L__BB1_118:
	setp.lt.s32 	%p165, %r36, 225;
	mov.f32 	%f241, %f211;
	mov.u64 	%rd304, %rd269;
	@%p165 bra 	$L__BB1_204;
	ld.shared.f32 	%f91, [_ZN6thrust24THRUST_300001_SM_1000_NS8cuda_cub4core6detail5shmemE+120];
	ld.shared.u64 	%rd99, [_ZN6thrust24THRUST_300001_SM_1000_NS8cuda_cub4core6detail5shmemE+128];
	setp.lt.f32 	%p166, %f211, %f91;
	mov.f32 	%f241, %f91;
	mov.u64 	%rd304, %rd99;
	@%p166 bra 	$L__BB1_204;
	setp.lt.f32 	%p167, %f91, %f211;
	mov.f32 	%f241, %f211;
	mov.u64 	%rd304, %rd269;
	@%p167 bra 	$L__BB1_204;
	setp.lt.s64 	%p168, %rd269, %rd99;
	selp.f32 	%f241, %f211, %f91, %p168;
	min.s64 	%rd304, %rd269, %rd99;
	bra.uni 	$L__BB1_204;
$L__BB1_122:
	mov.u32 	%r17, %tid.x;
	cvt.u64.u32 	%rd101, %r17;
	mul.wide.u32 	%rd197, %r17, 4;
	add.s64 	%rd102, %rd1, %rd197;
	ld.global.f32 	%f170, [%rd102];
	add.s32 	%r37, %r17, 256;
	cvt.u64.u32 	%rd198, %r37;
	ld.global.f32 	%f171, [%rd102+1024];
	add.s32 	%r38, %r17, 512;
	cvt.u64.u32 	%rd199, %r38;
	ld.global.f32 	%f172, [%rd102+2048];
	add.s32 	%r39, %r17, 768;
	cvt.u64.u32 	%rd200, %r39;
	ld.global.f32 	%f173, [%rd102+3072];
	or.b32  	%r40, %r17, 1024;
	cvt.u64.u32 	%rd103, %r40;
	add.s64 	%rd291, %rd195, %rd103;
	ld.global.f32 	%f228, [%rd102+4096];
	setp.geu.f32 	%p3, %f170, %f171;
	selp.f32 	%f174, %f170, %f171, %p3;
	selp.b64 	%rd201, %rd101, %rd198, %p3;
	setp.geu.f32 	%p4, %f174, %f172;
	selp.f32 	%f175, %f174, %f172, %p4;
	selp.b64 	%rd202, %rd201, %rd199, %p4;
	setp.geu.f32 	%p5, %f175, %f173;
	selp.f32 	%f94, %f175, %f173, %p5;
	selp.b64 	%rd105, %rd202, %rd200, %p5;
	setp.lt.f32 	%p6, %f94, %f228;
	@%p6 bra 	$L__BB1_124;
	setp.lt.f32 	%p7, %f228, %f94;
	setp.lt.u64 	%p8, %rd105, %rd103;
	or.pred  	%p9, %p7, %p8;
	selp.f32 	%f228, %f94, %f228, %p9;
	add.s64 	%rd203, %rd195, %rd105;
	selp.b64 	%rd291, %rd203, %rd291, %p9;
$L__BB1_124:
	setp.lt.u32 	%p10, %r36, 2560;
	mov.b32 	%r394, 1280;
	@%p10 bra 	$L__BB1_137;
	mov.b32 	%r393, 1280;
	mov.f32 	%f213, %f228;
	mov.u64 	%rd271, %rd291;
$L__BB1_126:
	cvt.u64.u32 	%rd204, %r393;
	add.s64 	%rd205, %rd101, %rd204;
	mul.wide.u32 	%rd206, %r393, 4;
	add.s64 	%rd207, %rd102, %rd206;
	add.s64 	%rd272, %rd205, %rd195;
	ld.global.f32 	%f214, [%rd207];
	add.s64 	%rd273, %rd272, 256;
	ld.global.f32 	%f215, [%rd207+1024];
	add.s64 	%rd274, %rd272, 512;
	ld.global.f32 	%f216, [%rd207+2048];
	add.s64 	%rd275, %rd272, 768;
	ld.global.f32 	%f217, [%rd207+3072];
	add.s64 	%rd291, %rd272, 1024;
	ld.global.f32 	%f228, [%rd207+4096];
	setp.lt.f32 	%p11, %f213, %f214;
	@%p11 bra 	$L__BB1_128;
	setp.lt.f32 	%p12, %f214, %f213;
	setp.lt.s64 	%p13, %rd271, %rd272;
	or.pred  	%p14, %p12, %p13;
	selp.f32 	%f214, %f213, %f214, %p14;
	selp.b64 	%rd272, %rd271, %rd272, %p14;
$L__BB1_128:
	setp.lt.f32 	%p15, %f214, %f215;
	@%p15 bra 	$L__BB1_130;
	setp.lt.f32 	%p16, %f215, %f214;
	setp.lt.s64 	%p17, %rd272, %rd273;
	or.pred  	%p18, %p16, %p17;
	selp.f32 	%f215, %f214, %f215, %p18;
	selp.b64 	%rd273, %rd272, %rd273, %p18;
$L__BB1_130:
	setp.lt.f32 	%p19, %f215, %f216;
	@%p19 bra 	$L__BB1_132;
	setp.lt.f32 	%p20, %f216, %f215;
	setp.lt.s64 	%p21, %rd273, %rd274;
	or.pred  	%p22, %p20, %p21;
	selp.f32 	%f216, %f215, %f216, %p22;
	selp.b64 	%rd274, %rd273, %rd274, %p22;
$L__BB1_132:
	setp.lt.f32 	%p23, %f216, %f217;
	@%p23 bra 	$L__BB1_134;
	setp.lt.f32 	%p24, %f217, %f216;
	setp.lt.s64 	%p25, %rd274, %rd275;
	or.pred  	%p26, %p24, %p25;
	selp.f32 	%f217, %f216, %f217, %p26;
	selp.b64 	%rd275, %rd274, %rd275, %p26;
$L__BB1_134:
	setp.lt.f32 	%p27, %f217, %f228;
	@%p27 bra 	$L__BB1_136;
	setp.lt.f32 	%p28, %f228, %f217;
	setp.lt.s64 	%p29, %rd275, %rd291;
	or.pred  	%p30, %p28, %p29;
	selp.f32 	%f228, %f217, %f228, %p30;
	selp.b64 	%rd291, %rd275, %rd291, %p30;
$L__BB1_136:
	add.s32 	%r394, %r393, 1280;
	add.s32 	%r43, %r393, 2560;
	setp.le.s32 	%p31, %r43, %r36;
	mov.u32 	%r393, %r394;
	mov.f32 	%f213, %f228;
	mov.u64 	%rd271, %rd291;
	@%p31 bra 	$L__BB1_126;
$L__BB1_137:
	setp.le.s32 	%p32, %r36, %r394;
	@%p32 bra 	$L__BB1_160;
	sub.s32 	%r21, %r36, %r394;
	setp.ge.s32 	%p33, %r17, %r21;
	@%p33 bra 	$L__BB1_160;
	not.b32 	%r44, %r17;
	add.s32 	%r45, %r36, %r44;
	sub.s32 	%r22, %r45, %r394;
	and.b32  	%r46, %r22, 768;
	setp.eq.s32 	%p34, %r46, 768;
	mov.u32 	%r397, %r17;
	@%p34 bra 	$L__BB1_145;
	add.s32 	%r47, %r17, %r394;
	cvt.u64.u32 	%rd209, %r47;
	add.s64 	%rd279, %rd195, %rd209;
	mul.wide.u32 	%rd210, %r47, 4;
	add.s64 	%rd278, %rd1, %rd210;
	shr.u32 	%r48, %r22, 8;
	add.s32 	%r49, %r48, 1;
	and.b32  	%r50, %r49, 3;
	neg.s32 	%r395, %r50;
	mov.u32 	%r397, %r17;
$L__BB1_141:
	.pragma "nounroll";
	mov.u64 	%rd129, %rd291;
	mov.f32 	%f114, %f228;
	ld.global.f32 	%f115, [%rd278];
	setp.lt.f32 	%p35, %f114, %f115;
	mov.f32 	%f228, %f115;
	mov.u64 	%rd291, %rd279;
	@%p35 bra 	$L__BB1_144;
	setp.lt.f32 	%p36, %f115, %f114;
	mov.f32 	%f228, %f114;
	mov.u64 	%rd291, %rd129;
	@%p36 bra 	$L__BB1_144;
	setp.lt.s64 	%p37, %rd129, %rd279;
	selp.f32 	%f228, %f114, %f115, %p37;
	min.s64 	%rd291, %rd129, %rd279;
$L__BB1_144:
	add.s32 	%r397, %r397, 256;
	add.s64 	%rd279, %rd279, 256;
	add.s64 	%rd278, %rd278, 1024;
	add.s32 	%r395, %r395, 1;
	setp.ne.s32 	%p38, %r395, 0;
	@%p38 bra 	$L__BB1_141;
$L__BB1_145:
	setp.lt.u32 	%p39, %r22, 768;
	@%p39 bra 	$L__BB1_160;
	add.s32 	%r398, %r397, %r394;
	cvt.u64.u32 	%rd211, %r398;
	add.s64 	%rd286, %rd195, %rd211;
	cvt.u64.u32 	%rd212, %r397;
	cvt.u64.u32 	%rd213, %r394;
	add.s64 	%rd214, %rd212, %rd213;
	shl.b64 	%rd215, %rd214, 2;
	add.s64 	%rd216, %rd215, %rd1;
	add.s64 	%rd285, %rd216, 3072;
	mul.wide.u32 	%rd217, %r398, 4;
	add.s64 	%rd284, %rd1, %rd217;
	add.s32 	%r399, %r397, 512;
$L__BB1_147:
	mov.u32 	%r32, %r399;
	ld.global.f32 	%f121, [%rd284];
	setp.lt.f32 	%p40, %f228, %f121;
	mov.f32 	%f225, %f121;
	mov.u64 	%rd288, %rd286;
	@%p40 bra 	$L__BB1_150;
	setp.lt.f32 	%p41, %f121, %f228;
	mov.f32 	%f225, %f228;
	mov.u64 	%rd288, %rd291;
	@%p41 bra 	$L__BB1_150;
	setp.lt.s64 	%p42, %rd291, %rd286;
	selp.f32 	%f225, %f228, %f121, %p42;
	min.s64 	%rd288, %rd291, %rd286;
$L__BB1_150:
	add.s32 	%r51, %r398, 256;
	cvt.u64.u32 	%rd218, %r51;
	add.s64 	%rd145, %rd195, %rd218;
	ld.global.f32 	%f124, [%rd285+-2048];
	setp.lt.f32 	%p43, %f225, %f124;
	mov.f32 	%f226, %f124;
	mov.u64 	%rd289, %rd145;
	@%p43 bra 	$L__BB1_153;
	setp.lt.f32 	%p44, %f124, %f225;
	mov.f32 	%f226, %f225;
	mov.u64 	%rd289, %rd288;
	@%p44 bra 	$L__BB1_153;
	setp.lt.s64 	%p45, %rd288, %rd145;
	selp.f32 	%f226, %f225, %f124, %p45;
	min.s64 	%rd289, %rd288, %rd145;
$L__BB1_153:
	add.s32 	%r52, %r398, 512;
	cvt.u64.u32 	%rd219, %r52;
	add.s64 	%rd148, %rd195, %rd219;
	ld.global.f32 	%f127, [%rd285+-1024];
	setp.lt.f32 	%p46, %f226, %f127;
	mov.f32 	%f227, %f127;
	mov.u64 	%rd290, %rd148;
	@%p46 bra 	$L__BB1_156;
	setp.lt.f32 	%p47, %f127, %f226;
	mov.f32 	%f227, %f226;
	mov.u64 	%rd290, %rd289;
	@%p47 bra 	$L__BB1_156;
	setp.lt.s64 	%p48, %rd289, %rd148;
	selp.f32 	%f227, %f226, %f127, %p48;
	min.s64 	%rd290, %rd289, %rd148;
$L__BB1_156:
	add.s32 	%r53, %r398, 768;
	cvt.u64.u32 	%rd220, %r53;
	add.s64 	%rd151, %rd195, %rd220;
	ld.global.f32 	%f130, [%rd285];
	setp.lt.f32 	%p49, %f227, %f130;
	mov.f32 	%f228, %f130;
	mov.u64 	%rd291, %rd151;
	@%p49 bra 	$L__BB1_159;
	setp.lt.f32 	%p50, %f130, %f227;
	mov.f32 	%f228, %f227;
	mov.u64 	%rd291, %rd290;
	@%p50 bra 	$L__BB1_159;
	setp.lt.s64 	%p51, %rd290, %rd151;
	selp.f32 	%f228, %f227, %f130, %p51;
	min.s64 	%rd291, %rd290, %rd151;
$L__BB1_159:
	add.s64 	%rd286, %rd286, 1024;
	add.s64 	%rd285, %rd285, 4096;
	add.s64 	%rd284, %rd284, 4096;
	add.s32 	%r399, %r32, 1024;
	add.s32 	%r54, %r32, 512;
	add.s32 	%r398, %r398, 1024;
	setp.lt.s32 	%p52, %r54, %r21;
	@%p52 bra 	$L__BB1_147;
$L__BB1_160:
	// begin inline asm
	mov.u32 %r55, %laneid;
	// end inline asm
	mov.b32 	%r57, %f228;
	mov.b32 	%r73, 1;
	mov.b32 	%r74, 31;
	mov.b32 	%r75, -1;
	// begin inline asm
	shfl.sync.down.b32 %r56, %r57, %r73, %r74, %r75;
	// end inline asm
	mov.b32 	%f134, %r56;
	// begin inline asm
	shfl.sync.down.b32 %r61, %r62, %r73, %r74, %r75;
	// end inline asm
	mov.b64 	{%r67, %r72}, %rd291;
	// begin inline asm
	shfl.sync.down.b32 %r66, %r67, %r73, %r74, %r75;
	// end inline asm
	// begin inline asm
	shfl.sync.down.b32 %r71, %r72, %r73, %r74, %r75;
	// end inline asm
	mov.b64 	%rd158, {%r66, %r71};
	setp.gt.s32 	%p53, %r55, 30;
	mov.f32 	%f230, %f228;
	mov.u64 	%rd293, %rd291;
	@%p53 bra 	$L__BB1_164;
	setp.lt.f32 	%p54, %f228, %f134;
	mov.f32 	%f230, %f134;
	mov.u64 	%rd293, %rd158;
	@%p54 bra 	$L__BB1_164;
	setp.gt.f32 	%p55, %f228, %f134;
	mov.f32 	%f230, %f228;
	mov.u64 	%rd293, %rd291;
	@%p55 bra 	$L__BB1_164;
	setp.lt.s64 	%p56, %rd291, %rd158;
	selp.f32 	%f230, %f228, %f134, %p56;
	min.s64 	%rd293, %rd291, %rd158;
$L__BB1_164:
	mov.b32 	%r77, %f230;
	mov.b32 	%r93, 2;
	mov.b32 	%r94, 31;
	mov.b32 	%r95, -1;
	// begin inline asm
	shfl.sync.down.b32 %r76, %r77, %r93, %r94, %r95;
	// end inline asm
	mov.b32 	%f137, %r76;
	// begin inline asm
	shfl.sync.down.b32 %r81, %r82, %r93, %r94, %r95;
	// end inline asm
	mov.b64 	{%r87, %r92}, %rd293;
	// begin inline asm
	shfl.sync.down.b32 %r86, %r87, %r93, %r94, %r95;
	// end inline asm
	// begin inline asm
	shfl.sync.down.b32 %r91, %r92, %r93, %r94, %r95;
	// end inline asm
	mov.b64 	%rd161, {%r86, %r91};
	setp.gt.s32 	%p57, %r55, 29;
	mov.f32 	%f231, %f230;
	mov.u64 	%rd294, %rd293;
	@%p57 bra 	$L__BB1_168;
	setp.lt.f32 	%p58, %f230, %f137;
	mov.f32 	%f231, %f137;
	mov.u64 	%rd294, %rd161;
	@%p58 bra 	$L__BB1_168;
	setp.gt.f32 	%p59, %f230, %f137;
	mov.f32 	%f231, %f230;
	mov.u64 	%rd294, %rd293;
	@%p59 bra 	$L__BB1_168;
	setp.lt.s64 	%p60, %rd293, %rd161;
	selp.f32 	%f231, %f230, %f137, %p60;
	min.s64 	%rd294, %rd293, %rd161;
$L__BB1_168:
	mov.b32 	%r97, %f231;
	mov.b32 	%r113, 4;
	mov.b32 	%r114, 31;
	mov.b32 	%r115, -1;
	// begin inline asm
	shfl.sync.down.b32 %r96, %r97, %r113, %r114, %r115;
	// end inline asm
	mov.b32 	%f140, %r96;
	// begin inline asm
	shfl.sync.down.b32 %r101, %r102, %r113, %r114, %r115;
	// end inline asm
	mov.b64 	{%r107, %r112}, %rd294;
	// begin inline asm
	shfl.sync.down.b32 %r106, %r107, %r113, %r114, %r115;
	// end inline asm
	// begin inline asm
	shfl.sync.down.b32 %r111, %r112, %r113, %r114, %r115;
	// end inline asm
	mov.b64 	%rd164, {%r106, %r111};
	setp.gt.s32 	%p61, %r55, 27;
	mov.f32 	%f232, %f231;
	mov.u64 	%rd295, %rd294;
	@%p61 bra 	$L__BB1_172;
	setp.lt.f32 	%p62, %f231, %f140;
	mov.f32 	%f232, %f140;
	mov.u64 	%rd295, %rd164;
	@%p62 bra 	$L__BB1_172;
	setp.gt.f32 	%p63, %f231, %f140;
	mov.f32 	%f232, %f231;
	mov.u64 	%rd295, %rd294;
	@%p63 bra 	$L__BB1_172;
	setp.lt.s64 	%p64, %rd294, %rd164;
	selp.f32 	%f232, %f231, %f140, %p64;
	min.s64 	%rd295, %rd294, %rd164;
$L__BB1_172:
	mov.b32 	%r117, %f232;
	mov.b32 	%r133, 8;
	mov.b32 	%r134, 31;
	mov.b32 	%r135, -1;
	// begin inline asm
	shfl.sync.down.b32 %r116, %r117, %r133, %r134, %r135;
	// end inline asm
	mov.b32 	%f143, %r116;
	// begin inline asm
	shfl.sync.down.b32 %r121, %r122, %r133, %r134, %r135;
	// end inline asm
	mov.b64 	{%r127, %r132}, %rd295;
	// begin inline asm
	shfl.sync.down.b32 %r126, %r127, %r133, %r134, %r135;
	// end inline asm
	// begin inline asm
	shfl.sync.down.b32 %r131, %r132, %r133, %r134, %r135;
	// end inline asm
	mov.b64 	%rd167, {%r126, %r131};
	setp.gt.s32 	%p65, %r55, 23;
	mov.f32 	%f233, %f232;
	mov.u64 	%rd296, %rd295;
	@%p65 bra 	$L__BB1_176;
	setp.lt.f32 	%p66, %f232, %f143;
	mov.f32 	%f233, %f143;
	mov.u64 	%rd296, %rd167;
	@%p66 bra 	$L__BB1_176;
	setp.gt.f32 	%p67, %f232, %f143;
	mov.f32 	%f233, %f232;
	mov.u64 	%rd296, %rd295;
	@%p67 bra 	$L__BB1_176;
	setp.lt.s64 	%p68, %rd295, %rd167;
	selp.f32 	%f233, %f232, %f143, %p68;
	min.s64 	%rd296, %rd295, %rd167;
$L__BB1_176:
	mov.b32 	%r137, %f233;
	mov.b32 	%r153, 16;
	mov.b32 	%r154, 31;
	mov.b32 	%r155, -1;
	// begin inline asm
	shfl.sync.down.b32 %r136, %r137, %r153, %r154, %r155;
	// end inline asm
	mov.b32 	%f146, %r136;
	// begin inline asm
	shfl.sync.down.b32 %r141, %r142, %r153, %r154, %r155;
	// end inline asm
	mov.b64 	{%r147, %r152}, %rd296;
	// begin inline asm
	shfl.sync.down.b32 %r146, %r147, %r153, %r154, %r155;
	// end inline asm
	// begin inline asm
	shfl.sync.down.b32 %r151, %r152, %r153, %r154, %r155;
	// end inline asm
	mov.b64 	%rd170, {%r146, %r151};
	setp.gt.s32 	%p69, %r55, 15;
	mov.f32 	%f241, %f233;
	mov.u64 	%rd304, %rd296;
	@%p69 bra 	$L__BB1_180;
	setp.lt.f32 	%p70, %f233, %f146;
	mov.f32 	%f241, %f146;
	mov.u64 	%rd304, %rd170;
	@%p70 bra 	$L__BB1_180;
	setp.gt.f32 	%p71, %f233, %f146;
	mov.f32 	%f241, %f233;
	mov.u64 	%rd304, %rd296;
	@%p71 bra 	$L__BB1_180;
	setp.lt.s64 	%p72, %rd296, %rd170;
	selp.f32 	%f241, %f233, %f146, %p72;
	min.s64 	%rd304, %rd296, %rd170;
$L__BB1_180:
	setp.ne.s32 	%p73, %r55, 0;
	@%p73 bra 	$L__BB1_182;
	shr.u32 	%r156, %r17, 1;
	and.b32  	%r157, %r156, 496;
	mov.u32 	%r158, _ZN6thrust24THRUST_300001_SM_1000_NS8cuda_cub4core6detail5shmemE;
	add.s32 	%r159, %r158, %r157;
	st.shared.f32 	[%r159+8], %f241;
	st.shared.u64 	[%r159+16], %rd304;
$L__BB1_182:
	bar.sync 	0;
	setp.ne.s32 	%p74, %r17, 0;
	@%p74 bra 	$L__BB1_204;
	ld.shared.f32 	%f149, [_ZN6thrust24THRUST_300001_SM_1000_NS8cuda_cub4core6detail5shmemE+24];
	ld.shared.u64 	%rd173, [_ZN6thrust24THRUST_300001_SM_1000_NS8cuda_cub4core6detail5shmemE+32];
	setp.lt.f32 	%p75, %f241, %f149;
	mov.f32 	%f235, %f149;
	mov.u64 	%rd298, %rd173;
	@%p75 bra 	$L__BB1_186;
	setp.lt.f32 	%p76, %f149, %f241;
	mov.f32 	%f235, %f241;
	mov.u64 	%rd298, %rd304;
	@%p76 bra 	$L__BB1_186;
	setp.lt.s64 	%p77, %rd304, %rd173;
	selp.f32 	%f235, %f241, %f149, %p77;
	min.s64 	%rd298, %rd304, %rd173;
$L__BB1_186:
	ld.shared.f32 	%f152, [_ZN6thrust24THRUST_300001_SM_1000_NS8cuda_cub4core6detail5shmemE+40];
	ld.shared.u64 	%rd176, [_ZN6thrust24THRUST_300001_SM_1000_NS8cuda_cub4core6detail5shmemE+48];
	setp.lt.f32 	%p78, %f235, %f152;
	mov.f32 	%f236, %f152;
	mov.u64 	%rd299, %rd176;
	@%p78 bra 	$L__BB1_189;
	setp.lt.f32 	%p79, %f152, %f235;
	mov.f32 	%f236, %f235;
	mov.u64 	%rd299, %rd298;
	@%p79 bra 	$L__BB1_189;
	setp.lt.s64 	%p80, %rd298, %rd176;
	selp.f32 	%f236, %f235, %f152, %p80;
	min.s64 	%rd299, %rd298, %rd176;
$L__BB1_189:
	ld.shared.f32 	%f155, [_ZN6thrust24THRUST_300001_SM_1000_NS8cuda_cub4core6detail5shmemE+56];
	ld.shared.u64 	%rd179, [_ZN6thrust24THRUST_300001_SM_1000_NS8cuda_cub4core6detail5shmemE+64];
	setp.lt.f32 	%p81, %f236, %f155;
	mov.f32 	%f237, %f155;
	mov.u64 	%rd300, %rd179;
	@%p81 bra 	$L__BB1_192;
	setp.lt.f32 	%p82, %f155, %f236;
	mov.f32 	%f237, %f236;
	mov.u64 	%rd300, %rd299;
	@%p82 bra 	$L__BB1_192;
	setp.lt.s64 	%p83, %rd299, %rd179;
	selp.f32 	%f237, %f236, %f155, %p83;
	min.s64 	%rd300, %rd299, %rd179;
$L__BB1_192:
	ld.shared.f32 	%f158, [_ZN6thrust24THRUST_300001_SM_1000_NS8cuda_cub4core6detail5shmemE+72];
	ld.shared.u64 	%rd182, [_ZN6thrust24THRUST_300001_SM_1000_NS8cuda_cub4core6detail5shmemE+80];
	setp.lt.f32 	%p84, %f237, %f158;
	mov.f32 	%f238, %f158;
	mov.u64 	%rd301, %rd182;
	@%p84 bra 	$L__BB1_195;
	setp.lt.f32 	%p85, %f158, %f237;
	mov.f32 	%f238, %f237;
	mov.u64 	%rd301, %rd300;
	@%p85 bra 	$L__BB1_195;
	setp.lt.s64 	%p86, %rd300, %rd182;
	selp.f32 	%f238, %f237, %f158, %p86;
	min.s64 	%rd301, %rd300, %rd182;
$L__BB1_195:
	ld.shared.f32 	%f161, [_ZN6thrust24THRUST_300001_SM_1000_NS8cuda_cub4core6detail5shmemE+88];
	ld.shared.u64 	%rd185, [_ZN6thrust24THRUST_300001_SM_1000_NS8cuda_cub4core6detail5shmemE+96];
	setp.lt.f32 	%p87, %f238, %f161;
	mov.f32 	%f239, %f161;
	mov.u64 	%rd302, %rd185;
	@%p87 bra 	$L__BB1_198;
	setp.lt.f32 	%p88, %f161, %f238;
	mov.f32 	%f239, %f238;
	mov.u64 	%rd302, %rd301;
	@%p88 bra 	$L__BB1_198;
	setp.lt.s64 	%p89, %rd301, %rd185;
	selp.f32 	%f239, %f238, %f161, %p89;
	min.s64 	%rd302, %rd301, %rd185;
$L__BB1_198:
	ld.shared.f32 	%f164, [_ZN6thrust24THRUST_300001_SM_1000_NS8cuda_cub4core6detail5shmemE+104];
	ld.shared.u64 	%rd188, [_ZN6thrust24THRUST_300001_SM_1000_NS8cuda_cub4core6detail5shmemE+112];
	setp.lt.f32 	%p90, %f239, %f164;
	mov.f32 	%f240, %f164;
	mov.u64 	%rd303, %rd188;
	@%p90 bra 	$L__BB1_201;
	setp.lt.f32 	%p91, %f164, %f239;
	mov.f32 	%f240, %f239;
	mov.u64 	%rd303, %rd302;
	@%p91 bra 	$L__BB1_201;
	setp.lt.s64 	%p92, %rd302, %rd188;
	selp.f32 	%f240, %f239, %f164, %p92;
	min.s64 	%rd303, %rd302, %rd188;
$L__BB1_201:
	ld.shared.f32 	%f167, [_ZN6thrust24THRUST_300001_SM_1000_NS8cuda_cub4core6detail5shmemE+120];
	ld.shared.u64 	%rd191, [_ZN6thrust24THRUST_300001_SM_1000_NS8cuda_cub4core6detail5shmemE+128];
	setp.lt.f32 	%p93, %f240, %f167;
	mov.f32 	%f241, %f167;
	mov.u64 	%rd304, %rd191;
	@%p93 bra 	$L__BB1_204;
	setp.lt.f32 	%p94, %f167, %f240;
	mov.f32 	%f241, %f240;
	mov.u64 	%rd304, %rd303;
	@%p94 bra 	$L__BB1_204;
	setp.lt.s64 	%p95, %rd303, %rd191;
	selp.f32 	%f241, %f240, %f167, %p95;
	min.s64 	%rd304, %rd303, %rd191;
$L__BB1_204:
	mov.u32 	%r387, %tid.x;
	setp.ne.s32 	%p212, %r387, 0;
	@%p212 bra 	$L__BB1_206;
	ld.param.u64 	%rd234, [_ZN6thrust24THRUST_300001_SM_1000_NS8cuda_cub4core6detail13_kernel_agentINS1_8__reduce11ReduceAgentINS0_12zip_iteratorIN4cuda3std3__45tupleIJNS0_10device_ptrIfEENS0_17counting_iteratorIlNS0_11use_defaultESF_SF_EEEEEEEPNSB_IJflEEESJ_iNS1_9__extrema9arg_max_fIflNSA_4lessIfEEEEEEJSI_SK_iSP_EEEvDpT0__param_1];
	cvta.to.global.u64 	%rd233, %rd234;
	st.global.f32 	[%rd233], %f241;
	st.global.u64 	[%rd233+8], %rd304;
$L__BB1_206:
	ret;

}
	// .globl	_ZN6thrust24THRUST_300001_SM_1000_NS8cuda_cub4core6detail13_kernel_agentINS1_8__reduce11ReduceAgentINS0_12zip_iteratorIN4cuda3std3__45tupleIJNS0_10device_ptrIfEENS0_17counting_iteratorIlNS0_11use_defaultESF_SF_EEEEEEEPNSB_IJflEEESJ_iNS1_9__extrema9arg_max_fIflNSA_4lessIfEEEEEEJSI_SK_iN3cub18CUB_300001_SM_100013GridEvenShareIiEENSS_9GridQueueIjEESP_EEEvDpT0_
.visible .entry _ZN6thrust24THRUST_300001_SM_1000_NS8cuda_cub4core6detail13_kernel_agentINS1_8__reduce11ReduceAgentINS0_12zip_iteratorIN4cuda3std3__45tupleIJNS0_10device_ptrIfEENS0_17counting_iteratorIlNS0_11use_defaultESF_SF_EEEEEEEPNSB_IJflEEESJ_iNS1_9__extrema9arg_max_fIflNSA_4lessIfEEEEEEJSI_SK_iN3cub18CUB_300001_SM_100013GridEvenShareIiEENSS_9GridQueueIjEESP_EEEvDpT0_(
	.param .align 8 .b8 _ZN6thrust24THRUST_300001_SM_1000_NS8cuda_cub4core6detail13_kernel_agentINS1_8__reduce11ReduceAgentINS0_12zip_iteratorIN4cuda3std3__45tupleIJNS0_10device_ptrIfEENS0_17counting_iteratorIlNS0_11use_defaultESF_SF_EEEEEEEPNSB_IJflEEESJ_iNS1_9__extrema9arg_max_fIflNSA_4lessIfEEEEEEJSI_SK_iN3cub18CUB_300001_SM_100013GridEvenShareIiEENSS_9GridQueueIjEESP_EEEvDpT0__param_0[16],
	.param .u64 .ptr .align 1 _ZN6thrust24THRUST_300001_SM_1000_NS8cuda_cub4core6detail13_kernel_agentINS1_8__reduce11ReduceAgentINS0_12zip_iteratorIN4cuda3std3__45tupleIJNS0_10device_ptrIfEENS0_17counting_iteratorIlNS0_11use_defaultESF_SF_EEEEEEEPNSB_IJflEEESJ_iNS1_9__extrema9arg_max_fIflNSA_4lessIfEEEEEEJSI_SK_iN3cub18CUB_300001_SM_100013GridEvenShareIiEENSS_9GridQueueIjEESP_EEEvDpT0__param_1,
	.param .u32 _ZN6thrust24THRUST_300001_SM_1000_NS8cuda_cub4core6detail13_kernel_agentINS1_8__reduce11ReduceAgentINS0_12zip_iteratorIN4cuda3std3__45tupleIJNS0_10device_ptrIfEENS0_17counting_iteratorIlNS0_11use_defaultESF_SF_EEEEEEEPNSB_IJflEEESJ_iNS1_9__extrema9arg_max_fIflNSA_4lessIfEEEEEEJSI_SK_iN3cub18CUB_300001_SM_100013GridEvenShareIiEENSS_9GridQueueIjEESP_EEEvDpT0__param_2,
	.param .align 4 .b8 _ZN6thrust24THRUST_300001_SM_1000_NS8cuda_cub4core6detail13_kernel_agentINS1_8__reduce11ReduceAgentINS0_12zip_iteratorIN4cuda3std3__45tupleIJNS0_10device_ptrIfEENS0_17counting_iteratorIlNS0_11use_defaultESF_SF_EEEEEEEPNSB_IJflEEESJ_iNS1_9__extrema9arg_max_fIflNSA_4lessIfEEEEEEJSI_SK_iN3cub18CUB_300001_SM_100013GridEvenShareIiEENSS_9GridQueueIjEESP_EEEvDpT0__param_3[40],
	.param .align 8 .b8 _ZN6thrust24THRUST_300001_SM_1000_NS8cuda_cub4core6detail13_kernel_agentINS1_8__reduce11ReduceAgentINS0_12zip_iteratorIN4cuda3std3__45tupleIJNS0_10device_ptrIfEENS0_17counting_iteratorIlNS0_11use_defaultESF_SF_EEEEEEEPNSB_IJflEEESJ_iNS1_9__extrema9arg_max_fIflNSA_4lessIfEEEEEEJSI_SK_iN3cub18CUB_300001_SM_100013GridEvenShareIiEENSS_9GridQueueIjEESP_EEEvDpT0__param_4[8],
	.param .align 1 .b8 _ZN6thrust24THRUST_300001_SM_1000_NS8cuda_cub4core6detail13_kernel_agentINS1_8__reduce11ReduceAgentINS0_12zip_iteratorIN4cuda3std3__45tupleIJNS0_10device_ptrIfEENS0_17counting_iteratorIlNS0_11use_defaultESF_SF_EEEEEEEPNSB_IJflEEESJ_iNS1_9__extrema9arg_max_fIflNSA_4lessIfEEEEEEJSI_SK_iN3cub18CUB_300001_SM_100013GridEvenShareIiEENSS_9GridQueueIjEESP_EEEvDpT0__param_5[1]
)
.maxntid 256
{
	.reg .pred 	%p<215>;
	.reg .b32 	%r<437>;
	.reg .b32 	%f<242>;
	.reg .b64 	%rd<286>;

	ld.param.u64 	%rd3, [_ZN6thrust24THRUST_300001_SM_1000_NS8cuda_cub4core6detail13_kernel_agentINS1_8__reduce11ReduceAgentINS0_12zip_iteratorIN4cuda3std3__45tupleIJNS0_10device_ptrIfEENS0_17counting_iteratorIlNS0_11use_defaultESF_SF_EEEEEEEPNSB_IJflEEESJ_iNS1_9__extrema9arg_max_fIflNSA_4lessIfEEEEEEJSI_SK_iN3cub18CUB_300001_SM_100013GridEvenShareIiEENSS_9GridQueueIjEESP_EEEvDpT0__param_0+8];
	ld.param.u64 	%rd181, [_ZN6thrust24THRUST_300001_SM_1000_NS8cuda_cub4core6detail13_kernel_agentINS1_8__reduce11ReduceAgentINS0_12zip_iteratorIN4cuda3std3__45tupleIJNS0_10device_ptrIfEENS0_17counting_iteratorIlNS0_11use_defaultESF_SF_EEEEEEEPNSB_IJflEEESJ_iNS1_9__extrema9arg_max_fIflNSA_4lessIfEEEEEEJSI_SK_iN3cub18CUB_300001_SM_100013GridEvenShareIiEENSS_9GridQueueIjEESP_EEEvDpT0__param_0];
	ld.param.u64 	%rd182, [_ZN6thrust24THRUST_300001_SM_1000_NS8cuda_cub4core6detail13_kernel_agentINS1_8__reduce11ReduceAgentINS0_12zip_iteratorIN4cuda3std3__45tupleIJNS0_10device_ptrIfEENS0_17counting_iteratorIlNS0_11use_defaultESF_SF_EEEEEEEPNSB_IJflEEESJ_iNS1_9__extrema9arg_max_fIflNSA_4lessIfEEEEEEJSI_SK_iN3cub18CUB_300001_SM_100013GridEvenShareIiEENSS_9GridQueueIjEESP_EEEvDpT0__param_4];
	ld.param.u32 	%r66, [_ZN6thrust24THRUST_300001_SM_1000_NS8cuda_cub4core6detail13_kernel_agentINS1_8__reduce11ReduceAgentINS0_12zip_iteratorIN4cuda3std3__45tupleIJNS0_10device_ptrIfEENS0_17counting_iteratorIlNS0_11use_defaultESF_SF_EEEEEEEPNSB_IJflEEESJ_iNS1_9__extrema9arg_max_fIflNSA_4lessIfEEEEEEJSI_SK_iN3cub18CUB_300001_SM_100013GridEvenShareIiEENSS_9GridQueueIjEESP_EEEvDpT0__param_2];
	cvta.to.global.u64 	%rd1, %rd182;
	cvta.to.global.u64 	%rd2, %rd181;
	mov.u32 	%r1, %ctaid.x;
	mul.lo.s32 	%r2, %r1, 1280;
	mov.u32 	%r67, %nctaid.x;
	mul.lo.s32 	%r3, %r67, 1280;
	add.s32 	%r68, %r2, 1280;
	setp.le.s32 	%p1, %r68, %r66;
	@%p1 bra 	$L__BB2_121;
	sub.s32 	%r4, %r66, %r2;
	mov.u32 	%r5, %tid.x;
	setp.ge.s32 	%p98, %r5, %r4;
	mov.f32 	%f188, 0f00000000;
	mov.b64 	%rd232, 0;
	mov.u32 	%r420, %r5;
	@%p98 bra 	$L__BB2_3;
	add.s32 	%r190, %r2, %r5;
	cvt.s64.s32 	%rd207, %r190;
	mul.wide.s32 	%rd208, %r190, 4;
	add.s64 	%rd209, %rd2, %rd208;
	add.s64 	%rd232, %rd3, %rd207;
	ld.global.f32 	%f188, [%rd209];
	add.s32 	%r420, %r5, 256;
$L__BB2_3:
	setp.ge.s32 	%p99, %r420, %r4;
	@%p99 bra 	$L__BB2_25;
	not.b32 	%r191, %r420;
	add.s32 	%r192, %r66, %r191;
	sub.s32 	%r8, %r192, %r2;
	and.b32  	%r193, %r8, 768;
	setp.eq.s32 	%p100, %r193, 768;
	@%p100 bra 	$L__BB2_10;
	add.s32 	%r418, %r420, %r2;
	shr.u32 	%r194, %r8, 8;
	add.s32 	%r195, %r194, 1;
	and.b32  	%r196, %r195, 3;
	neg.s32 	%r417, %r196;
$L__BB2_6:
	.pragma "nounroll";
	mov.u64 	%rd6, %rd232;
	mov.f32 	%f3, %f188;
	cvt.s64.s32 	%rd211, %r418;
	add.s64 	%rd7, %rd3, %rd211;
	mul.wide.s32 	%rd212, %r418, 4;
	add.s64 	%rd213, %rd2, %rd212;
	ld.global.f32 	%f4, [%rd213];
	setp.lt.f32 	%p101, %f3, %f4;
	mov.u64 	%rd232, %rd7;
	mov.f32 	%f188, %f4;
	@%p101 bra 	$L__BB2_9;
	setp.lt.f32 	%p102, %f4, %f3;
	mov.u64 	%rd232, %rd6;
	mov.f32 	%f188, %f3;
	@%p102 bra 	$L__BB2_9;
	setp.lt.s64 	%p103, %rd6, %rd7;
	min.s64 	%rd232, %rd6, %rd7;
	selp.f32 	%f188, %f3, %f4, %p103;
$L__BB2_9:
	add.s32 	%r420, %r420, 256;
	add.s32 	%r418, %r418, 256;
	add.s32 	%r417, %r417, 1;
	setp.ne.s32 	%p104, %r417, 0;
	@%p104 bra 	$L__BB2_6;
$L__BB2_10:
	setp.lt.u32 	%p105, %r8, 768;
	@%p105 bra 	$L__BB2_25;
	add.s32 	%r421, %r420, %r2;
	add.s32 	%r424, %r421, 256;
	add.s32 	%r423, %r421, 512;
	add.s32 	%r422, %r421, 768;
	add.s64 	%rd12, %rd2, 2048;
$L__BB2_12:
	cvt.s64.s32 	%rd214, %r424;
	add.s64 	%rd14, %rd3, %rd214;
	cvt.s64.s32 	%rd215, %r423;
	add.s64 	%rd15, %rd3, %rd215;
	cvt.s64.s32 	%rd216, %r422;
	add.s64 	%rd16, %rd3, %rd216;
	cvt.s64.s32 	%rd217, %r421;
	mul.wide.s32 	%rd218, %r421, 4;
	add.s64 	%rd17, %rd12, %rd218;
	add.s64 	%rd18, %rd3, %rd217;
	ld.global.f32 	%f10, [%rd17+-2048];
	setp.lt.f32 	%p106, %f188, %f10;
	mov.u64 	%rd229, %rd18;
	mov.f32 	%f185, %f10;
	@%p106 bra 	$L__BB2_15;
	setp.lt.f32 	%p107, %f10, %f188;
	mov.u64 	%rd229, %rd232;
	mov.f32 	%f185, %f188;
	@%p107 bra 	$L__BB2_15;
	setp.lt.s64 	%p108, %rd232, %rd18;
	min.s64 	%rd229, %rd232, %rd18;
	selp.f32 	%f185, %f188, %f10, %p108;
$L__BB2_15:
	ld.global.f32 	%f13, [%rd17+-1024];
	setp.lt.f32 	%p109, %f185, %f13;
	mov.u64 	%rd230, %rd14;
	mov.f32 	%f186, %f13;
	@%p109 bra 	$L__BB2_18;
	setp.lt.f32 	%p110, %f13, %f185;
	mov.u64 	%rd230, %rd229;
	mov.f32 	%f186, %f185;
	@%p110 bra 	$L__BB2_18;
	setp.lt.s64 	%p111, %rd229, %rd14;
	min.s64 	%rd230, %rd229, %rd14;
	selp.f32 	%f186, %f185, %f13, %p111;
$L__BB2_18:
	ld.global.f32 	%f16, [%rd17];
	setp.lt.f32 	%p112, %f186, %f16;
	mov.u64 	%rd231, %rd15;
	mov.f32 	%f187, %f16;
	@%p112 bra 	$L__BB2_21;
	setp.lt.f32 	%p113, %f16, %f186;
	mov.u64 	%rd231, %rd230;
	mov.f32 	%f187, %f186;
	@%p113 bra 	$L__BB2_21;
	setp.lt.s64 	%p114, %rd230, %rd15;
	min.s64 	%rd231, %rd230, %rd15;
	selp.f32 	%f187, %f186, %f16, %p114;
$L__BB2_21:
	ld.global.f32 	%f19, [%rd17+1024];
	setp.lt.f32 	%p115, %f187, %f19;
	mov.u64 	%rd232, %rd16;
	mov.f32 	%f188, %f19;
	@%p115 bra 	$L__BB2_24;
	setp.lt.f32 	%p116, %f19, %f187;
	mov.u64 	%rd232, %rd231;
	mov.f32 	%f188, %f187;
	@%p116 bra 	$L__BB2_24;
	setp.lt.s64 	%p117, %rd231, %rd16;
	min.s64 	%rd232, %rd231, %rd16;
	selp.f32 	%f188, %f187, %f19, %p117;
$L__BB2_24:
	add.s32 	%r420, %r420, 1024;
	add.s32 	%r424, %r424, 1024;
	add.s32 	%r423, %r423, 1024;
	add.s32 	%r422, %r422, 1024;
	add.s32 	%r421, %r421, 1024;
	setp.lt.s32 	%p118, %r420, %r4;
	@%p118 bra 	$L__BB2_12;
$L__BB2_25:
	setp.lt.s32 	%p119, %r4, 256;
	@%p119 bra 	$L__BB2_70;
	// begin inline asm
	mov.u32 %r310, %laneid;
	// end inline asm
	mov.b32 	%r312, %f188;
	mov.b32 	%r328, 1;
	mov.b32 	%r329, 31;
	mov.b32 	%r330, -1;
	// begin inline asm
	shfl.sync.down.b32 %r311, %r312, %r328, %r329, %r330;
	// end inline asm
	mov.b32 	%f23, %r311;
	// begin inline asm
	shfl.sync.down.b32 %r316, %r317, %r328, %r329, %r330;
	// end inline asm
	mov.b64 	{%r322, %r327}, %rd232;
	// begin inline asm
	shfl.sync.down.b32 %r321, %r322, %r328, %r329, %r330;
	// end inline asm
	// begin inline asm
	shfl.sync.down.b32 %r326, %r327, %r328, %r329, %r330;
	// end inline asm
	mov.b64 	%rd28, {%r321, %r326};
	setp.gt.s32 	%p171, %r310, 30;
	mov.u64 	%rd234, %rd232;
	mov.f32 	%f190, %f188;
	@%p171 bra 	$L__BB2_30;
	setp.lt.f32 	%p172, %f188, %f23;
	mov.u64 	%rd234, %rd28;
	mov.f32 	%f190, %f23;
	@%p172 bra 	$L__BB2_30;
	setp.gt.f32 	%p173, %f188, %f23;
	mov.u64 	%rd234, %rd232;
	mov.f32 	%f190, %f188;
	@%p173 bra 	$L__BB2_30;
	setp.lt.s64 	%p174, %rd232, %rd28;
	min.s64 	%rd234, %rd232, %rd28;
	selp.f32 	%f190, %f188, %f23, %p174;
$L__BB2_30:
	mov.b32 	%r332, %f190;
	mov.b32 	%r348, 2;
	mov.b32 	%r349, 31;
	mov.b32 	%r350, -1;
	// begin inline asm
	shfl.sync.down.b32 %r331, %r332, %r348, %r349, %r350;
	// end inline asm
	mov.b32 	%f26, %r331;
	// begin inline asm
	shfl.sync.down.b32 %r336, %r337, %r348, %r349, %r350;
	// end inline asm
	mov.b64 	{%r342, %r347}, %rd234;
	// begin inline asm
	shfl.sync.down.b32 %r341, %r342, %r348, %r349, %r350;
	// end inline asm
	// begin inline asm
	shfl.sync.down.b32 %r346, %r347, %r348, %r349, %r350;
	// end inline asm
	mov.b64 	%rd31, {%r341, %r346};
	setp.gt.s32 	%p175, %r310, 29;
	mov.u64 	%rd235, %rd234;
	mov.f32 	%f191, %f190;
	@%p175 bra 	$L__BB2_34;
	setp.lt.f32 	%p176, %f190, %f26;
	mov.u64 	%rd235, %rd31;
	mov.f32 	%f191, %f26;
	@%p176 bra 	$L__BB2_34;
	setp.gt.f32 	%p177, %f190, %f26;
	mov.u64 	%rd235, %rd234;
	mov.f32 	%f191, %f190;
	@%p177 bra 	$L__BB2_34;
	setp.lt.s64 	%p178, %rd234, %rd31;
	min.s64 	%rd235, %rd234, %rd31;
	selp.f32 	%f191, %f190, %f26, %p178;
$L__BB2_34:
	mov.b32 	%r352, %f191;
	mov.b32 	%r368, 4;
	mov.b32 	%r369, 31;
	mov.b32 	%r370, -1;
	// begin inline asm
	shfl.sync.down.b32 %r351, %r352, %r368, %r369, %r370;
	// end inline asm
	mov.b32 	%f29, %r351;
	// begin inline asm
	shfl.sync.down.b32 %r356, %r357, %r368, %r369, %r370;
	// end inline asm
	mov.b64 	{%r362, %r367}, %rd235;
	// begin inline asm
	shfl.sync.down.b32 %r361, %r362, %r368, %r369, %r370;
	// end inline asm
	// begin inline asm
	shfl.sync.down.b32 %r366, %r367, %r368, %r369, %r370;
	// end inline asm
	mov.b64 	%rd34, {%r361, %r366};
	setp.gt.s32 	%p179, %r310, 27;
	mov.u64 	%rd236, %rd235;
	mov.f32 	%f192, %f191;
	@%p179 bra 	$L__BB2_38;
	setp.lt.f32 	%p180, %f191, %f29;
	mov.u64 	%rd236, %rd34;
	mov.f32 	%f192, %f29;
	@%p180 bra 	$L__BB2_38;
	setp.gt.f32 	%p181, %f191, %f29;
	mov.u64 	%rd236, %rd235;
	mov.f32 	%f192, %f191;
	@%p181 bra 	$L__BB2_38;
	setp.lt.s64 	%p182, %rd235, %rd34;
	min.s64 	%rd236, %rd235, %rd34;
	selp.f32 	%f192, %f191, %f29, %p182;
$L__BB2_38:
	mov.b32 	%r372, %f192;
	mov.b32 	%r388, 8;
	mov.b32 	%r389, 31;
	mov.b32 	%r390, -1;
	// begin inline asm
	shfl.sync.down.b32 %r371, %r372, %r388, %r389, %r390;
	// end inline asm
	mov.b32 	%f32, %r371;
	// begin inline asm
	shfl.sync.down.b32 %r376, %r377, %r388, %r389, %r390;
	// end inline asm
	mov.b64 	{%r382, %r387}, %rd236;
	// begin inline asm
	shfl.sync.down.b32 %r381, %r382, %r388, %r389, %r390;
	// end inline asm
	// begin inline asm
	shfl.sync.down.b32 %r386, %r387, %r388, %r389, %r390;
	// end inline asm
	mov.b64 	%rd37, {%r381, %r386};
	setp.gt.s32 	%p183, %r310, 23;
	mov.u64 	%rd237, %rd236;
	mov.f32 	%f193, %f192;
	@%p183 bra 	$L__BB2_42;
	setp.lt.f32 	%p184, %f192, %f32;
	mov.u64 	%rd237, %rd37;
	mov.f32 	%f193, %f32;
	@%p184 bra 	$L__BB2_42;
	setp.gt.f32 	%p185, %f192, %f32;
	mov.u64 	%rd237, %rd236;
	mov.f32 	%f193, %f192;
	@%p185 bra 	$L__BB2_42;
	setp.lt.s64 	%p186, %rd236, %rd37;
	min.s64 	%rd237, %rd236, %rd37;
	selp.f32 	%f193, %f192, %f32, %p186;
$L__BB2_42:
	mov.b32 	%r392, %f193;
	mov.b32 	%r408, 16;
	mov.b32 	%r409, 31;
	mov.b32 	%r410, -1;
	// begin inline asm
	shfl.sync.down.b32 %r391, %r392, %r408, %r409, %r410;
	// end inline asm
	mov.b32 	%f35, %r391;
	// begin inline asm
	shfl.sync.down.b32 %r396, %r397, %r408, %r409, %r410;
	// end inline asm
	mov.b64 	{%r402, %r407}, %rd237;
	// begin inline asm
	shfl.sync.down.b32 %r401, %r402, %r408, %r409, %r410;
	// end inline asm
	// begin inline asm
	shfl.sync.down.b32 %r406, %r407, %r408, %r409, %r410;
	// end inline asm
	mov.b64 	%rd40, {%r401, %r406};
	setp.gt.s32 	%p187, %r310, 15;
	mov.u64 	%rd285, %rd237;
	mov.f32 	%f241, %f193;
	@%p187 bra 	$L__BB2_46;
	setp.lt.f32 	%p188, %f193, %f35;
	mov.u64 	%rd285, %rd40;
	mov.f32 	%f241, %f35;
	@%p188 bra 	$L__BB2_46;
	setp.gt.f32 	%p189, %f193, %f35;
	mov.u64 	%rd285, %rd237;
	mov.f32 	%f241, %f193;
	@%p189 bra 	$L__BB2_46;
	setp.lt.s64 	%p190, %rd237, %rd40;
	min.s64 	%rd285, %rd237, %rd40;
	selp.f32 	%f241, %f193, %f35, %p190;
$L__BB2_46:
	setp.ne.s32 	%p191, %r310, 0;
	@%p191 bra 	$L__BB2_48;
	shr.u32 	%r411, %r5, 1;
	and.b32  	%r412, %r411, 496;
	mov.u32 	%r413, _ZN6thrust24THRUST_300001_SM_1000_NS8cuda_cub4core6detail5shmemE;
	add.s32 	%r414, %r413, %r412;
	st.shared.f32 	[%r414+8], %f241;
	st.shared.u64 	[%r414+16], %rd285;
$L__BB2_48:
	bar.sync 	0;
	setp.ne.s32 	%p192, %r5, 0;
	@%p192 bra 	$L__BB2_208;
	ld.shared.f32 	%f38, [_ZN6thrust24THRUST_300001_SM_1000_NS8cuda_cub4core6detail5shmemE+24];
	ld.shared.u64 	%rd43, [_ZN6thrust24THRUST_300001_SM_1000_NS8cuda_cub4core6detail5shmemE+32];
	setp.lt.f32 	%p193, %f241, %f38;
	mov.u64 	%rd239, %rd43;
	mov.f32 	%f195, %f38;
	@%p193 bra 	$L__BB2_52;
	setp.lt.f32 	%p194, %f38, %f241;
	mov.u64 	%rd239, %rd285;
	mov.f32 	%f195, %f241;
	@%p194 bra 	$L__BB2_52;
	setp.lt.s64 	%p195, %rd285, %rd43;
	min.s64 	%rd239, %rd285, %rd43;
	selp.f32 	%f195, %f241, %f38, %p195;
$L__BB2_52:
	ld.shared.f32 	%f41, [_ZN6thrust24THRUST_300001_SM_1000_NS8cuda_cub4core6detail5shmemE+40];
	ld.shared.u64 	%rd46, [_ZN6thrust24THRUST_300001_SM_1000_NS8cuda_cub4core6detail5shmemE+48];
	setp.lt.f32 	%p196, %f195, %f41;
	mov.u64 	%rd240, %rd46;
	mov.f32 	%f196, %f41;
	@%p196 bra 	$L__BB2_55;
	setp.lt.f32 	%p197, %f41, %f195;
	mov.u64 	%rd240, %rd239;
	mov.f32 	%f196, %f195;
	@%p197 bra 	$L__BB2_55;
	setp.lt.s64 	%p198, %rd239, %rd46;
	min.s64 	%rd240, %rd239, %rd46;
	selp.f32 	%f196, %f195, %f41, %p198;
$L__BB2_55:
	ld.shared.f32 	%f44, [_ZN6thrust24THRUST_300001_SM_1000_NS8cuda_cub4core6detail5shmemE+56];
	ld.shared.u64 	%rd49, [_ZN6thrust24THRUST_300001_SM_1000_NS8cuda_cub4core6detail5shmemE+64];
	setp.lt.f32 	%p199, %f196, %f44;
	mov.u64 	%rd241, %rd49;
	mov.f32 	%f197, %f44;
	@%p199 bra 	$L__BB2_58;
	setp.lt.f32 	%p200, %f44, %f196;
	mov.u64 	%rd241, %rd240;
	mov.f32 	%f197, %f196;
	@%p200 bra 	$L__BB2_58;
	setp.lt.s64 	%p201, %rd240, %rd49;
	min.s64 	%rd241, %rd240, %rd49;
	selp.f32 	%f197, %f196, %f44, %p201;
$L__BB2_58:
	ld.shared.f32 	%f47, [_ZN6thrust24THRUST_300001_SM_1000_NS8cuda_cub4core6detail5shmemE+72];
	ld.shared.u64 	%rd52, [_ZN6thrust24THRUST_300001_SM_1000_NS8cuda_cub4core6detail5shmemE+80];
	setp.lt.f32 	%p202, %f197, %f47;
	mov.u64 	%rd242, %rd52;
	mov.f32 	%f198, %f47;
	@%p202 bra 	$L__BB2_61;
	setp.lt.f32 	%p203, %f47, %f197;
	mov.u64 	%rd242, %rd241;
	mov.f32 	%f198, %f197;
	@%p203 bra 	$L__BB2_61;
	setp.lt.s64 	%p204, %rd241, %rd52;
	min.s64 	%rd242, %rd241, %rd52;
	selp.f32 	%f198, %f197, %f47, %p204;
$L__BB2_61:
	ld.shared.f32 	%f50, [_ZN6thrust24THRUST_300001_SM_1000_NS8cuda_cub4core6detail5shmemE+88];
	ld.shared.u64 	%rd55, [_ZN6thrust24THRUST_300001_SM_1000_NS8cuda_cub4core6detail5shmemE+96];
	setp.lt.f32 	%p205, %f198, %f50;
	mov.f32 	%f199, %f50;
	mov.u64 	%rd243, %rd55;
	@%p205 bra 	$L__BB2_64;
	setp.lt.f32 	%p206, %f50, %f198;
	mov.f32 	%f199, %f198;
	mov.u64 	%rd243, %rd242;
	@%p206 bra 	$L__BB2_64;
	setp.lt.s64 	%p207, %rd242, %rd55;
	selp.f32 	%f199, %f198, %f50, %p207;
	min.s64 	%rd243, %rd242, %rd55;
$L__BB2_64:
	ld.shared.f32 	%f53, [_ZN6thrust24THRUST_300001_SM_1000_NS8cuda_cub4core6detail5shmemE+104];
	ld.shared.u64 	%rd58, [_ZN6thrust24THRUST_300001_SM_1000_NS8cuda_cub4core6detail5shmemE+112];
	setp.lt.f32 	%p208, %f199, %f53;
	mov.f32 	%f200, %f53;
	mov.u64 	%rd244, %rd58;
	@%p208 bra 	$L__BB2_67;
	setp.lt.f32 	%p209, %f53, %f199;
	mov.f32 	%f200, %f199;
	mov.u64 	%rd244, %rd243;
	@%p209 bra 	$L__BB2_67;
	setp.lt.s64 	%p210, %rd243, %rd58;
	selp.f32 	%f200, %f199, %f53, %p210;
	min.s64 	%rd244, %rd243, %rd58;
$L__BB2_67:
	ld.shared.f32 	%f56, [_ZN6thrust24THRUST_300001_SM_1000_NS8cuda_cub4core6detail5shmemE+120];
	ld.shared.u64 	%rd61, [_ZN6thrust24THRUST_300001_SM_1000_NS8cuda_cub4core6detail5shmemE+128];
	setp.lt.f32 	%p211, %f200, %f56;
	mov.f32 	%f241, %f56;
	mov.u64 	%rd285, %rd61;
	@%p211 bra 	$L__BB2_208;
	setp.lt.f32 	%p212, %f56, %f200;
	mov.f32 	%f241, %f200;
	mov.u64 	%rd285, %rd244;
	@%p212 bra 	$L__BB2_208;
	setp.lt.s64 	%p213, %rd244, %rd61;
	selp.f32 	%f241, %f200, %f56, %p213;
	min.s64 	%rd285, %rd244, %rd61;
	bra.uni 	$L__BB2_208;
$L__BB2_70:
	// begin inline asm
	mov.u32 %r197, %laneid;
	// end inline asm
	and.b32  	%r218, %r5, 992;
	add.s32 	%r219, %r218, 32;
	setp.gt.s32 	%p120, %r219, %r4;
	not.b32 	%r220, %r218;
	add.s32 	%r221, %r4, %r220;
	selp.b32 	%r216, %r221, 31, %p120;
	mov.b32 	%r199, %f188;
	mov.b32 	%r215, 1;
	mov.b32 	%r217, -1;
	// begin inline asm
	shfl.sync.down.b32 %r198, %r199, %r215, %r216, %r217;
	// end inline asm
	mov.b32 	%f58, %r198;
	// begin inline asm
	shfl.sync.down.b32 %r203, %r204, %r215, %r216, %r217;
	// end inline asm
	mov.b64 	{%r209, %r214}, %rd232;
	// begin inline asm
	shfl.sync.down.b32 %r208, %r209, %r215, %r216, %r217;
	// end inline asm
	// begin inline asm
	shfl.sync.down.b32 %r213, %r214, %r215, %r216, %r217;
	// end inline asm
	mov.b64 	%rd63, {%r208, %r213};
	setp.ge.s32 	%p121, %r197, %r216;
	mov.f32 	%f201, %f188;
	mov.u64 	%rd245, %rd232;
	@%p121 bra 	$L__BB2_74;
	setp.lt.f32 	%p122, %f188, %f58;
	mov.f32 	%f201, %f58;
	mov.u64 	%rd245, %rd63;
	@%p122 bra 	$L__BB2_74;
	setp.gt.f32 	%p123, %f188, %f58;
	mov.f32 	%f201, %f188;
	mov.u64 	%rd245, %rd232;
	@%p123 bra 	$L__BB2_74;
	setp.lt.s64 	%p124, %rd232, %rd63;
	selp.f32 	%f201, %f188, %f58, %p124;
	min.s64 	%rd245, %rd232, %rd63;
$L__BB2_74:
	mov.b32 	%r223, %f201;
	mov.b32 	%r239, 2;
	mov.b32 	%r241, -1;
	// begin inline asm
	shfl.sync.down.b32 %r222, %r223, %r239, %r216, %r241;
	// end inline asm
	mov.b32 	%f61, %r222;
	// begin inline asm
	shfl.sync.down.b32 %r227, %r228, %r239, %r216, %r241;
	// end inline asm
	mov.b64 	{%r233, %r238}, %rd245;
	// begin inline asm
	shfl.sync.down.b32 %r232, %r233, %r239, %r216, %r241;
	// end inline asm
	// begin inline asm
	shfl.sync.down.b32 %r237, %r238, %r239, %r216, %r241;
	// end inline asm
	mov.b64 	%rd66, {%r232, %r237};
	add.s32 	%r242, %r197, 2;
	setp.gt.s32 	%p125, %r242, %r216;
	mov.f32 	%f202, %f201;
	mov.u64 	%rd246, %rd245;
	@%p125 bra 	$L__BB2_78;
	setp.lt.f32 	%p126, %f201, %f61;
	mov.f32 	%f202, %f61;
	mov.u64 	%rd246, %rd66;
	@%p126 bra 	$L__BB2_78;
	setp.gt.f32 	%p127, %f201, %f61;
	mov.f32 	%f202, %f201;
	mov.u64 	%rd246, %rd245;
	@%p127 bra 	$L__BB2_78;
	setp.lt.s64 	%p128, %rd245, %rd66;
	selp.f32 	%f202, %f201, %f61, %p128;
	min.s64 	%rd246, %rd245, %rd66;
$L__BB2_78:
	mov.b32 	%r244, %f202;
	mov.b32 	%r260, 4;
	mov.b32 	%r262, -1;
	// begin inline asm
	shfl.sync.down.b32 %r243, %r244, %r260, %r216, %r262;
	// end inline asm
	mov.b32 	%f64, %r243;
	// begin inline asm
	shfl.sync.down.b32 %r248, %r249, %r260, %r216, %r262;
	// end inline asm
	mov.b64 	{%r254, %r259}, %rd246;
	// begin inline asm
	shfl.sync.down.b32 %r253, %r254, %r260, %r216, %r262;
	// end inline asm
	// begin inline asm
	shfl.sync.down.b32 %r258, %r259, %r260, %r216, %r262;
	// end inline asm
	mov.b64 	%rd69, {%r253, %r258};
	add.s32 	%r263, %r197, 4;
	setp.gt.s32 	%p129, %r263, %r216;
	mov.f32 	%f203, %f202;
	mov.u64 	%rd247, %rd246;
	@%p129 bra 	$L__BB2_82;
	setp.lt.f32 	%p130, %f202, %f64;
	mov.f32 	%f203, %f64;
	mov.u64 	%rd247, %rd69;
	@%p130 bra 	$L__BB2_82;
	setp.gt.f32 	%p131, %f202, %f64;
	mov.f32 	%f203, %f202;
	mov.u64 	%rd247, %rd246;
	@%p131 bra 	$L__BB2_82;
	setp.lt.s64 	%p132, %rd246, %rd69;
	selp.f32 	%f203, %f202, %f64, %p132;
	min.s64 	%rd247, %rd246, %rd69;
$L__BB2_82:
	mov.b32 	%r265, %f203;
	mov.b32 	%r281, 8;
	mov.b32 	%r283, -1;
	// begin inline asm
	shfl.sync.down.b32 %r264, %r265, %r281, %r216, %r283;
	// end inline asm
	mov.b32 	%f67, %r264;
	// begin inline asm
	shfl.sync.down.b32 %r269, %r270, %r281, %r216, %r283;
	// end inline asm
	mov.b64 	{%r275, %r280}, %rd247;
	// begin inline asm
	shfl.sync.down.b32 %r274, %r275, %r281, %r216, %r283;
	// end inline asm
	// begin inline asm
	shfl.sync.down.b32 %r279, %r280, %r281, %r216, %r283;
	// end inline asm
	mov.b64 	%rd72, {%r274, %r279};
	add.s32 	%r284, %r197, 8;
	setp.gt.s32 	%p133, %r284, %r216;
	mov.f32 	%f204, %f203;
	mov.u64 	%rd248, %rd247;
	@%p133 bra 	$L__BB2_86;
	setp.lt.f32 	%p134, %f203, %f67;
	mov.f32 	%f204, %f67;
	mov.u64 	%rd248, %rd72;
	@%p134 bra 	$L__BB2_86;
	setp.gt.f32 	%p135, %f203, %f67;
	mov.f32 	%f204, %f203;
	mov.u64 	%rd248, %rd247;
	@%p135 bra 	$L__BB2_86;
	setp.lt.s64 	%p136, %rd247, %rd72;
	selp.f32 	%f204, %f203, %f67, %p136;
	min.s64 	%rd248, %rd247, %rd72;
$L__BB2_86:
	mov.b32 	%r286, %f204;
	mov.b32 	%r302, 16;
	mov.b32 	%r304, -1;
	// begin inline asm
	shfl.sync.down.b32 %r285, %r286, %r302, %r216, %r304;
	// end inline asm
	mov.b32 	%f70, %r285;
	// begin inline asm
	shfl.sync.down.b32 %r290, %r291, %r302, %r216, %r304;
	// end inline asm
	mov.b64 	{%r296, %r301}, %rd248;
	// begin inline asm
	shfl.sync.down.b32 %r295, %r296, %r302, %r216, %r304;
	// end inline asm
	// begin inline asm
	shfl.sync.down.b32 %r300, %r301, %r302, %r216, %r304;
	// end inline asm
	mov.b64 	%rd75, {%r295, %r300};
	add.s32 	%r305, %r197, 16;
	setp.gt.s32 	%p137, %r305, %r216;
	mov.f32 	%f241, %f204;
	mov.u64 	%rd285, %rd248;
	@%p137 bra 	$L__BB2_90;
	setp.lt.f32 	%p138, %f204, %f70;
	mov.f32 	%f241, %f70;
	mov.u64 	%rd285, %rd75;
	@%p138 bra 	$L__BB2_90;
	setp.gt.f32 	%p139, %f204, %f70;
	mov.f32 	%f241, %f204;
	mov.u64 	%rd285, %rd248;
	@%p139 bra 	$L__BB2_90;
	setp.lt.s64 	%p140, %rd248, %rd75;
	selp.f32 	%f241, %f204, %f70, %p140;
	min.s64 	%rd285, %rd248, %rd75;
$L__BB2_90:
	setp.ne.s32 	%p141, %r197, 0;
	@%p141 bra 	$L__BB2_92;
	shr.u32 	%r306, %r5, 1;
	and.b32  	%r307, %r306, 496;
	mov.u32 	%r308, _ZN6thrust24THRUST_300001_SM_1000_NS8cuda_cub4core6detail5shmemE;
	add.s32 	%r309, %r308, %r307;
	st.shared.f32 	[%r309+8], %f241;
	st.shared.u64 	[%r309+16], %rd285;
$L__BB2_92:
	bar.sync 	0;
	setp.ne.s32 	%p142, %r5, 0;
	@%p142 bra 	$L__BB2_208;
	setp.lt.s32 	%p143, %r4, 33;
	mov.f32 	%f206, %f241;
	mov.u64 	%rd250, %rd285;
	@%p143 bra 	$L__BB2_97;
	ld.shared.f32 	%f73, [_ZN6thrust24THRUST_300001_SM_1000_NS8cuda_cub4core6detail5shmemE+24];
	ld.shared.u64 	%rd78, [_ZN6thrust24THRUST_300001_SM_1000_NS8cuda_cub4core6detail5shmemE+32];
	setp.lt.f32 	%p144, %f241, %f73;
	mov.f32 	%f206, %f73;
	mov.u64 	%rd250, %rd78;
	@%p144 bra 	$L__BB2_97;
	setp.lt.f32 	%p145, %f73, %f241;
	mov.f32 	%f206, %f241;
	mov.u64 	%rd250, %rd285;
	@%p145 bra 	$L__BB2_97;
	setp.lt.s64 	%p146, %rd285, %rd78;
	selp.f32 	%f206, %f241, %f73, %p146;
	min.s64 	%rd250, %rd285, %rd78;
$L__BB2_97:
	setp.lt.s32 	%p147, %r4, 65;
	mov.f32 	%f207, %f206;
	mov.u64 	%rd251, %rd250;
	@%p147 bra 	$L__BB2_101;
	ld.shared.f32 	%f76, [_ZN6thrust24THRUST_300001_SM_1000_NS8cuda_cub4core6detail5shmemE+40];
	ld.shared.u64 	%rd81, [_ZN6thrust24THRUST_300001_SM_1000_NS8cuda_cub4core6detail5shmemE+48];
	setp.lt.f32 	%p148, %f206, %f76;
	mov.f32 	%f207, %f76;
	mov.u64 	%rd251, %rd81;
	@%p148 bra 	$L__BB2_101;
	setp.lt.f32 	%p149, %f76, %f206;
	mov.f32 	%f207, %f206;
	mov.u64 	%rd251, %rd250;
	@%p149 bra 	$L__BB2_101;
	setp.lt.s64 	%p150, %rd250, %rd81;
	selp.f32 	%f207, %f206, %f76, %p150;
	min.s64 	%rd251, %rd250, %rd81;
$L__BB2_101:
	setp.lt.s32 	%p151, %r4, 97;
	mov.f32 	%f208, %f207;
	mov.u64 	%rd252, %rd251;
	@%p151 bra 	$L__BB2_105;
	ld.shared.f32 	%f79, [_ZN6thrust24THRUST_300001_SM_1000_NS8cuda_cub4core6detail5shmemE+56];
	ld.shared.u64 	%rd84, [_ZN6thrust24THRUST_300001_SM_1000_NS8cuda_cub4core6detail5shmemE+64];
	setp.lt.f32 	%p152, %f207, %f79;
	mov.f32 	%f208, %f79;
	mov.u64 	%rd252, %rd84;
	@%p152 bra 	$L__BB2_105;
	setp.lt.f32 	%p153, %f79, %f207;
	mov.f32 	%f208, %f207;
	mov.u64 	%rd252, %rd251;
	@%p153 bra 	$L__BB2_105;
	setp.lt.s64 	%p154, %rd251, %rd84;
	selp.f32 	%f208, %f207, %f79, %p154;
	min.s64 	%rd252, %rd251, %rd84;
$L__BB2_105:
	setp.lt.s32 	%p155, %r4, 129;
	mov.f32 	%f209, %f208;
	mov.u64 	%rd253, %rd252;
	@%p155 bra 	$L__BB2_109;
	ld.shared.f32 	%f82, [_ZN6thrust24THRUST_300001_SM_1000_NS8cuda_cub4core6detail5shmemE+72];
	ld.shared.u64 	%rd87, [_ZN6thrust24THRUST_300001_SM_1000_NS8cuda_cub4core6detail5shmemE+80];
	setp.lt.f32 	%p156, %f208, %f82;
	mov.f32 	%f209, %f82;
	mov.u64 	%rd253, %rd87;
	@%p156 bra 	$L__BB2_109;
	setp.lt.f32 	%p157, %f82, %f208;
	mov.f32 	%f209, %f208;
	mov.u64 	%rd253, %rd252;
	@%p157 bra 	$L__BB2_109;
	setp.lt.s64 	%p158, %rd252, %rd87;
	selp.f32 	%f209, %f208, %f82, %p158;
	min.s64 	%rd253, %rd252, %rd87;
$L__BB2_109:
	setp.lt.s32 	%p159, %r4, 161;
	mov.f32 	%f210, %f209;
	mov.u64 	%rd254, %rd253;
	@%p159 bra 	$L__BB2_113;
	ld.shared.f32 	%f85, [_ZN6thrust24THRUST_300001_SM_1000_NS8cuda_cub4core6detail5shmemE+88];
	ld.shared.u64 	%rd90, [_ZN6thrust24THRUST_300001_SM_1000_NS8cuda_cub4core6detail5shmemE+96];
	setp.lt.f32 	%p160, %f209, %f85;
	mov.f32 	%f210, %f85;
	mov.u64 	%rd254, %rd90;
	@%p160 bra 	$L__BB2_113;
	setp.lt.f32 	%p161, %f85, %f209;
	mov.f32 	%f210, %f209;
	mov.u64 	%rd254, %rd253;
	@%p161 bra 	$L__BB2_113;
	setp.lt.s64 	%p162, %rd253, %rd90;
	selp.f32 	%f210, %f209, %f85, %p162;
	min.s64 	%rd254, %rd253, %rd90;
$L__BB2_113:
	setp.lt.s32 	%p163, %r4, 193;
	mov.f32 	%f211, %f210;
	mov.u64 	%rd255, %rd254;
	@%p163 bra 	$L__BB2_117;
	ld.shared.f32 	%f88, [_ZN6thrust24THRUST_300001_SM_1000_NS8cuda_cub4core6detail5shmemE+104];
	ld.shared.u64 	%rd93, [_ZN6thrust24THRUST_300001_SM_1000_NS8cuda_cub4core6detail5shmemE+112];
	setp.lt.f32 	%p164, %f210, %f88;
	mov.f32 	%f211, %f88;
	mov.u64 	%rd255, %rd93;
	@%p164 bra 	$L__BB2_117;
	setp.lt.f32 	%p165, %f88, %f210;
	mov.f32 	%f211, %f210;
	mov.u64 	%rd255, %rd254;
	@%p165 bra 	$L__BB2_117;
	setp.lt.s64 	%p166, %rd254, %rd93;
	selp.f32 	%f211, %f210, %f88, %p166;
	min.s64 	%rd255, %rd254, %rd93;
$L__BB2_117:
	setp.lt.s32 	%p167, %r4, 225;
	mov.f32 	%f241, %f211;
	mov.u64 	%rd285, %rd255;
	@%p167 bra 	$L__BB2_208;
	ld.shared.f32 	%f91, [_ZN6thrust24THRUST_300001_SM_1000_NS8cuda_cub4core6detail5shmemE+120];
	ld.shared.u64 	%rd96, [_ZN6thrust24THRUST_300001_SM_1000_NS8cuda_cub4core6detail5shmemE+128];
	setp.lt.f32 	%p168, %f211, %f91;
	mov.f32 	%f241, %f91;
	mov.u64 	%rd285, %rd96;
	@%p168 bra 	$L__BB2_208;
	setp.lt.f32 	%p169, %f91, %f211;
	mov.f32 	%f241, %f211;
	mov.u64 	%rd285, %rd255;
	@%p169 bra 	$L__BB2_208;
	setp.lt.s64 	%p170, %rd255, %rd96;
	selp.f32 	%f241, %f211, %f91, %p170;
	min.s64 	%rd285, %rd255, %rd96;
	bra.uni 	$L__BB2_208;
$L__BB2_121:
	mov.u32 	%r35, %tid.x;
	cvt.s64.s32 	%rd183, %r2;
	add.s64 	%rd98, %rd3, %rd183;
	cvt.u64.u32 	%rd99, %r35;
	add.s64 	%rd184, %rd99, %rd183;
	shl.b64 	%rd185, %rd184, 2;
	add.s64 	%rd186, %rd2, %rd185;
	ld.global.f32 	%f170, [%rd186];
	add.s32 	%r69, %r35, 256;
	cvt.u64.u32 	%rd187, %r69;
	ld.global.f32 	%f171, [%rd186+1024];
	add.s32 	%r70, %r35, 512;
	cvt.u64.u32 	%rd188, %r70;
	ld.global.f32 	%f172, [%rd186+2048];
	add.s32 	%r71, %r35, 768;
	cvt.u64.u32 	%rd189, %r71;
	ld.global.f32 	%f173, [%rd186+3072];
	or.b32  	%r72, %r35, 1024;
	cvt.u64.u32 	%rd100, %r72;
	add.s64 	%rd273, %rd98, %rd100;
	ld.global.f32 	%f229, [%rd186+4096];
	setp.geu.f32 	%p2, %f170, %f171;
	selp.f32 	%f174, %f170, %f171, %p2;
	selp.b64 	%rd190, %rd99, %rd187, %p2;
	setp.geu.f32 	%p3, %f174, %f172;
	selp.f32 	%f175, %f174, %f172, %p3;
	selp.b64 	%rd191, %rd190, %rd188, %p3;
	setp.geu.f32 	%p4, %f175, %f173;
	selp.f32 	%f94, %f175, %f173, %p4;
	selp.b64 	%rd102, %rd191, %rd189, %p4;
	setp.lt.f32 	%p5, %f94, %f229;
	@%p5 bra 	$L__BB2_123;
	setp.lt.f32 	%p6, %f229, %f94;
	setp.lt.u64 	%p7, %rd102, %rd100;
	or.pred  	%p8, %p6, %p7;
	selp.f32 	%f229, %f94, %f229, %p8;
	add.s64 	%rd192, %rd98, %rd102;
	selp.b64 	%rd273, %rd192, %rd273, %p8;
$L__BB2_123:
	setp.le.s32 	%p9, %r66, %r3;
	@%p9 bra 	$L__BB2_164;
	setp.ne.s32 	%p10, %r35, 0;
	@%p10 bra 	$L__BB2_126;
	atom.global.add.u32 	%r73, [%rd1+4], 1280;
	add.s32 	%r74, %r73, %r3;
	st.shared.u32 	[_ZN6thrust24THRUST_300001_SM_1000_NS8cuda_cub4core6detail5shmemE+152], %r74;
$L__BB2_126:
	bar.sync 	0;
	ld.shared.u32 	%r427, [_ZN6thrust24THRUST_300001_SM_1000_NS8cuda_cub4core6detail5shmemE+152];
	add.s32 	%r75, %r427, 1280;
	setp.gt.s32 	%p11, %r75, %r66;
	@%p11 bra 	$L__BB2_141;
	mov.f32 	%f213, %f229;
	mov.u64 	%rd257, %rd273;
$L__BB2_128:
	cvt.s64.s32 	%rd193, %r427;
	add.s64 	%rd194, %rd99, %rd193;
	shl.b64 	%rd195, %rd194, 2;
	add.s64 	%rd196, %rd2, %rd195;
	add.s64 	%rd258, %rd194, %rd3;
	ld.global.f32 	%f214, [%rd196];
	add.s64 	%rd259, %rd258, 256;
	ld.global.f32 	%f215, [%rd196+1024];
	add.s64 	%rd260, %rd258, 512;
	ld.global.f32 	%f216, [%rd196+2048];
	add.s64 	%rd261, %rd258, 768;
	ld.global.f32 	%f217, [%rd196+3072];
	add.s64 	%rd273, %rd258, 1024;
	ld.global.f32 	%f229, [%rd196+4096];
	setp.lt.f32 	%p12, %f213, %f214;
	@%p12 bra 	$L__BB2_130;
	setp.lt.f32 	%p13, %f214, %f213;
	setp.lt.s64 	%p14, %rd257, %rd258;
	or.pred  	%p15, %p13, %p14;
	selp.f32 	%f214, %f213, %f214, %p15;
	selp.b64 	%rd258, %rd257, %rd258, %p15;
$L__BB2_130:
	setp.lt.f32 	%p16, %f214, %f215;
	@%p16 bra 	$L__BB2_132;
	setp.lt.f32 	%p17, %f215, %f214;
	setp.lt.s64 	%p18, %rd258, %rd259;
	or.pred  	%p19, %p17, %p18;
	selp.f32 	%f215, %f214, %f215, %p19;
	selp.b64 	%rd259, %rd258, %rd259, %p19;
$L__BB2_132:
	setp.lt.f32 	%p20, %f215, %f216;
	@%p20 bra 	$L__BB2_134;
	setp.lt.f32 	%p21, %f216, %f215;
	setp.lt.s64 	%p22, %rd259, %rd260;
	or.pred  	%p23, %p21, %p22;
	selp.f32 	%f216, %f215, %f216, %p23;
	selp.b64 	%rd260, %rd259, %rd260, %p23;
$L__BB2_134:
	setp.lt.f32 	%p24, %f216, %f217;
	@%p24 bra 	$L__BB2_136;
	setp.lt.f32 	%p25, %f217, %f216;
	setp.lt.s64 	%p26, %rd260, %rd261;
	or.pred  	%p27, %p25, %p26;
	selp.f32 	%f217, %f216, %f217, %p27;
	selp.b64 	%rd261, %rd260, %rd261, %p27;
$L__BB2_136:
	setp.lt.f32 	%p28, %f217, %f229;
	@%p28 bra 	$L__BB2_138;
	setp.lt.f32 	%p29, %f229, %f217;
	setp.lt.s64 	%p30, %rd261, %rd273;
	or.pred  	%p31, %p29, %p30;
	selp.f32 	%f229, %f217, %f229, %p31;
	selp.b64 	%rd273, %rd261, %rd273, %p31;
$L__BB2_138:
	setp.ne.s32 	%p32, %r35, 0;
	bar.sync 	0;
	@%p32 bra 	$L__BB2_140;
	atom.global.add.u32 	%r76, [%rd1+4], 1280;
	add.s32 	%r77, %r76, %r3;
	st.shared.u32 	[_ZN6thrust24THRUST_300001_SM_1000_NS8cuda_cub4core6detail5shmemE+152], %r77;
$L__BB2_140:
	bar.sync 	0;
	ld.shared.u32 	%r427, [_ZN6thrust24THRUST_300001_SM_1000_NS8cuda_cub4core6detail5shmemE+152];
	add.s32 	%r78, %r427, 1280;
	setp.le.s32 	%p33, %r78, %r66;
	mov.f32 	%f213, %f229;
	mov.u64 	%rd257, %rd273;
	@%p33 bra 	$L__BB2_128;
$L__BB2_141:
	setp.le.s32 	%p34, %r66, %r427;
	@%p34 bra 	$L__BB2_164;
	sub.s32 	%r40, %r66, %r427;
	setp.ge.s32 	%p35, %r35, %r40;
	@%p35 bra 	$L__BB2_164;
	not.b32 	%r79, %r35;
	add.s32 	%r80, %r66, %r79;
	sub.s32 	%r41, %r80, %r427;
	and.b32  	%r81, %r41, 768;
	setp.eq.s32 	%p36, %r81, 768;
	mov.u32 	%r431, %r35;
	@%p36 bra 	$L__BB2_149;
	add.s32 	%r429, %r35, %r427;
	shr.u32 	%r82, %r41, 8;
	add.s32 	%r83, %r82, 1;
	and.b32  	%r84, %r83, 3;
	neg.s32 	%r428, %r84;
	mov.u32 	%r431, %r35;
$L__BB2_145:
	.pragma "nounroll";
	mov.u64 	%rd122, %rd273;
	mov.f32 	%f114, %f229;
	cvt.s64.s32 	%rd198, %r429;
	add.s64 	%rd123, %rd3, %rd198;
	mul.wide.s32 	%rd199, %r429, 4;
	add.s64 	%rd200, %rd2, %rd199;
	ld.global.f32 	%f115, [%rd200];
	setp.lt.f32 	%p37, %f114, %f115;
	mov.f32 	%f229, %f115;
	mov.u64 	%rd273, %rd123;
	@%p37 bra 	$L__BB2_148;
	setp.lt.f32 	%p38, %f115, %f114;
	mov.f32 	%f229, %f114;
	mov.u64 	%rd273, %rd122;
	@%p38 bra 	$L__BB2_148;
	setp.lt.s64 	%p39, %rd122, %rd123;
	selp.f32 	%f229, %f114, %f115, %p39;
	min.s64 	%rd273, %rd122, %rd123;
$L__BB2_148:
	add.s32 	%r431, %r431, 256;
	add.s32 	%r429, %r429, 256;
	add.s32 	%r428, %r428, 1;
	setp.ne.s32 	%p40, %r428, 0;
	@%p40 bra 	$L__BB2_145;
$L__BB2_149:
	setp.lt.u32 	%p41, %r41, 768;
	@%p41 bra 	$L__BB2_164;
	add.s32 	%r432, %r431, %r427;
	add.s32 	%r435, %r432, 256;
	add.s32 	%r434, %r432, 512;
	add.s32 	%r433, %r432, 768;
	add.s64 	%rd128, %rd2, 2048;
$L__BB2_151:
	cvt.s64.s32 	%rd201, %r435;
	add.s64 	%rd130, %rd3, %rd201;
	cvt.s64.s32 	%rd202, %r434;
	add.s64 	%rd131, %rd3, %rd202;
	cvt.s64.s32 	%rd203, %r433;
	add.s64 	%rd132, %rd3, %rd203;
	cvt.s64.s32 	%rd204, %r432;
	mul.wide.s32 	%rd205, %r432, 4;
	add.s64 	%rd133, %rd128, %rd205;
	add.s64 	%rd134, %rd3, %rd204;
	ld.global.f32 	%f121, [%rd133+-2048];
	setp.lt.f32 	%p42, %f229, %f121;
	mov.f32 	%f225, %f121;
	mov.u64 	%rd269, %rd134;
	@%p42 bra 	$L__BB2_154;
	setp.lt.f32 	%p43, %f121, %f229;
	mov.f32 	%f225, %f229;
	mov.u64 	%rd269, %rd273;
	@%p43 bra 	$L__BB2_154;
	setp.lt.s64 	%p44, %rd273, %rd134;
	selp.f32 	%f225, %f229, %f121, %p44;
	min.s64 	%rd269, %rd273, %rd134;
$L__BB2_154:
	ld.global.f32 	%f124, [%rd133+-1024];
	setp.lt.f32 	%p45, %f225, %f124;
	mov.f32 	%f226, %f124;
	mov.u64 	%rd270, %rd130;
	@%p45 bra 	$L__BB2_157;
	setp.lt.f32 	%p46, %f124, %f225;
	mov.f32 	%f226, %f225;
	mov.u64 	%rd270, %rd269;
	@%p46 bra 	$L__BB2_157;
	setp.lt.s64 	%p47, %rd269, %rd130;
	selp.f32 	%f226, %f225, %f124, %p47;
	min.s64 	%rd270, %rd269, %rd130;
$L__BB2_157:
	ld.global.f32 	%f127, [%rd133];
	setp.lt.f32 	%p48, %f226, %f127;
	mov.f32 	%f227, %f127;
	mov.u64 	%rd271, %rd131;
	@%p48 bra 	$L__BB2_160;
	setp.lt.f32 	%p49, %f127, %f226;
	mov.f32 	%f227, %f226;
	mov.u64 	%rd271, %rd270;
	@%p49 bra 	$L__BB2_160;
	setp.lt.s64 	%p50, %rd270, %rd131;
	selp.f32 	%f227, %f226, %f127, %p50;
	min.s64 	%rd271, %rd270, %rd131;
$L__BB2_160:
	ld.global.f32 	%f130, [%rd133+1024];
	setp.lt.f32 	%p51, %f227, %f130;
	mov.f32 	%f229, %f130;
	mov.u64 	%rd273, %rd132;
	@%p51 bra 	$L__BB2_163;
	setp.lt.f32 	%p52, %f130, %f227;
	mov.f32 	%f229, %f227;
	mov.u64 	%rd273, %rd271;
	@%p52 bra 	$L__BB2_163;
	setp.lt.s64 	%p53, %rd271, %rd132;
	selp.f32 	%f229, %f227, %f130, %p53;
	min.s64 	%rd273, %rd271, %rd132;
$L__BB2_163:
	add.s32 	%r431, %r431, 1024;
	add.s32 	%r435, %r435, 1024;
	add.s32 	%r434, %r434, 1024;
	add.s32 	%r433, %r433, 1024;
	add.s32 	%r432, %r432, 1024;
	setp.lt.s32 	%p54, %r431, %r40;
	@%p54 bra 	$L__BB2_151;
$L__BB2_164:
	// begin inline asm
	mov.u32 %r85, %laneid;
	// end inline asm
	mov.b32 	%r87, %f229;
	mov.b32 	%r103, 1;
	mov.b32 	%r104, 31;
	mov.b32 	%r105, -1;
	// begin inline asm
	shfl.sync.down.b32 %r86, %r87, %r103, %r104, %r105;
	// end inline asm
	mov.b32 	%f134, %r86;
	// begin inline asm
	shfl.sync.down.b32 %r91, %r92, %r103, %r104, %r105;
	// end inline asm
	mov.b64 	{%r97, %r102}, %rd273;
	// begin inline asm
	shfl.sync.down.b32 %r96, %r97, %r103, %r104, %r105;
	// end inline asm
	// begin inline asm
	shfl.sync.down.b32 %r101, %r102, %r103, %r104, %r105;
	// end inline asm
	mov.b64 	%rd144, {%r96, %r101};
	setp.gt.s32 	%p55, %r85, 30;
	mov.f32 	%f230, %f229;
	mov.u64 	%rd274, %rd273;
	@%p55 bra 	$L__BB2_168;
	setp.lt.f32 	%p56, %f229, %f134;
	mov.f32 	%f230, %f134;
	mov.u64 	%rd274, %rd144;
	@%p56 bra 	$L__BB2_168;
	setp.gt.f32 	%p57, %f229, %f134;
	mov.f32 	%f230, %f229;
	mov.u64 	%rd274, %rd273;
	@%p57 bra 	$L__BB2_168;
	setp.lt.s64 	%p58, %rd273, %rd144;
	selp.f32 	%f230, %f229, %f134, %p58;
	min.s64 	%rd274, %rd273, %rd144;
$L__BB2_168:
	mov.b32 	%r107, %f230;
	mov.b32 	%r123, 2;
	mov.b32 	%r124, 31;
	mov.b32 	%r125, -1;
	// begin inline asm
	shfl.sync.down.b32 %r106, %r107, %r123, %r124, %r125;
	// end inline asm
	mov.b32 	%f137, %r106;
	// begin inline asm
	shfl.sync.down.b32 %r111, %r112, %r123, %r124, %r125;
	// end inline asm
	mov.b64 	{%r117, %r122}, %rd274;
	// begin inline asm
	shfl.sync.down.b32 %r116, %r117, %r123, %r124, %r125;
	// end inline asm
	// begin inline asm
	shfl.sync.down.b32 %r121, %r122, %r123, %r124, %r125;
	// end inline asm
	mov.b64 	%rd147, {%r116, %r121};
	setp.gt.s32 	%p59, %r85, 29;
	mov.f32 	%f231, %f230;
	mov.u64 	%rd275, %rd274;
	@%p59 bra 	$L__BB2_172;
	setp.lt.f32 	%p60, %f230, %f137;
	mov.f32 	%f231, %f137;
	mov.u64 	%rd275, %rd147;
	@%p60 bra 	$L__BB2_172;
	setp.gt.f32 	%p61, %f230, %f137;
	mov.f32 	%f231, %f230;
	mov.u64 	%rd275, %rd274;
	@%p61 bra 	$L__BB2_172;
	setp.lt.s64 	%p62, %rd274, %rd147;
	selp.f32 	%f231, %f230, %f137, %p62;
	min.s64 	%rd275, %rd274, %rd147;
$L__BB2_172:
	mov.b32 	%r127, %f231;
	mov.b32 	%r143, 4;
	mov.b32 	%r144, 31;
	mov.b32 	%r145, -1;
	// begin inline asm
	shfl.sync.down.b32 %r126, %r127, %r143, %r144, %r145;
	// end inline asm
	mov.b32 	%f140, %r126;
	// begin inline asm
	shfl.sync.down.b32 %r131, %r132, %r143, %r144, %r145;
	// end inline asm
	mov.b64 	{%r137, %r142}, %rd275;
	// begin inline asm
	shfl.sync.down.b32 %r136, %r137, %r143, %r144, %r145;
	// end inline asm
	// begin inline asm
	shfl.sync.down.b32 %r141, %r142, %r143, %r144, %r145;
	// end inline asm
	mov.b64 	%rd150, {%r136, %r141};
	setp.gt.s32 	%p63, %r85, 27;
	mov.f32 	%f232, %f231;
	mov.u64 	%rd276, %rd275;
	@%p63 bra 	$L__BB2_176;
	setp.lt.f32 	%p64, %f231, %f140;
	mov.f32 	%f232, %f140;
	mov.u64 	%rd276, %rd150;
	@%p64 bra 	$L__BB2_176;
	setp.gt.f32 	%p65, %f231, %f140;
	mov.f32 	%f232, %f231;
	mov.u64 	%rd276, %rd275;
	@%p65 bra 	$L__BB2_176;
	setp.lt.s64 	%p66, %rd275, %rd150;
	selp.f32 	%f232, %f231, %f140, %p66;
	min.s64 	%rd276, %rd275, %rd150;
$L__BB2_176:
	mov.b32 	%r147, %f232;
	mov.b32 	%r163, 8;
	mov.b32 	%r164, 31;
	mov.b32 	%r165, -1;
	// begin inline asm
	shfl.sync.down.b32 %r146, %r147, %r163, %r164, %r165;
	// end inline asm
	mov.b32 	%f143, %r146;
	// begin inline asm
	shfl.sync.down.b32 %r151, %r152, %r163, %r164, %r165;
	// end inline asm
	mov.b64 	{%r157, %r162}, %rd276;
	// begin inline asm
	shfl.sync.down.b32 %r156, %r157, %r163, %r164, %r165;
	// end inline asm
	// begin inline asm
	shfl.sync.down.b32 %r161, %r162, %r163, %r164, %r165;
	// end inline asm
	mov.b64 	%rd153, {%r156, %r161};
	setp.gt.s32 	%p67, %r85, 23;
	mov.f32 	%f233, %f232;
	mov.u64 	%rd277, %rd276;
	@%p67 bra 	$L__BB2_180;
	setp.lt.f32 	%p68, %f232, %f143;
	mov.f32 	%f233, %f143;
	mov.u64 	%rd277, %rd153;
	@%p68 bra 	$L__BB2_180;
	setp.gt.f32 	%p69, %f232, %f143;
	mov.f32 	%f233, %f232;
	mov.u64 	%rd277, %rd276;
	@%p69 bra 	$L__BB2_180;
	setp.lt.s64 	%p70, %rd276, %rd153;
	selp.f32 	%f233, %f232, %f143, %p70;
	min.s64 	%rd277, %rd276, %rd153;
$L__BB2_180:
	mov.b32 	%r167, %f233;
	mov.b32 	%r183, 16;
	mov.b32 	%r184, 31;
	mov.b32 	%r185, -1;
	// begin inline asm
	shfl.sync.down.b32 %r166, %r167, %r183, %r184, %r185;
	// end inline asm
	mov.b32 	%f146, %r166;
	// begin inline asm
	shfl.sync.down.b32 %r171, %r172, %r183, %r184, %r185;
	// end inline asm
	mov.b64 	{%r177, %r182}, %rd277;
	// begin inline asm
	shfl.sync.down.b32 %r176, %r177, %r183, %r184, %r185;
	// end inline asm
	// begin inline asm
	shfl.sync.down.b32 %r181, %r182, %r183, %r184, %r185;
	// end inline asm
	mov.b64 	%rd156, {%r176, %r181};
	setp.gt.s32 	%p71, %r85, 15;
	mov.f32 	%f241, %f233;
	mov.u64 	%rd285, %rd277;
	@%p71 bra 	$L__BB2_184;
	setp.lt.f32 	%p72, %f233, %f146;
	mov.f32 	%f241, %f146;
	mov.u64 	%rd285, %rd156;
	@%p72 bra 	$L__BB2_184;
	setp.gt.f32 	%p73, %f233, %f146;
	mov.f32 	%f241, %f233;
	mov.u64 	%rd285, %rd277;
	@%p73 bra 	$L__BB2_184;
	setp.lt.s64 	%p74, %rd277, %rd156;
	selp.f32 	%f241, %f233, %f146, %p74;
	min.s64 	%rd285, %rd277, %rd156;
$L__BB2_184:
	setp.ne.s32 	%p75, %r85, 0;
	@%p75 bra 	$L__BB2_186;
	shr.u32 	%r186, %r35, 1;
	and.b32  	%r187, %r186, 496;
	mov.u32 	%r188, _ZN6thrust24THRUST_300001_SM_1000_NS8cuda_cub4core6detail5shmemE;
	add.s32 	%r189, %r188, %r187;
	st.shared.f32 	[%r189+8], %f241;
	st.shared.u64 	[%r189+16], %rd285;
$L__BB2_186:
	bar.sync 	0;
	setp.ne.s32 	%p76, %r35, 0;
	@%p76 bra 	$L__BB2_208;
	ld.shared.f32 	%f149, [_ZN6thrust24THRUST_300001_SM_1000_NS8cuda_cub4core6detail5shmemE+24];
	ld.shared.u64 	%rd159, [_ZN6thrust24THRUST_300001_SM_1000_NS8cuda_cub4core6detail5shmemE+32];
	setp.lt.f32 	%p77, %f241, %f149;
	mov.f32 	%f235, %f149;
	mov.u64 	%rd279, %rd159;
	@%p77 bra 	$L__BB2_190;
	setp.lt.f32 	%p78, %f149, %f241;
	mov.f32 	%f235, %f241;
	mov.u64 	%rd279, %rd285;
	@%p78 bra 	$L__BB2_190;
	setp.lt.s64 	%p79, %rd285, %rd159;
	selp.f32 	%f235, %f241, %f149, %p79;
	min.s64 	%rd279, %rd285, %rd159;
$L__BB2_190:
	ld.shared.f32 	%f152, [_ZN6thrust24THRUST_300001_SM_1000_NS8cuda_cub4core6detail5shmemE+40];
	ld.shared.u64 	%rd162, [_ZN6thrust24THRUST_300001_SM_1000_NS8cuda_cub4core6detail5shmemE+48];
	setp.lt.f32 	%p80, %f235, %f152;
	mov.f32 	%f236, %f152;
	mov.u64 	%rd280, %rd162;
	@%p80 bra 	$L__BB2_193;
	setp.lt.f32 	%p81, %f152, %f235;
	mov.f32 	%f236, %f235;
	mov.u64 	%rd280, %rd279;
	@%p81 bra 	$L__BB2_193;
	setp.lt.s64 	%p82, %rd279, %rd162;
	selp.f32 	%f236, %f235, %f152, %p82;
	min.s64 	%rd280, %rd279, %rd162;
$L__BB2_193:
	ld.shared.f32 	%f155, [_ZN6thrust24THRUST_300001_SM_1000_NS8cuda_cub4core6detail5shmemE+56];
	ld.shared.u64 	%rd165, [_ZN6thrust24THRUST_300001_SM_1000_NS8cuda_cub4core6detail5shmemE+64];
	setp.lt.f32 	%p83, %f236, %f155;
	mov.f32 	%f237, %f155;
	mov.u64 	%rd281, %rd165;
	@%p83 bra 	$L__BB2_196;
	setp.lt.f32 	%p84, %f155, %f236;
	mov.f32 	%f237, %f236;
	mov.u64 	%rd281, %rd280;
	@%p84 bra 	$L__BB2_196;
	setp.lt.s64 	%p85, %rd280, %rd165;
	selp.f32 	%f237, %f236, %f155, %p85;
	min.s64 	%rd281, %rd280, %rd165;
$L__BB2_196:
	ld.shared.f32 	%f158, [_ZN6thrust24THRUST_300001_SM_1000_NS8cuda_cub4core6detail5shmemE+72];
	ld.shared.u64 	%rd168, [_ZN6thrust24THRUST_300001_SM_1000_NS8cuda_cub4core6detail5shmemE+80];
	setp.lt.f32 	%p86, %f237, %f158;
	mov.f32 	%f238, %f158;
	mov.u64 	%rd282, %rd168;
	@%p86 bra 	$L__BB2_199;
	setp.lt.f32 	%p87, %f158, %f237;
	mov.f32 	%f238, %f237;
	mov.u64 	%rd282, %rd281;
	@%p87 bra 	$L__BB2_199;
	setp.lt.s64 	%p88, %rd281, %rd168;
	selp.f32 	%f238, %f237, %f158, %p88;
	min.s64 	%rd282, %rd281, %rd168;
$L__BB2_199:
	ld.shared.f32 	%f161, [_ZN6thrust24THRUST_300001_SM_1000_NS8cuda_cub4core6detail5shmemE+88];
	ld.shared.u64 	%rd171, [_ZN6thrust24THRUST_300001_SM_1000_NS8cuda_cub4core6detail5shmemE+96];
	setp.lt.f32 	%p89, %f238, %f161;
	mov.f32 	%f239, %f161;
	mov.u64 	%rd283, %rd171;
	@%p89 bra 	$L__BB2_202;
	setp.lt.f32 	%p90, %f161, %f238;
	mov.f32 	%f239, %f238;
	mov.u64 	%rd283, %rd282;
	@%p90 bra 	$L__BB2_202;
	setp.lt.s64 	%p91, %rd282, %rd171;
	selp.f32 	%f239, %f238, %f161, %p91;
	min.s64 	%rd283, %rd282, %rd171;
$L__BB2_202:
	ld.shared.f32 	%f164, [_ZN6thrust24THRUST_300001_SM_1000_NS8cuda_cub4core6detail5shmemE+104];
	ld.shared.u64 	%rd174, [_ZN6thrust24THRUST_300001_SM_1000_NS8cuda_cub4core6detail5shmemE+112];
	setp.lt.f32 	%p92, %f239, %f164;
	mov.f32 	%f240, %f164;
	mov.u64 	%rd284, %rd174;
	@%p92 bra 	$L__BB2_205;
	setp.lt.f32 	%p93, %f164, %f239;
	mov.f32 	%f240, %f239;
	mov.u64 	%rd284, %rd283;
	@%p93 bra 	$L__BB2_205;
	setp.lt.s64 	%p94, %rd283, %rd174;
	selp.f32 	%f240, %f239, %f164, %p94;
	min.s64 	%rd284, %rd283, %rd174;
$L__BB2_205:
	ld.shared.f32 	%f167, [_ZN6thrust24THRUST_300001_SM_1000_NS8cuda_cub4core6detail5shmemE+120];
	ld.shared.u64 	%rd177, [_ZN6thrust24THRUST_300001_SM_1000_NS8cuda_cub4core6detail5shmemE+128];
	setp.lt.f32 	%p95, %f240, %f167;
	mov.f32 	%f241, %f167;
	mov.u64 	%rd285, %rd177;
	@%p95 bra 	$L__BB2_208;
	setp.lt.f32 	%p96, %f167, %f240;
	mov.f32 	%f241, %f240;
	mov.u64 	%rd285, %rd284;
	@%p96 bra 	$L__BB2_208;
	setp.lt.s64 	%p97, %rd284, %rd177;
	selp.f32 	%f241, %f240, %f167, %p97;
	min.s64 	%rd285, %rd284, %rd177;
$L__BB2_208:
	mov.u32 	%r415, %tid.x;
	setp.ne.s32 	%p214, %r415, 0;
	@%p214 bra 	$L__BB2_210;
	ld.param.u64 	%rd222, [_ZN6thrust24THRUST_300001_SM_1000_NS8cuda_cub4core6detail13_kernel_agentINS1_8__reduce11ReduceAgentINS0_12zip_iteratorIN4cuda3std3__45tupleIJNS0_10device_ptrIfEENS0_17counting_iteratorIlNS0_11use_defaultESF_SF_EEEEEEEPNSB_IJflEEESJ_iNS1_9__extrema9arg_max_fIflNSA_4lessIfEEEEEEJSI_SK_iN3cub18CUB_300001_SM_100013GridEvenShareIiEENSS_9GridQueueIjEESP_EEEvDpT0__param_1];
	cvta.to.global.u64 	%rd219, %rd222;
	mul.wide.u32 	%rd220, %r1, 16;
	add.s64 	%rd221, %rd219, %rd220;
	st.global.f32 	[%rd221], %f241;
	st.global.u64 	[%rd221+8], %rd285;
$L__BB2_210:
	ret;

}
	// .globl	_ZN6thrust24THRUST_300001_SM_1000_NS8cuda_cub4core6detail13_kernel_agentINS1_8__reduce10DrainAgentIiEEJN3cub18CUB_300001_SM_10009GridQueueIjEEiEEEvDpT0_
.visible .entry _ZN6thrust24THRUST_300001_SM_1000_NS8cuda_cub4core6detail13_kernel_agentINS1_8__reduce10DrainAgentIiEEJN3cub18CUB_300001_SM_10009GridQueueIjEEiEEEvDpT0_(
	.param .align 8 .b8 _ZN6thrust24THRUST_300001_SM_1000_NS8cuda_cub4core6detail13_kernel_agentINS1_8__reduce10DrainAgentIiEEJN3cub18CUB_300001_SM_10009GridQueueIjEEiEEEvDpT0__param_0[8],
	.param .u32 _ZN6thrust24THRUST_300001_SM_1000_NS8cuda_cub4core6detail13_kernel_agentINS1_8__reduce10DrainAgentIiEEJN3cub18CUB_300001_SM_10009GridQueueIjEEiEEEvDpT0__param_1
)
.maxntid 1
{
	.reg .b32 	%r<3>;
	.reg .b64 	%rd<3>;

	ld.param.u64 	%rd1, [_ZN6thrust24THRUST_300001_SM_1000_NS8cuda_cub4core6detail13_kernel_agentINS1_8__reduce10DrainAgentIiEEJN3cub18CUB_300001_SM_10009GridQueueIjEEiEEEvDpT0__param_0];
	ld.param.u32 	%r1, [_ZN6thrust24THRUST_300001_SM_1000_NS8cuda_cub4core6detail13_kernel_agentINS1_8__reduce10DrainAgentIiEEJN3cub18CUB_300001_SM_10009GridQueueIjEEiEEEvDpT0__param_1];
	cvta.to.global.u64 	%rd2, %rd1;
	st.global.u32 	[%rd2], %r1;
	mov.b32 	%r2, 0;
	st.global.u32 	[%rd2+4], %r2;
	ret;

}
	// .globl	_ZN6thrust24THRUST_300001_SM_1000_NS8cuda_cub4core6detail13_kernel_agentINS1_8__reduce11ReduceAgentIPN4cuda3std3__45tupleIJflEEESC_SB_iNS1_9__extrema9arg_max_fIflNS9_4lessIfEEEEEEJSC_SC_iSH_EEEvDpT0_
.visible .entry _ZN6thrust24THRUST_300001_SM_1000_NS8cuda_cub4core6detail13_kernel_agentINS1_8__reduce11ReduceAgentIPN4cuda3std3__45tupleIJflEEESC_SB_iNS1_9__extrema9arg_max_fIflNS9_4lessIfEEEEEEJSC_SC_iSH_EEEvDpT0_(
	.param .u64 .ptr .align 1 _ZN6thrust24THRUST_300001_SM_1000_NS8cuda_cub4core6detail13_kernel_agentINS1_8__reduce11ReduceAgentIPN4cuda3std3__45tupleIJflEEESC_SB_iNS1_9__extrema9arg_max_fIflNS9_4lessIfEEEEEEJSC_SC_iSH_EEEvDpT0__param_0,
	.param .u64 .ptr .align 1 _ZN6thrust24THRUST_300001_SM_1000_NS8cuda_cub4core6detail13_kernel_agentINS1_8__reduce11ReduceAgentIPN4cuda3std3__45tupleIJflEEESC_SB_iNS1_9__extrema9arg_max_fIflNS9_4lessIfEEEEEEJSC_SC_iSH_EEEvDpT0__param_1,
	.param .u32 _ZN6thrust24THRUST_300001_SM_1000_NS8cuda_cub4core6detail13_kernel_agentINS1_8__reduce11ReduceAgentIPN4cuda3std3__45tupleIJflEEESC_SB_iNS1_9__extrema9arg_max_fIflNS9_4lessIfEEEEEEJSC_SC_iSH_EEEvDpT0__param_2,
	.param .align 1 .b8 _ZN6thrust24THRUST_300001_SM_1000_NS8cuda_cub4core6detail13_kernel_agentINS1_8__reduce11ReduceAgentIPN4cuda3std3__45tupleIJflEEESC_SB_iNS1_9__extrema9arg_max_fIflNS9_4lessIfEEEEEEJSC_SC_iSH_EEEvDpT0__param_3[1]
)
.maxntid 256
{
	.reg .pred 	%p<222>;
	.reg .b32 	%r<432>;
	.reg .b32 	%f<248>;
	.reg .b64 	%rd<356>;

	ld.param.u64 	%rd186, [_ZN6thrust24THRUST_300001_SM_1000_NS8cuda_cub4core6detail13_kernel_agentINS1_8__reduce11ReduceAgentIPN4cuda3std3__45tupleIJflEEESC_SB_iNS1_9__extrema9arg_max_fIflNS9_4lessIfEEEEEEJSC_SC_iSH_EEEvDpT0__param_0];
	ld.param.u64 	%rd187, [_ZN6thrust24THRUST_300001_SM_1000_NS8cuda_cub4core6detail13_kernel_agentINS1_8__reduce11ReduceAgentIPN4cuda3std3__45tupleIJflEEESC_SB_iNS1_9__extrema9arg_max_fIflNS9_4lessIfEEEEEEJSC_SC_iSH_EEEvDpT0__param_1];
	ld.param.u32 	%r37, [_ZN6thrust24THRUST_300001_SM_1000_NS8cuda_cub4core6detail13_kernel_agentINS1_8__reduce11ReduceAgentIPN4cuda3std3__45tupleIJflEEESC_SB_iNS1_9__extrema9arg_max_fIflNS9_4lessIfEEEEEEJSC_SC_iSH_EEEvDpT0__param_2];
	setp.eq.s32 	%p1, %r37, 0;
	@%p1 bra 	$L__BB4_211;
	setp.gt.s32 	%p2, %r37, 1279;
	@%p2 bra 	$L__BB4_121;
	mov.u32 	%r1, %tid.x;
	setp.ge.s32 	%p105, %r1, %r37;
	mov.f32 	%f191, 0f00000000;
	mov.b64 	%rd298, 0;
	mov.u32 	%r422, %r1;
	@%p105 bra 	$L__BB4_4;
	mul.wide.u32 	%rd263, %r1, 16;
	add.s64 	%rd260, %rd186, %rd263;
	// begin inline asm
	ld.global.nc.u64 %rd259, [%rd260];
	// end inline asm
	mov.b64 	{%r183, %r184}, %rd259;
	mov.b32 	%f191, %r183;
	add.s64 	%rd262, %rd260, 8;
	// begin inline asm
	ld.global.nc.u64 %rd298, [%rd262];
	// end inline asm
	add.s32 	%r422, %r1, 256;
$L__BB4_4:
	setp.ge.s32 	%p106, %r422, %r37;
	@%p106 bra 	$L__BB4_25;
	not.b32 	%r185, %r422;
	add.s32 	%r4, %r37, %r185;
	and.b32  	%r186, %r4, 768;
	setp.eq.s32 	%p107, %r186, 768;
	@%p107 bra 	$L__BB4_11;
	mul.wide.u32 	%rd265, %r422, 16;
	add.s64 	%rd289, %rd186, %rd265;
	shr.u32 	%r187, %r4, 8;
	add.s32 	%r188, %r187, 1;
	and.b32  	%r189, %r188, 3;
	neg.s32 	%r420, %r189;
$L__BB4_7:
	.pragma "nounroll";
	mov.u64 	%rd5, %rd298;
	mov.f32 	%f3, %f191;
	// begin inline asm
	ld.global.nc.u64 %rd266, [%rd289];
	// end inline asm
	mov.b64 	{%r190, %r191}, %rd266;
	mov.b32 	%f4, %r190;
	add.s64 	%rd269, %rd289, 8;
	// begin inline asm
	ld.global.nc.u64 %rd268, [%rd269];
	// end inline asm
	setp.lt.f32 	%p108, %f3, %f4;
	mov.u64 	%rd298, %rd268;
	mov.f32 	%f191, %f4;
	@%p108 bra 	$L__BB4_10;
	setp.lt.f32 	%p109, %f4, %f3;
	mov.u64 	%rd298, %rd5;
	mov.f32 	%f191, %f3;
	@%p109 bra 	$L__BB4_10;
	setp.lt.s64 	%p110, %rd5, %rd268;
	min.s64 	%rd298, %rd5, %rd268;
	selp.f32 	%f191, %f3, %f4, %p110;
$L__BB4_10:
	add.s32 	%r422, %r422, 256;
	add.s64 	%rd289, %rd289, 4096;
	add.s32 	%r420, %r420, 1;
	setp.ne.s32 	%p111, %r420, 0;
	@%p111 bra 	$L__BB4_7;
$L__BB4_11:
	setp.lt.u32 	%p112, %r4, 768;
	@%p112 bra 	$L__BB4_25;
$L__BB4_12:
	mul.wide.s32 	%rd274, %r422, 16;
	add.s64 	%rd271, %rd186, %rd274;
	// begin inline asm
	ld.global.nc.u64 %rd270, [%rd271];
	// end inline asm
	mov.b64 	{%r192, %r193}, %rd270;
	mov.b32 	%f10, %r192;
	add.s64 	%rd273, %rd271, 8;
	// begin inline asm
	ld.global.nc.u64 %rd272, [%rd273];
	// end inline asm
	setp.lt.f32 	%p113, %f191, %f10;
	mov.u64 	%rd295, %rd272;
	mov.f32 	%f188, %f10;
	@%p113 bra 	$L__BB4_15;
	setp.lt.f32 	%p114, %f10, %f191;
	mov.u64 	%rd295, %rd298;
	mov.f32 	%f188, %f191;
	@%p114 bra 	$L__BB4_15;
	setp.lt.s64 	%p115, %rd298, %rd272;
	min.s64 	%rd295, %rd298, %rd272;
	selp.f32 	%f188, %f191, %f10, %p115;
$L__BB4_15:
	add.s64 	%rd276, %rd271, 4096;
	// begin inline asm
	ld.global.nc.u64 %rd275, [%rd276];
	// end inline asm
	mov.b64 	{%r194, %r195}, %rd275;
	mov.b32 	%f13, %r194;
	add.s64 	%rd278, %rd271, 4104;
	// begin inline asm
	ld.global.nc.u64 %rd277, [%rd278];
	// end inline asm
	setp.lt.f32 	%p116, %f188, %f13;
	mov.u64 	%rd296, %rd277;
	mov.f32 	%f189, %f13;
	@%p116 bra 	$L__BB4_18;
	setp.lt.f32 	%p117, %f13, %f188;
	mov.u64 	%rd296, %rd295;
	mov.f32 	%f189, %f188;
	@%p117 bra 	$L__BB4_18;
	setp.lt.s64 	%p118, %rd295, %rd277;
	min.s64 	%rd296, %rd295, %rd277;
	selp.f32 	%f189, %f188, %f13, %p118;
$L__BB4_18:
	add.s64 	%rd280, %rd271, 8192;
	// begin inline asm
	ld.global.nc.u64 %rd279, [%rd280];
	// end inline asm
	mov.b64 	{%r196, %r197}, %rd279;
	mov.b32 	%f16, %r196;
	add.s64 	%rd282, %rd271, 8200;
	// begin inline asm
	ld.global.nc.u64 %rd281, [%rd282];
	// end inline asm
	setp.lt.f32 	%p119, %f189, %f16;
	mov.u64 	%rd297, %rd281;
	mov.f32 	%f190, %f16;
	@%p119 bra 	$L__BB4_21;
	setp.lt.f32 	%p120, %f16, %f189;
	mov.u64 	%rd297, %rd296;
	mov.f32 	%f190, %f189;
	@%p120 bra 	$L__BB4_21;
	setp.lt.s64 	%p121, %rd296, %rd281;
	min.s64 	%rd297, %rd296, %rd281;
	selp.f32 	%f190, %f189, %f16, %p121;
$L__BB4_21:
	add.s64 	%rd284, %rd271, 12288;
	// begin inline asm
	ld.global.nc.u64 %rd283, [%rd284];
	// end inline asm
	mov.b64 	{%r198, %r199}, %rd283;
	mov.b32 	%f19, %r198;
	add.s64 	%rd286, %rd271, 12296;
	// begin inline asm
	ld.global.nc.u64 %rd285, [%rd286];
	// end inline asm
	setp.lt.f32 	%p122, %f190, %f19;
	mov.u64 	%rd298, %rd285;
	mov.f32 	%f191, %f19;
	@%p122 bra 	$L__BB4_24;
	setp.lt.f32 	%p123, %f19, %f190;
	mov.u64 	%rd298, %rd297;
	mov.f32 	%f191, %f190;
	@%p123 bra 	$L__BB4_24;
	setp.lt.s64 	%p124, %rd297, %rd285;
	min.s64 	%rd298, %rd297, %rd285;
	selp.f32 	%f191, %f190, %f19, %p124;
$L__BB4_24:
	add.s32 	%r422, %r422, 1024;
	setp.lt.s32 	%p125, %r422, %r37;
	@%p125 bra 	$L__BB4_12;
$L__BB4_25:
	setp.lt.s32 	%p126, %r37, 256;
	@%p126 bra 	$L__BB4_70;
	// begin inline asm
	mov.u32 %r313, %laneid;
	// end inline asm
	mov.b32 	%r315, %f191;
	mov.b32 	%r331, 1;
	mov.b32 	%r332, 31;
	mov.b32 	%r333, -1;
	// begin inline asm
	shfl.sync.down.b32 %r314, %r315, %r331, %r332, %r333;
	// end inline asm
	mov.b32 	%f23, %r314;
	// begin inline asm
	shfl.sync.down.b32 %r319, %r320, %r331, %r332, %r333;
	// end inline asm
	mov.b64 	{%r325, %r330}, %rd298;
	// begin inline asm
	shfl.sync.down.b32 %r324, %r325, %r331, %r332, %r333;
	// end inline asm
	// begin inline asm
	shfl.sync.down.b32 %r329, %r330, %r331, %r332, %r333;
	// end inline asm
	mov.b64 	%rd27, {%r324, %r329};
	setp.gt.s32 	%p178, %r313, 30;
	mov.u64 	%rd300, %rd298;
	mov.f32 	%f193, %f191;
	@%p178 bra 	$L__BB4_30;
	setp.lt.f32 	%p179, %f191, %f23;
	mov.u64 	%rd300, %rd27;
	mov.f32 	%f193, %f23;
	@%p179 bra 	$L__BB4_30;
	setp.gt.f32 	%p180, %f191, %f23;
	mov.u64 	%rd300, %rd298;
	mov.f32 	%f193, %f191;
	@%p180 bra 	$L__BB4_30;
	setp.lt.s64 	%p181, %rd298, %rd27;
	min.s64 	%rd300, %rd298, %rd27;
	selp.f32 	%f193, %f191, %f23, %p181;
$L__BB4_30:
	mov.b32 	%r335, %f193;
	mov.b32 	%r351, 2;
	mov.b32 	%r352, 31;
	mov.b32 	%r353, -1;
	// begin inline asm
	shfl.sync.down.b32 %r334, %r335, %r351, %r352, %r353;
	// end inline asm
	mov.b32 	%f26, %r334;
	// begin inline asm
	shfl.sync.down.b32 %r339, %r340, %r351, %r352, %r353;
	// end inline asm
	mov.b64 	{%r345, %r350}, %rd300;
	// begin inline asm
	shfl.sync.down.b32 %r344, %r345, %r351, %r352, %r353;
	// end inline asm
	// begin inline asm
	shfl.sync.down.b32 %r349, %r350, %r351, %r352, %r353;
	// end inline asm
	mov.b64 	%rd30, {%r344, %r349};
	setp.gt.s32 	%p182, %r313, 29;
	mov.u64 	%rd301, %rd300;
	mov.f32 	%f194, %f193;
	@%p182 bra 	$L__BB4_34;
	setp.lt.f32 	%p183, %f193, %f26;
	mov.u64 	%rd301, %rd30;
	mov.f32 	%f194, %f26;
	@%p183 bra 	$L__BB4_34;
	setp.gt.f32 	%p184, %f193, %f26;
	mov.u64 	%rd301, %rd300;
	mov.f32 	%f194, %f193;
	@%p184 bra 	$L__BB4_34;
	setp.lt.s64 	%p185, %rd300, %rd30;
	min.s64 	%rd301, %rd300, %rd30;
	selp.f32 	%f194, %f193, %f26, %p185;
$L__BB4_34:
	mov.b32 	%r355, %f194;
	mov.b32 	%r371, 4;
	mov.b32 	%r372, 31;
	mov.b32 	%r373, -1;
	// begin inline asm
	shfl.sync.down.b32 %r354, %r355, %r371, %r372, %r373;
	// end inline asm
	mov.b32 	%f29, %r354;
	// begin inline asm
	shfl.sync.down.b32 %r359, %r360, %r371, %r372, %r373;
	// end inline asm
	mov.b64 	{%r365, %r370}, %rd301;
	// begin inline asm
	shfl.sync.down.b32 %r364, %r365, %r371, %r372, %r373;
	// end inline asm
	// begin inline asm
	shfl.sync.down.b32 %r369, %r370, %r371, %r372, %r373;
	// end inline asm
	mov.b64 	%rd33, {%r364, %r369};
	setp.gt.s32 	%p186, %r313, 27;
	mov.u64 	%rd302, %rd301;
	mov.f32 	%f195, %f194;
	@%p186 bra 	$L__BB4_38;
	setp.lt.f32 	%p187, %f194, %f29;
	mov.u64 	%rd302, %rd33;
	mov.f32 	%f195, %f29;
	@%p187 bra 	$L__BB4_38;
	setp.gt.f32 	%p188, %f194, %f29;
	mov.u64 	%rd302, %rd301;
	mov.f32 	%f195, %f194;
	@%p188 bra 	$L__BB4_38;
	setp.lt.s64 	%p189, %rd301, %rd33;
	min.s64 	%rd302, %rd301, %rd33;
	selp.f32 	%f195, %f194, %f29, %p189;
$L__BB4_38:
	mov.b32 	%r375, %f195;
	mov.b32 	%r391, 8;
	mov.b32 	%r392, 31;
	mov.b32 	%r393, -1;
	// begin inline asm
	shfl.sync.down.b32 %r374, %r375, %r391, %r392, %r393;
	// end inline asm
	mov.b32 	%f32, %r374;
	// begin inline asm
	shfl.sync.down.b32 %r379, %r380, %r391, %r392, %r393;
	// end inline asm
	mov.b64 	{%r385, %r390}, %rd302;
	// begin inline asm
	shfl.sync.down.b32 %r384, %r385, %r391, %r392, %r393;
	// end inline asm
	// begin inline asm
	shfl.sync.down.b32 %r389, %r390, %r391, %r392, %r393;
	// end inline asm
	mov.b64 	%rd36, {%r384, %r389};
	setp.gt.s32 	%p190, %r313, 23;
	mov.u64 	%rd303, %rd302;
	mov.f32 	%f196, %f195;
	@%p190 bra 	$L__BB4_42;
	setp.lt.f32 	%p191, %f195, %f32;
	mov.u64 	%rd303, %rd36;
	mov.f32 	%f196, %f32;
	@%p191 bra 	$L__BB4_42;
	setp.gt.f32 	%p192, %f195, %f32;
	mov.u64 	%rd303, %rd302;
	mov.f32 	%f196, %f195;
	@%p192 bra 	$L__BB4_42;
	setp.lt.s64 	%p193, %rd302, %rd36;
	min.s64 	%rd303, %rd302, %rd36;
	selp.f32 	%f196, %f195, %f32, %p193;
$L__BB4_42:
	mov.b32 	%r395, %f196;
	mov.b32 	%r411, 16;
	mov.b32 	%r412, 31;
	mov.b32 	%r413, -1;
	// begin inline asm
	shfl.sync.down.b32 %r394, %r395, %r411, %r412, %r413;
	// end inline asm
	mov.b32 	%f35, %r394;
	// begin inline asm
	shfl.sync.down.b32 %r399, %r400, %r411, %r412, %r413;
	// end inline asm
	mov.b64 	{%r405, %r410}, %rd303;
	// begin inline asm
	shfl.sync.down.b32 %r404, %r405, %r411, %r412, %r413;
	// end inline asm
	// begin inline asm
	shfl.sync.down.b32 %r409, %r410, %r411, %r412, %r413;
	// end inline asm
	mov.b64 	%rd39, {%r404, %r409};
	setp.gt.s32 	%p194, %r313, 15;
	mov.u64 	%rd355, %rd303;
	mov.f32 	%f247, %f196;
	@%p194 bra 	$L__BB4_46;
	setp.lt.f32 	%p195, %f196, %f35;
	mov.u64 	%rd355, %rd39;
	mov.f32 	%f247, %f35;
	@%p195 bra 	$L__BB4_46;
	setp.gt.f32 	%p196, %f196, %f35;
	mov.u64 	%rd355, %rd303;
	mov.f32 	%f247, %f196;
	@%p196 bra 	$L__BB4_46;
	setp.lt.s64 	%p197, %rd303, %rd39;
	min.s64 	%rd355, %rd303, %rd39;
	selp.f32 	%f247, %f196, %f35, %p197;
$L__BB4_46:
	setp.ne.s32 	%p198, %r313, 0;
	@%p198 bra 	$L__BB4_48;
	shr.u32 	%r414, %r1, 1;
	and.b32  	%r415, %r414, 496;
	mov.u32 	%r416, _ZN6thrust24THRUST_300001_SM_1000_NS8cuda_cub4core6detail5shmemE;
	add.s32 	%r417, %r416, %r415;
	st.shared.f32 	[%r417+8], %f247;
	st.shared.u64 	[%r417+16], %rd355;
$L__BB4_48:
	bar.sync 	0;
	setp.ne.s32 	%p199, %r1, 0;
	@%p199 bra 	$L__BB4_209;
	ld.shared.f32 	%f38, [_ZN6thrust24THRUST_300001_SM_1000_NS8cuda_cub4core6detail5shmemE+24];
	ld.shared.u64 	%rd42, [_ZN6thrust24THRUST_300001_SM_1000_NS8cuda_cub4core6detail5shmemE+32];
	setp.lt.f32 	%p200, %f247, %f38;
	mov.u64 	%rd305, %rd42;
	mov.f32 	%f198, %f38;
	@%p200 bra 	$L__BB4_52;
	setp.lt.f32 	%p201, %f38, %f247;
	mov.u64 	%rd305, %rd355;
	mov.f32 	%f198, %f247;
	@%p201 bra 	$L__BB4_52;
	setp.lt.s64 	%p202, %rd355, %rd42;
	min.s64 	%rd305, %rd355, %rd42;
	selp.f32 	%f198, %f247, %f38, %p202;
$L__BB4_52:
	ld.shared.f32 	%f41, [_ZN6thrust24THRUST_300001_SM_1000_NS8cuda_cub4core6detail5shmemE+40];
	ld.shared.u64 	%rd45, [_ZN6thrust24THRUST_300001_SM_1000_NS8cuda_cub4core6detail5shmemE+48];
	setp.lt.f32 	%p203, %f198, %f41;
	mov.u64 	%rd306, %rd45;
	mov.f32 	%f199, %f41;
	@%p203 bra 	$L__BB4_55;
	setp.lt.f32 	%p204, %f41, %f198;
	mov.u64 	%rd306, %rd305;
	mov.f32 	%f199, %f198;
	@%p204 bra 	$L__BB4_55;
	setp.lt.s64 	%p205, %rd305, %rd45;
	min.s64 	%rd306, %rd305, %rd45;
	selp.f32 	%f199, %f198, %f41, %p205;
$L__BB4_55:
	ld.shared.f32 	%f44, [_ZN6thrust24THRUST_300001_SM_1000_NS8cuda_cub4core6detail5shmemE+56];
	ld.shared.u64 	%rd48, [_ZN6thrust24THRUST_300001_SM_1000_NS8cuda_cub4core6detail5shmemE+64];
	setp.lt.f32 	%p206, %f199, %f44;
	mov.u64 	%rd307, %rd48;
	mov.f32 	%f200, %f44;
	@%p206 bra 	$L__BB4_58;
	setp.lt.f32 	%p207, %f44, %f199;
	mov.u64 	%rd307, %rd306;
	mov.f32 	%f200, %f199;
	@%p207 bra 	$L__BB4_58;
	setp.lt.s64 	%p208, %rd306, %rd48;
	min.s64 	%rd307, %rd306, %rd48;
	selp.f32 	%f200, %f199, %f44, %p208;
$L__BB4_58:
	ld.shared.f32 	%f47, [_ZN6thrust24THRUST_300001_SM_1000_NS8cuda_cub4core6detail5shmemE+72];
	ld.shared.u64 	%rd51, [_ZN6thrust24THRUST_300001_SM_1000_NS8cuda_cub4core6detail5shmemE+80];
	setp.lt.f32 	%p209, %f200, %f47;
	mov.u64 	%rd308, %rd51;
	mov.f32 	%f201, %f47;
	@%p209 bra 	$L__BB4_61;
	setp.lt.f32 	%p210, %f47, %f200;
	mov.u64 	%rd308, %rd307;
	mov.f32 	%f201, %f200;
	@%p210 bra 	$L__BB4_61;
	setp.lt.s64 	%p211, %rd307, %rd51;
	min.s64 	%rd308, %rd307, %rd51;
	selp.f32 	%f201, %f200, %f47, %p211;
$L__BB4_61:
	ld.shared.f32 	%f50, [_ZN6thrust24THRUST_300001_SM_1000_NS8cuda_cub4core6detail5shmemE+88];
	ld.shared.u64 	%rd54, [_ZN6thrust24THRUST_300001_SM_1000_NS8cuda_cub4core6detail5shmemE+96];
	setp.lt.f32 	%p212, %f201, %f50;
	mov.u64 	%rd309, %rd54;
	mov.f32 	%f202, %f50;
	@%p212 bra 	$L__BB4_64;
	setp.lt.f32 	%p213, %f50, %f201;
	mov.u64 	%rd309, %rd308;
	mov.f32 	%f202, %f201;
	@%p213 bra 	$L__BB4_64;
	setp.lt.s64 	%p214, %rd308, %rd54;
	min.s64 	%rd309, %rd308, %rd54;
	selp.f32 	%f202, %f201, %f50, %p214;
$L__BB4_64:
	ld.shared.f32 	%f53, [_ZN6thrust24THRUST_300001_SM_1000_NS8cuda_cub4core6detail5shmemE+104];
	ld.shared.u64 	%rd57, [_ZN6thrust24THRUST_300001_SM_1000_NS8cuda_cub4core6detail5shmemE+112];
	setp.lt.f32 	%p215, %f202, %f53;
	mov.u64 	%rd310, %rd57;
	mov.f32 	%f203, %f53;
	@%p215 bra 	$L__BB4_67;
	setp.lt.f32 	%p216, %f53, %f202;
	mov.u64 	%rd310, %rd309;
	mov.f32 	%f203, %f202;
	@%p216 bra 	$L__BB4_67;
	setp.lt.s64 	%p217, %rd309, %rd57;
	min.s64 	%rd310, %rd309, %rd57;
	selp.f32 	%f203, %f202, %f53, %p217;
$L__BB4_67:
	ld.shared.f32 	%f56, [_ZN6thrust24THRUST_300001_SM_1000_NS8cuda_cub4core6detail5shmemE+120];
	ld.shared.u64 	%rd60, [_ZN6thrust24THRUST_300001_SM_1000_NS8cuda_cub4core6detail5shmemE+128];
	setp.lt.f32 	%p218, %f203, %f56;
	mov.f32 	%f247, %f56;
	mov.u64 	%rd355, %rd60;
	@%p218 bra 	$L__BB4_209;
	setp.lt.f32 	%p219, %f56, %f203;
	mov.f32 	%f247, %f203;
	mov.u64 	%rd355, %rd310;
	@%p219 bra 	$L__BB4_209;
	setp.lt.s64 	%p220, %rd310, %rd60;
	min.s64 	%rd355, %rd310, %rd60;
	selp.f32 	%f247, %f203, %f56, %p220;
	bra.uni 	$L__BB4_209;
$L__BB4_70:
	// begin inline asm
	mov.u32 %r200, %laneid;
	// end inline asm
	and.b32  	%r221, %r1, 992;
	add.s32 	%r222, %r221, 32;
	setp.gt.s32 	%p127, %r222, %r37;
	not.b32 	%r223, %r221;
	add.s32 	%r224, %r37, %r223;
	selp.b32 	%r219, %r224, 31, %p127;
	mov.b32 	%r202, %f191;
	mov.b32 	%r218, 1;
	mov.b32 	%r220, -1;
	// begin inline asm
	shfl.sync.down.b32 %r201, %r202, %r218, %r219, %r220;
	// end inline asm
	mov.b32 	%f58, %r201;
	// begin inline asm
	shfl.sync.down.b32 %r206, %r207, %r218, %r219, %r220;
	// end inline asm
	mov.b64 	{%r212, %r217}, %rd298;
	// begin inline asm
	shfl.sync.down.b32 %r211, %r212, %r218, %r219, %r220;
	// end inline asm
	// begin inline asm
	shfl.sync.down.b32 %r216, %r217, %r218, %r219, %r220;
	// end inline asm
	mov.b64 	%rd62, {%r211, %r216};
	setp.ge.s32 	%p128, %r200, %r219;
	mov.u64 	%rd311, %rd298;
	mov.f32 	%f204, %f191;
	@%p128 bra 	$L__BB4_74;
	setp.lt.f32 	%p129, %f191, %f58;
	mov.u64 	%rd311, %rd62;
	mov.f32 	%f204, %f58;
	@%p129 bra 	$L__BB4_74;
	setp.gt.f32 	%p130, %f191, %f58;
	mov.u64 	%rd311, %rd298;
	mov.f32 	%f204, %f191;
	@%p130 bra 	$L__BB4_74;
	setp.lt.s64 	%p131, %rd298, %rd62;
	min.s64 	%rd311, %rd298, %rd62;
	selp.f32 	%f204, %f191, %f58, %p131;
$L__BB4_74:
	mov.b32 	%r226, %f204;
	mov.b32 	%r242, 2;
	mov.b32 	%r244, -1;
	// begin inline asm
	shfl.sync.down.b32 %r225, %r226, %r242, %r219, %r244;
	// end inline asm
	mov.b32 	%f61, %r225;
	// begin inline asm
	shfl.sync.down.b32 %r230, %r231, %r242, %r219, %r244;
	// end inline asm
	mov.b64 	{%r236, %r241}, %rd311;
	// begin inline asm
	shfl.sync.down.b32 %r235, %r236, %r242, %r219, %r244;
	// end inline asm
	// begin inline asm
	shfl.sync.down.b32 %r240, %r241, %r242, %r219, %r244;
	// end inline asm
	mov.b64 	%rd65, {%r235, %r240};
	add.s32 	%r245, %r200, 2;
	setp.gt.s32 	%p132, %r245, %r219;
	mov.u64 	%rd312, %rd311;
	mov.f32 	%f205, %f204;
	@%p132 bra 	$L__BB4_78;
	setp.lt.f32 	%p133, %f204, %f61;
	mov.u64 	%rd312, %rd65;
	mov.f32 	%f205, %f61;
	@%p133 bra 	$L__BB4_78;
	setp.gt.f32 	%p134, %f204, %f61;
	mov.u64 	%rd312, %rd311;
	mov.f32 	%f205, %f204;
	@%p134 bra 	$L__BB4_78;
	setp.lt.s64 	%p135, %rd311, %rd65;
	min.s64 	%rd312, %rd311, %rd65;
	selp.f32 	%f205, %f204, %f61, %p135;
$L__BB4_78:
	mov.b32 	%r247, %f205;
	mov.b32 	%r263, 4;
	mov.b32 	%r265, -1;
	// begin inline asm
	shfl.sync.down.b32 %r246, %r247, %r263, %r219, %r265;
	// end inline asm
	mov.b32 	%f64, %r246;
	// begin inline asm
	shfl.sync.down.b32 %r251, %r252, %r263, %r219, %r265;
	// end inline asm
	mov.b64 	{%r257, %r262}, %rd312;
	// begin inline asm
	shfl.sync.down.b32 %r256, %r257, %r263, %r219, %r265;
	// end inline asm
	// begin inline asm
	shfl.sync.down.b32 %r261, %r262, %r263, %r219, %r265;
	// end inline asm
	mov.b64 	%rd68, {%r256, %r261};
	add.s32 	%r266, %r200, 4;
	setp.gt.s32 	%p136, %r266, %r219;
	mov.f32 	%f206, %f205;
	mov.u64 	%rd313, %rd312;
	@%p136 bra 	$L__BB4_82;
	setp.lt.f32 	%p137, %f205, %f64;
	mov.f32 	%f206, %f64;
	mov.u64 	%rd313, %rd68;
	@%p137 bra 	$L__BB4_82;
	setp.gt.f32 	%p138, %f205, %f64;
	mov.f32 	%f206, %f205;
	mov.u64 	%rd313, %rd312;
	@%p138 bra 	$L__BB4_82;
	setp.lt.s64 	%p139, %rd312, %rd68;
	selp.f32 	%f206, %f205, %f64, %p139;
	min.s64 	%rd313, %rd312, %rd68;
$L__BB4_82:
	mov.b32 	%r268, %f206;
	mov.b32 	%r284, 8;
	mov.b32 	%r286, -1;
	// begin inline asm
	shfl.sync.down.b32 %r267, %r268, %r284, %r219, %r286;
	// end inline asm
	mov.b32 	%f67, %r267;
	// begin inline asm
	shfl.sync.down.b32 %r272, %r273, %r284, %r219, %r286;
	// end inline asm
	mov.b64 	{%r278, %r283}, %rd313;
	// begin inline asm
	shfl.sync.down.b32 %r277, %r278, %r284, %r219, %r286;
	// end inline asm
	// begin inline asm
	shfl.sync.down.b32 %r282, %r283, %r284, %r219, %r286;
	// end inline asm
	mov.b64 	%rd71, {%r277, %r282};
	add.s32 	%r287, %r200, 8;
	setp.gt.s32 	%p140, %r287, %r219;
	mov.f32 	%f207, %f206;
	mov.u64 	%rd314, %rd313;
	@%p140 bra 	$L__BB4_86;
	setp.lt.f32 	%p141, %f206, %f67;
	mov.f32 	%f207, %f67;
	mov.u64 	%rd314, %rd71;
	@%p141 bra 	$L__BB4_86;
	setp.gt.f32 	%p142, %f206, %f67;
	mov.f32 	%f207, %f206;
	mov.u64 	%rd314, %rd313;
	@%p142 bra 	$L__BB4_86;
	setp.lt.s64 	%p143, %rd313, %rd71;
	selp.f32 	%f207, %f206, %f67, %p143;
	min.s64 	%rd314, %rd313, %rd71;
$L__BB4_86:
	mov.b32 	%r289, %f207;
	mov.b32 	%r305, 16;
	mov.b32 	%r307, -1;
	// begin inline asm
	shfl.sync.down.b32 %r288, %r289, %r305, %r219, %r307;
	// end inline asm
	mov.b32 	%f70, %r288;
	// begin inline asm
	shfl.sync.down.b32 %r293, %r294, %r305, %r219, %r307;
	// end inline asm
	mov.b64 	{%r299, %r304}, %rd314;
	// begin inline asm
	shfl.sync.down.b32 %r298, %r299, %r305, %r219, %r307;
	// end inline asm
	// begin inline asm
	shfl.sync.down.b32 %r303, %r304, %r305, %r219, %r307;
	// end inline asm
	mov.b64 	%rd74, {%r298, %r303};
	add.s32 	%r308, %r200, 16;
	setp.gt.s32 	%p144, %r308, %r219;
	mov.f32 	%f247, %f207;
	mov.u64 	%rd355, %rd314;
	@%p144 bra 	$L__BB4_90;
	setp.lt.f32 	%p145, %f207, %f70;
	mov.f32 	%f247, %f70;
	mov.u64 	%rd355, %rd74;
	@%p145 bra 	$L__BB4_90;
	setp.gt.f32 	%p146, %f207, %f70;
	mov.f32 	%f247, %f207;
	mov.u64 	%rd355, %rd314;
	@%p146 bra 	$L__BB4_90;
	setp.lt.s64 	%p147, %rd314, %rd74;
	selp.f32 	%f247, %f207, %f70, %p147;
	min.s64 	%rd355, %rd314, %rd74;
$L__BB4_90:
	setp.ne.s32 	%p148, %r200, 0;
	@%p148 bra 	$L__BB4_92;
	shr.u32 	%r309, %r1, 1;
	and.b32  	%r310, %r309, 496;
	mov.u32 	%r311, _ZN6thrust24THRUST_300001_SM_1000_NS8cuda_cub4core6detail5shmemE;
	add.s32 	%r312, %r311, %r310;
	st.shared.f32 	[%r312+8], %f247;
	st.shared.u64 	[%r312+16], %rd355;
$L__BB4_92:
	bar.sync 	0;
	setp.ne.s32 	%p149, %r1, 0;
	@%p149 bra 	$L__BB4_209;
	setp.lt.s32 	%p150, %r37, 33;
	mov.f32 	%f209, %f247;
	mov.u64 	%rd316, %rd355;
	@%p150 bra 	$L__BB4_97;
	ld.shared.f32 	%f73, [_ZN6thrust24THRUST_300001_SM_1000_NS8cuda_cub4core6detail5shmemE+24];
	ld.shared.u64 	%rd77, [_ZN6thrust24THRUST_300001_SM_1000_NS8cuda_cub4core6detail5shmemE+32];
	setp.lt.f32 	%p151, %f247, %f73;
	mov.f32 	%f209, %f73;
	mov.u64 	%rd316, %rd77;
	@%p151 bra 	$L__BB4_97;
	setp.lt.f32 	%p152, %f73, %f247;
	mov.f32 	%f209, %f247;
	mov.u64 	%rd316, %rd355;
	@%p152 bra 	$L__BB4_97;
	setp.lt.s64 	%p153, %rd355, %rd77;
	selp.f32 	%f209, %f247, %f73, %p153;
	min.s64 	%rd316, %rd355, %rd77;
$L__BB4_97:
	setp.lt.s32 	%p154, %r37, 65;
	mov.f32 	%f210, %f209;
	mov.u64 	%rd317, %rd316;
	@%p154 bra 	$L__BB4_101;
	ld.shared.f32 	%f76, [_ZN6thrust24THRUST_300001_SM_1000_NS8cuda_cub4core6detail5shmemE+40];
	ld.shared.u64 	%rd80, [_ZN6thrust24THRUST_300001_SM_1000_NS8cuda_cub4core6detail5shmemE+48];
	setp.lt.f32 	%p155, %f209, %f76;
	mov.f32 	%f210, %f76;
	mov.u64 	%rd317, %rd80;
	@%p155 bra 	$L__BB4_101;
	setp.lt.f32 	%p156, %f76, %f209;
	mov.f32 	%f210, %f209;
	mov.u64 	%rd317, %rd316;
	@%p156 bra 	$L__BB4_101;
	setp.lt.s64 	%p157, %rd316, %rd80;
	selp.f32 	%f210, %f209, %f76, %p157;
	min.s64 	%rd317, %rd316, %rd80;
$L__BB4_101:
	setp.lt.s32 	%p158, %r37, 97;
	mov.f32 	%f211, %f210;
	mov.u64 	%rd318, %rd317;
	@%p158 bra 	$L__BB4_105;
	ld.shared.f32 	%f79, [_ZN6thrust24THRUST_300001_SM_1000_NS8cuda_cub4core6detail5shmemE+56];
	ld.shared.u64 	%rd83, [_ZN6thrust24THRUST_300001_SM_1000_NS8cuda_cub4core6detail5shmemE+64];
	setp.lt.f32 	%p159, %f210, %f79;
	mov.f32 	%f211, %f79;
	mov.u64 	%rd318, %rd83;
	@%p159 bra 	$L__BB4_105;
	setp.lt.f32 	%p160, %f79, %f210;
	mov.f32 	%f211, %f210;
	mov.u64 	%rd318, %rd317;
	@%p160 bra 	$L__BB4_105;
	setp.lt.s64 	%p161, %rd317, %rd83;
	selp.f32 	%f211, %f210, %f79, %p161;
	min.s64 	%rd318, %rd317, %rd83;
$L__BB4_105:
	setp.lt.s32 	%p162, %r37, 129;
	mov.f32 	%f212, %f211;
	mov.u64 	%rd319, %rd318;
	@%p162 bra 	$L__BB4_109;
	ld.shared.f32 	%f82, [_ZN6thrust24THRUST_300001_SM_1000_NS8cuda_cub4core6detail5shmemE+72];
	ld.shared.u64 	%rd86, [_ZN6thrust24THRUST_300001_SM_1000_NS8cuda_cub4core6detail5shmemE+80];
	setp.lt.f32 	%p163, %f211, %f82;
	mov.f32 	%f212, %f82;
	mov.u64 	%rd319, %rd86;
	@%p163 bra 	$L__BB4_109;
	setp.lt.f32 	%p164, %f82, %f211;
	mov.f32 	%f212, %f211;
	mov.u64 	%rd319, %rd318;
	@%p164 bra 	$L__BB4_109;
	setp.lt.s64 	%p165, %rd318, %rd86;
	selp.f32 	%f212, %f211, %f82, %p165;
	min.s64 	%rd319, %rd318, %rd86;
$L__BB4_109:
	setp.lt.s32 	%p166, %r37, 161;
	mov.f32 	%f213, %f212;
	mov.u64 	%rd320, %rd319;
	@%p166 bra 	$L__BB4_113;
	ld.shared.f32 	%f85, [_ZN6thrust24THRUST_300001_SM_1000_NS8cuda_cub4core6detail5shmemE+88];
	ld.shared.u64 	%rd89, [_ZN6thrust24THRUST_300001_SM_1000_NS8cuda_cub4core6detail5shmemE+96];
	setp.lt.f32 	%p167, %f212, %f85;
	mov.f32 	%f213, %f85;
	mov.u64 	%rd320, %rd89;
	@%p167 bra 	$L__BB4_113;
	setp.lt.f32 	%p168, %f85, %f212;
	mov.f32 	%f213, %f212;
	mov.u64 	%rd320, %rd319;
	@%p168 bra 	$L__BB4_113;
	setp.lt.s64 	%p169, %rd319, %rd89;
	selp.f32 	%f213, %f212, %f85, %p169;
	min.s64 	%rd320, %rd319, %rd89;
$L__BB4_113:
	setp.lt.s32 	%p170, %r37, 193;
	mov.f32 	%f214, %f213;
	mov.u64 	%rd321, %rd320;
	@%p170 bra 	$L__BB4_117;
	ld.shared.f32 	%f88, [_ZN6thrust24THRUST_300001_SM_1000_NS8cuda_cub4core6detail5shmemE+104];
	ld.shared.u64 	%rd92, [_ZN6thrust24THRUST_300001_SM_1000_NS8cuda_cub4core6detail5shmemE+112];
	setp.lt.f32 	%p171, %f213, %f88;
	mov.f32 	%f214, %f88;
	mov.u64 	%rd321, %rd92;
	@%p171 bra 	$L__BB4_117;
	setp.lt.f32 	%p172, %f88, %f213;
	mov.f32 	%f214, %f213;
	mov.u64 	%rd321, %rd320;
	@%p172 bra 	$L__BB4_117;
	setp.lt.s64 	%p173, %rd320, %rd92;
	selp.f32 	%f214, %f213, %f88, %p173;
	min.s64 	%rd321, %rd320, %rd92;
$L__BB4_117:
	setp.lt.s32 	%p174, %r37, 225;
	mov.f32 	%f247, %f214;
	mov.u64 	%rd355, %rd321;
	@%p174 bra 	$L__BB4_209;
	ld.shared.f32 	%f91, [_ZN6thrust24THRUST_300001_SM_1000_NS8cuda_cub4core6detail5shmemE+120];
	ld.shared.u64 	%rd95, [_ZN6thrust24THRUST_300001_SM_1000_NS8cuda_cub4core6detail5shmemE+128];
	setp.lt.f32 	%p175, %f214, %f91;
	mov.f32 	%f247, %f91;
	mov.u64 	%rd355, %rd95;
	@%p175 bra 	$L__BB4_209;
	setp.lt.f32 	%p176, %f91, %f214;
	mov.f32 	%f247, %f214;
	mov.u64 	%rd355, %rd321;
	@%p176 bra 	$L__BB4_209;
	setp.lt.s64 	%p177, %rd321, %rd95;
	selp.f32 	%f247, %f214, %f91, %p177;
	min.s64 	%rd355, %rd321, %rd95;
	bra.uni 	$L__BB4_209;
$L__BB4_121:
	mov.u32 	%r16, %tid.x;
	mul.wide.u32 	%rd208, %r16, 16;
	add.s64 	%rd189, %rd186, %rd208;
	// begin inline asm
	ld.global.nc.u64 %rd188, [%rd189];
	// end inline asm
	mov.b64 	{%r38, %r39}, %rd188;
	mov.b32 	%f93, %r38;
	add.s64 	%rd191, %rd189, 8;
	// begin inline asm
	ld.global.nc.u64 %rd190, [%rd191];
	// end inline asm
	add.s64 	%rd193, %rd189, 4096;
	// begin inline asm
	ld.global.nc.u64 %rd192, [%rd193];
	// end inline asm
	mov.b64 	{%r40, %r41}, %rd192;
	mov.b32 	%f215, %r40;
	add.s64 	%rd195, %rd189, 4104;
	// begin inline asm
	ld.global.nc.u64 %rd322, [%rd195];
	// end inline asm
	add.s64 	%rd197, %rd189, 8192;
	// begin inline asm
	ld.global.nc.u64 %rd196, [%rd197];
	// end inline asm
	mov.b64 	{%r42, %r43}, %rd196;
	mov.b32 	%f216, %r42;
	add.s64 	%rd199, %rd189, 8200;
	// begin inline asm
	ld.global.nc.u64 %rd323, [%rd199];
	// end inline asm
	add.s64 	%rd201, %rd189, 12288;
	// begin inline asm
	ld.global.nc.u64 %rd200, [%rd201];
	// end inline asm
	mov.b64 	{%r44, %r45}, %rd200;
	mov.b32 	%f217, %r44;
	add.s64 	%rd203, %rd189, 12296;
	// begin inline asm
	ld.global.nc.u64 %rd324, [%rd203];
	// end inline asm
	add.s64 	%rd205, %rd189, 16384;
	// begin inline asm
	ld.global.nc.u64 %rd204, [%rd205];
	// end inline asm
	mov.b64 	{%r46, %r47}, %rd204;
	mov.b32 	%f234, %r46;
	add.s64 	%rd207, %rd189, 16392;
	// begin inline asm
	ld.global.nc.u64 %rd342, [%rd207];
	// end inline asm
	setp.lt.f32 	%p3, %f93, %f215;
	@%p3 bra 	$L__BB4_123;
	setp.lt.f32 	%p4, %f215, %f93;
	setp.lt.s64 	%p5, %rd190, %rd322;
	or.pred  	%p6, %p4, %p5;
	selp.f32 	%f215, %f93, %f215, %p6;
	selp.b64 	%rd322, %rd190, %rd322, %p6;
$L__BB4_123:
	setp.lt.f32 	%p7, %f215, %f216;
	@%p7 bra 	$L__BB4_125;
	setp.lt.f32 	%p8, %f216, %f215;
	setp.lt.s64 	%p9, %rd322, %rd323;
	or.pred  	%p10, %p8, %p9;
	selp.f32 	%f216, %f215, %f216, %p10;
	selp.b64 	%rd323, %rd322, %rd323, %p10;
$L__BB4_125:
	setp.lt.f32 	%p11, %f216, %f217;
	@%p11 bra 	$L__BB4_127;
	setp.lt.f32 	%p12, %f217, %f216;
	setp.lt.s64 	%p13, %rd323, %rd324;
	or.pred  	%p14, %p12, %p13;
	selp.f32 	%f217, %f216, %f217, %p14;
	selp.b64 	%rd324, %rd323, %rd324, %p14;
$L__BB4_127:
	setp.lt.f32 	%p15, %f217, %f234;
	@%p15 bra 	$L__BB4_129;
	setp.lt.f32 	%p16, %f234, %f217;
	setp.lt.s64 	%p17, %rd324, %rd342;
	or.pred  	%p18, %p16, %p17;
	selp.f32 	%f234, %f217, %f234, %p18;
	selp.b64 	%rd342, %rd324, %rd342, %p18;
$L__BB4_129:
	setp.lt.u32 	%p19, %r37, 2560;
	mov.b32 	%r425, 1280;
	@%p19 bra 	$L__BB4_142;
	mov.b32 	%r424, 1280;
	mov.f32 	%f219, %f234;
	mov.u64 	%rd326, %rd342;
$L__BB4_131:
	add.s32 	%r50, %r424, %r16;
	mul.wide.u32 	%rd229, %r50, 16;
	add.s64 	%rd210, %rd186, %rd229;
	// begin inline asm
	ld.global.nc.u64 %rd209, [%rd210];
	// end inline asm
	mov.b64 	{%r51, %r52}, %rd209;
	mov.b32 	%f220, %r51;
	add.s64 	%rd212, %rd210, 8;
	// begin inline asm
	ld.global.nc.u64 %rd327, [%rd212];
	// end inline asm
	add.s64 	%rd214, %rd210, 4096;
	// begin inline asm
	ld.global.nc.u64 %rd213, [%rd214];
	// end inline asm
	mov.b64 	{%r53, %r54}, %rd213;
	mov.b32 	%f221, %r53;
	add.s64 	%rd216, %rd210, 4104;
	// begin inline asm
	ld.global.nc.u64 %rd328, [%rd216];
	// end inline asm
	add.s64 	%rd218, %rd210, 8192;
	// begin inline asm
	ld.global.nc.u64 %rd217, [%rd218];
	// end inline asm
	mov.b64 	{%r55, %r56}, %rd217;
	mov.b32 	%f222, %r55;
	add.s64 	%rd220, %rd210, 8200;
	// begin inline asm
	ld.global.nc.u64 %rd329, [%rd220];
	// end inline asm
	add.s64 	%rd222, %rd210, 12288;
	// begin inline asm
	ld.global.nc.u64 %rd221, [%rd222];
	// end inline asm
	mov.b64 	{%r57, %r58}, %rd221;
	mov.b32 	%f223, %r57;
	add.s64 	%rd224, %rd210, 12296;
	// begin inline asm
	ld.global.nc.u64 %rd330, [%rd224];
	// end inline asm
	add.s64 	%rd226, %rd210, 16384;
	// begin inline asm
	ld.global.nc.u64 %rd225, [%rd226];
	// end inline asm
	mov.b64 	{%r59, %r60}, %rd225;
	mov.b32 	%f234, %r59;
	add.s64 	%rd228, %rd210, 16392;
	// begin inline asm
	ld.global.nc.u64 %rd342, [%rd228];
	// end inline asm
	setp.lt.f32 	%p20, %f219, %f220;
	@%p20 bra 	$L__BB4_133;
	setp.lt.f32 	%p21, %f220, %f219;
	setp.lt.s64 	%p22, %rd326, %rd327;
	or.pred  	%p23, %p21, %p22;
	selp.f32 	%f220, %f219, %f220, %p23;
	selp.b64 	%rd327, %rd326, %rd327, %p23;
$L__BB4_133:
	setp.lt.f32 	%p24, %f220, %f221;
	@%p24 bra 	$L__BB4_135;
	setp.lt.f32 	%p25, %f221, %f220;
	setp.lt.s64 	%p26, %rd327, %rd328;
	or.pred  	%p27, %p25, %p26;
	selp.f32 	%f221, %f220, %f221, %p27;
	selp.b64 	%rd328, %rd327, %rd328, %p27;
$L__BB4_135:
	setp.lt.f32 	%p28, %f221, %f222;
	@%p28 bra 	$L__BB4_137;
	setp.lt.f32 	%p29, %f222, %f221;
	setp.lt.s64 	%p30, %rd328, %rd329;
	or.pred  	%p31, %p29, %p30;
	selp.f32 	%f222, %f221, %f222, %p31;
	selp.b64 	%rd329, %rd328, %rd329, %p31;
$L__BB4_137:
	setp.lt.f32 	%p32, %f222, %f223;
	@%p32 bra 	$L__BB4_139;
	setp.lt.f32 	%p33, %f223, %f222;
	setp.lt.s64 	%p34, %rd329, %rd330;
	or.pred  	%p35, %p33, %p34;
	selp.f32 	%f223, %f222, %f223, %p35;
	selp.b64 	%rd330, %rd329, %rd330, %p35;
$L__BB4_139:
	setp.lt.f32 	%p36, %f223, %f234;
	@%p36 bra 	$L__BB4_141;
	setp.lt.f32 	%p37, %f234, %f223;
	setp.lt.s64 	%p38, %rd330, %rd342;
	or.pred  	%p39, %p37, %p38;
	selp.f32 	%f234, %f223, %f234, %p39;
	selp.b64 	%rd342, %rd330, %rd342, %p39;
$L__BB4_141:
	add.s32 	%r425, %r424, 1280;
	add.s32 	%r61, %r424, 2560;
	setp.le.s32 	%p40, %r61, %r37;
	mov.u32 	%r424, %r425;
	mov.f32 	%f219, %f234;
	mov.u64 	%rd326, %rd342;
	@%p40 bra 	$L__BB4_131;
$L__BB4_142:
	setp.le.s32 	%p41, %r37, %r425;
	@%p41 bra 	$L__BB4_165;
	sub.s32 	%r20, %r37, %r425;
	setp.ge.s32 	%p42, %r16, %r20;
	@%p42 bra 	$L__BB4_165;
	not.b32 	%r62, %r16;
	add.s32 	%r63, %r37, %r62;
	sub.s32 	%r21, %r63, %r425;
	and.b32  	%r64, %r21, 768;
	setp.eq.s32 	%p43, %r64, 768;
	mov.u32 	%r429, %r16;
	@%p43 bra 	$L__BB4_150;
	add.s32 	%r427, %r16, %r425;
	shr.u32 	%r65, %r21, 8;
	add.s32 	%r66, %r65, 1;
	and.b32  	%r67, %r66, 3;
	neg.s32 	%r426, %r67;
	mov.u32 	%r429, %r16;
$L__BB4_146:
	.pragma "nounroll";
	mov.u64 	%rd127, %rd342;
	mov.f32 	%f123, %f234;
	mul.wide.u32 	%rd235, %r427, 16;
	add.s64 	%rd232, %rd186, %rd235;
	// begin inline asm
	ld.global.nc.u64 %rd231, [%rd232];
	// end inline asm
	mov.b64 	{%r68, %r69}, %rd231;
	mov.b32 	%f124, %r68;
	add.s64 	%rd234, %rd232, 8;
	// begin inline asm
	ld.global.nc.u64 %rd233, [%rd234];
	// end inline asm
	setp.lt.f32 	%p44, %f123, %f124;
	mov.f32 	%f234, %f124;
	mov.u64 	%rd342, %rd233;
	@%p44 bra 	$L__BB4_149;
	setp.lt.f32 	%p45, %f124, %f123;
	mov.f32 	%f234, %f123;
	mov.u64 	%rd342, %rd127;
	@%p45 bra 	$L__BB4_149;
	setp.lt.s64 	%p46, %rd127, %rd233;
	selp.f32 	%f234, %f123, %f124, %p46;
	min.s64 	%rd342, %rd127, %rd233;
$L__BB4_149:
	add.s32 	%r429, %r429, 256;
	add.s32 	%r427, %r427, 256;
	add.s32 	%r426, %r426, 1;
	setp.ne.s32 	%p47, %r426, 0;
	@%p47 bra 	$L__BB4_146;
$L__BB4_150:
	setp.lt.u32 	%p48, %r21, 768;
	@%p48 bra 	$L__BB4_165;
	cvt.u64.u32 	%rd236, %r429;
	cvt.u64.u32 	%rd237, %r425;
	add.s64 	%rd238, %rd236, %rd237;
	shl.b64 	%rd239, %rd238, 4;
	add.s64 	%rd240, %rd239, %rd186;
	add.s64 	%rd337, %rd240, 12296;
	add.s32 	%r430, %r429, %r425;
$L__BB4_152:
	mul.wide.u32 	%rd245, %r430, 16;
	add.s64 	%rd242, %rd186, %rd245;
	// begin inline asm
	ld.global.nc.u64 %rd241, [%rd242];
	// end inline asm
	mov.b64 	{%r70, %r71}, %rd241;
	mov.b32 	%f130, %r70;
	add.s64 	%rd244, %rd242, 8;
	// begin inline asm
	ld.global.nc.u64 %rd243, [%rd244];
	// end inline asm
	setp.lt.f32 	%p49, %f234, %f130;
	mov.f32 	%f231, %f130;
	mov.u64 	%rd339, %rd243;
	@%p49 bra 	$L__BB4_155;
	setp.lt.f32 	%p50, %f130, %f234;
	mov.f32 	%f231, %f234;
	mov.u64 	%rd339, %rd342;
	@%p50 bra 	$L__BB4_155;
	setp.lt.s64 	%p51, %rd342, %rd243;
	selp.f32 	%f231, %f234, %f130, %p51;
	min.s64 	%rd339, %rd342, %rd243;
$L__BB4_155:
	add.s64 	%rd247, %rd337, -8200;
	// begin inline asm
	ld.global.nc.u64 %rd246, [%rd247];
	// end inline asm
	mov.b64 	{%r72, %r73}, %rd246;
	mov.b32 	%f133, %r72;
	add.s64 	%rd249, %rd337, -8192;
	// begin inline asm
	ld.global.nc.u64 %rd248, [%rd249];
	// end inline asm
	setp.lt.f32 	%p52, %f231, %f133;
	mov.f32 	%f232, %f133;
	mov.u64 	%rd340, %rd248;
	@%p52 bra 	$L__BB4_158;
	setp.lt.f32 	%p53, %f133, %f231;
	mov.f32 	%f232, %f231;
	mov.u64 	%rd340, %rd339;
	@%p53 bra 	$L__BB4_158;
	setp.lt.s64 	%p54, %rd339, %rd248;
	selp.f32 	%f232, %f231, %f133, %p54;
	min.s64 	%rd340, %rd339, %rd248;
$L__BB4_158:
	add.s64 	%rd251, %rd337, -4104;
	// begin inline asm
	ld.global.nc.u64 %rd250, [%rd251];
	// end inline asm
	mov.b64 	{%r74, %r75}, %rd250;
	mov.b32 	%f136, %r74;
	add.s64 	%rd253, %rd337, -4096;
	// begin inline asm
	ld.global.nc.u64 %rd252, [%rd253];
	// end inline asm
	setp.lt.f32 	%p55, %f232, %f136;
	mov.f32 	%f233, %f136;
	mov.u64 	%rd341, %rd252;
	@%p55 bra 	$L__BB4_161;
	setp.lt.f32 	%p56, %f136, %f232;
	mov.f32 	%f233, %f232;
	mov.u64 	%rd341, %rd340;
	@%p56 bra 	$L__BB4_161;
	setp.lt.s64 	%p57, %rd340, %rd252;
	selp.f32 	%f233, %f232, %f136, %p57;
	min.s64 	%rd341, %rd340, %rd252;
$L__BB4_161:
	add.s64 	%rd255, %rd337, -8;
	// begin inline asm
	ld.global.nc.u64 %rd254, [%rd255];
	// end inline asm
	mov.b64 	{%r76, %r77}, %rd254;
	mov.b32 	%f139, %r76;
	// begin inline asm
	ld.global.nc.u64 %rd256, [%rd337];
	// end inline asm
	setp.lt.f32 	%p58, %f233, %f139;
	mov.f32 	%f234, %f139;
	mov.u64 	%rd342, %rd256;
	@%p58 bra 	$L__BB4_164;
	setp.lt.f32 	%p59, %f139, %f233;
	mov.f32 	%f234, %f233;
	mov.u64 	%rd342, %rd341;
	@%p59 bra 	$L__BB4_164;
	setp.lt.s64 	%p60, %rd341, %rd256;
	selp.f32 	%f234, %f233, %f139, %p60;
	min.s64 	%rd342, %rd341, %rd256;
$L__BB4_164:
	add.s32 	%r429, %r429, 1024;
	add.s64 	%rd337, %rd337, 16384;
	add.s32 	%r430, %r430, 1024;
	setp.lt.s32 	%p61, %r429, %r20;
	@%p61 bra 	$L__BB4_152;
$L__BB4_165:
	// begin inline asm
	mov.u32 %r78, %laneid;
	// end inline asm
	mov.b32 	%r80, %f234;
	mov.b32 	%r96, 1;
	mov.b32 	%r97, 31;
	mov.b32 	%r98, -1;
	// begin inline asm
	shfl.sync.down.b32 %r79, %r80, %r96, %r97, %r98;
	// end inline asm
	mov.b32 	%f143, %r79;
	// begin inline asm
	shfl.sync.down.b32 %r84, %r85, %r96, %r97, %r98;
	// end inline asm
	mov.b64 	{%r90, %r95}, %rd342;
	// begin inline asm
	shfl.sync.down.b32 %r89, %r90, %r96, %r97, %r98;
	// end inline asm
	// begin inline asm
	shfl.sync.down.b32 %r94, %r95, %r96, %r97, %r98;
	// end inline asm
	mov.b64 	%rd150, {%r89, %r94};
	setp.gt.s32 	%p62, %r78, 30;
	mov.f32 	%f236, %f234;
	mov.u64 	%rd344, %rd342;
	@%p62 bra 	$L__BB4_169;
	setp.lt.f32 	%p63, %f234, %f143;
	mov.f32 	%f236, %f143;
	mov.u64 	%rd344, %rd150;
	@%p63 bra 	$L__BB4_169;
	setp.gt.f32 	%p64, %f234, %f143;
	mov.f32 	%f236, %f234;
	mov.u64 	%rd344, %rd342;
	@%p64 bra 	$L__BB4_169;
	setp.lt.s64 	%p65, %rd342, %rd150;
	selp.f32 	%f236, %f234, %f143, %p65;
	min.s64 	%rd344, %rd342, %rd150;
$L__BB4_169:
	mov.b32 	%r100, %f236;
	mov.b32 	%r116, 2;
	mov.b32 	%r117, 31;
	mov.b32 	%r118, -1;
	// begin inline asm
	shfl.sync.down.b32 %r99, %r100, %r116, %r117, %r118;
	// end inline asm
	mov.b32 	%f146, %r99;
	// begin inline asm
	shfl.sync.down.b32 %r104, %r105, %r116, %r117, %r118;
	// end inline asm
	mov.b64 	{%r110, %r115}, %rd344;
	// begin inline asm
	shfl.sync.down.b32 %r109, %r110, %r116, %r117, %r118;
	// end inline asm
	// begin inline asm
	shfl.sync.down.b32 %r114, %r115, %r116, %r117, %r118;
	// end inline asm
	mov.b64 	%rd153, {%r109, %r114};
	setp.gt.s32 	%p66, %r78, 29;
	mov.f32 	%f237, %f236;
	mov.u64 	%rd345, %rd344;
	@%p66 bra 	$L__BB4_173;
	setp.lt.f32 	%p67, %f236, %f146;
	mov.f32 	%f237, %f146;
	mov.u64 	%rd345, %rd153;
	@%p67 bra 	$L__BB4_173;
	setp.gt.f32 	%p68, %f236, %f146;
	mov.f32 	%f237, %f236;
	mov.u64 	%rd345, %rd344;
	@%p68 bra 	$L__BB4_173;
	setp.lt.s64 	%p69, %rd344, %rd153;
	selp.f32 	%f237, %f236, %f146, %p69;
	min.s64 	%rd345, %rd344, %rd153;
$L__BB4_173:
	mov.b32 	%r120, %f237;
	mov.b32 	%r136, 4;
	mov.b32 	%r137, 31;
	mov.b32 	%r138, -1;
	// begin inline asm
	shfl.sync.down.b32 %r119, %r120, %r136, %r137, %r138;
	// end inline asm
	mov.b32 	%f149, %r119;
	// begin inline asm
	shfl.sync.down.b32 %r124, %r125, %r136, %r137, %r138;
	// end inline asm
	mov.b64 	{%r130, %r135}, %rd345;
	// begin inline asm
	shfl.sync.down.b32 %r129, %r130, %r136, %r137, %r138;
	// end inline asm
	// begin inline asm
	shfl.sync.down.b32 %r134, %r135, %r136, %r137, %r138;
	// end inline asm
	mov.b64 	%rd156, {%r129, %r134};
	setp.gt.s32 	%p70, %r78, 27;
	mov.f32 	%f238, %f237;
	mov.u64 	%rd346, %rd345;
	@%p70 bra 	$L__BB4_177;
	setp.lt.f32 	%p71, %f237, %f149;
	mov.f32 	%f238, %f149;
	mov.u64 	%rd346, %rd156;
	@%p71 bra 	$L__BB4_177;
	setp.gt.f32 	%p72, %f237, %f149;
	mov.f32 	%f238, %f237;
	mov.u64 	%rd346, %rd345;
	@%p72 bra 	$L__BB4_177;
	setp.lt.s64 	%p73, %rd345, %rd156;
	selp.f32 	%f238, %f237, %f149, %p73;
	min.s64 	%rd346, %rd345, %rd156;
$L__BB4_177:
	mov.b32 	%r140, %f238;
	mov.b32 	%r156, 8;
	mov.b32 	%r157, 31;
	mov.b32 	%r158, -1;
	// begin inline asm
	shfl.sync.down.b32 %r139, %r140, %r156, %r157, %r158;
	// end inline asm
	mov.b32 	%f152, %r139;
	// begin inline asm
	shfl.sync.down.b32 %r144, %r145, %r156, %r157, %r158;
	// end inline asm
	mov.b64 	{%r150, %r155}, %rd346;
	// begin inline asm
	shfl.sync.down.b32 %r149, %r150, %r156, %r157, %r158;
	// end inline asm
	// begin inline asm
	shfl.sync.down.b32 %r154, %r155, %r156, %r157, %r158;
	// end inline asm
	mov.b64 	%rd159, {%r149, %r154};
	setp.gt.s32 	%p74, %r78, 23;
	mov.f32 	%f239, %f238;
	mov.u64 	%rd347, %rd346;
	@%p74 bra 	$L__BB4_181;
	setp.lt.f32 	%p75, %f238, %f152;
	mov.f32 	%f239, %f152;
	mov.u64 	%rd347, %rd159;
	@%p75 bra 	$L__BB4_181;
	setp.gt.f32 	%p76, %f238, %f152;
	mov.f32 	%f239, %f238;
	mov.u64 	%rd347, %rd346;
	@%p76 bra 	$L__BB4_181;
	setp.lt.s64 	%p77, %rd346, %rd159;
	selp.f32 	%f239, %f238, %f152, %p77;
	min.s64 	%rd347, %rd346, %rd159;
$L__BB4_181:
	mov.b32 	%r160, %f239;
	mov.b32 	%r176, 16;
	mov.b32 	%r177, 31;
	mov.b32 	%r178, -1;
	// begin inline asm
	shfl.sync.down.b32 %r159, %r160, %r176, %r177, %r178;
	// end inline asm
	mov.b32 	%f155, %r159;
	// begin inline asm
	shfl.sync.down.b32 %r164, %r165, %r176, %r177, %r178;
	// end inline asm
	mov.b64 	{%r170, %r175}, %rd347;
	// begin inline asm
	shfl.sync.down.b32 %r169, %r170, %r176, %r177, %r178;
	// end inline asm
	// begin inline asm
	shfl.sync.down.b32 %r174, %r175, %r176, %r177, %r178;
	// end inline asm
	mov.b64 	%rd162, {%r169, %r174};
	setp.gt.s32 	%p78, %r78, 15;
	mov.f32 	%f247, %f239;
	mov.u64 	%rd355, %rd347;
	@%p78 bra 	$L__BB4_185;
	setp.lt.f32 	%p79, %f239, %f155;
	mov.f32 	%f247, %f155;
	mov.u64 	%rd355, %rd162;
	@%p79 bra 	$L__BB4_185;
	setp.gt.f32 	%p80, %f239, %f155;
	mov.f32 	%f247, %f239;
	mov.u64 	%rd355, %rd347;
	@%p80 bra 	$L__BB4_185;
	setp.lt.s64 	%p81, %rd347, %rd162;
	selp.f32 	%f247, %f239, %f155, %p81;
	min.s64 	%rd355, %rd347, %rd162;
$L__BB4_185:
	setp.ne.s32 	%p82, %r78, 0;
	@%p82 bra 	$L__BB4_187;
	shr.u32 	%r179, %r16, 1;
	and.b32  	%r180, %r179, 496;
	mov.u32 	%r181, _ZN6thrust24THRUST_300001_SM_1000_NS8cuda_cub4core6detail5shmemE;
	add.s32 	%r182, %r181, %r180;
	st.shared.f32 	[%r182+8], %f247;
	st.shared.u64 	[%r182+16], %rd355;
$L__BB4_187:
	bar.sync 	0;
	setp.ne.s32 	%p83, %r16, 0;
	@%p83 bra 	$L__BB4_209;
	ld.shared.f32 	%f158, [_ZN6thrust24THRUST_300001_SM_1000_NS8cuda_cub4core6detail5shmemE+24];
	ld.shared.u64 	%rd165, [_ZN6thrust24THRUST_300001_SM_1000_NS8cuda_cub4core6detail5shmemE+32];
	setp.lt.f32 	%p84, %f247, %f158;
	mov.f32 	%f241, %f158;
	mov.u64 	%rd349, %rd165;
	@%p84 bra 	$L__BB4_191;
	setp.lt.f32 	%p85, %f158, %f247;
	mov.f32 	%f241, %f247;
	mov.u64 	%rd349, %rd355;
	@%p85 bra 	$L__BB4_191;
	setp.lt.s64 	%p86, %rd355, %rd165;
	selp.f32 	%f241, %f247, %f158, %p86;
	min.s64 	%rd349, %rd355, %rd165;
$L__BB4_191:
	ld.shared.f32 	%f161, [_ZN6thrust24THRUST_300001_SM_1000_NS8cuda_cub4core6detail5shmemE+40];
	ld.shared.u64 	%rd168, [_ZN6thrust24THRUST_300001_SM_1000_NS8cuda_cub4core6detail5shmemE+48];
	setp.lt.f32 	%p87, %f241, %f161;
	mov.f32 	%f242, %f161;
	mov.u64 	%rd350, %rd168;
	@%p87 bra 	$L__BB4_194;
	setp.lt.f32 	%p88, %f161, %f241;
	mov.f32 	%f242, %f241;
	mov.u64 	%rd350, %rd349;
	@%p88 bra 	$L__BB4_194;
	setp.lt.s64 	%p89, %rd349, %rd168;
	selp.f32 	%f242, %f241, %f161, %p89;
	min.s64 	%rd350, %rd349, %rd168;
$L__BB4_194:
	ld.shared.f32 	%f164, [_ZN6thrust24THRUST_300001_SM_1000_NS8cuda_cub4core6detail5shmemE+56];
	ld.shared.u64 	%rd171, [_ZN6thrust24THRUST_300001_SM_1000_NS8cuda_cub4core6detail5shmemE+64];
	setp.lt.f32 	%p90, %f242, %f164;
	mov.f32 	%f243, %f164;
	mov.u64 	%rd351, %rd171;
	@%p90 bra 	$L__BB4_197;
	setp.lt.f32 	%p91, %f164, %f242;
	mov.f32 	%f243, %f242;
	mov.u64 	%rd351, %rd350;
	@%p91 bra 	$L__BB4_197;
	setp.lt.s64 	%p92, %rd350, %rd171;
	selp.f32 	%f243, %f242, %f164, %p92;
	min.s64 	%rd351, %rd350, %rd171;
$L__BB4_197:
	ld.shared.f32 	%f167, [_ZN6thrust24THRUST_300001_SM_1000_NS8cuda_cub4core6detail5shmemE+72];
	ld.shared.u64 	%rd174, [_ZN6thrust24THRUST_300001_SM_1000_NS8cuda_cub4core6detail5shmemE+80];
	setp.lt.f32 	%p93, %f243, %f167;
	mov.f32 	%f244, %f167;
	mov.u64 	%rd352, %rd174;
	@%p93 bra 	$L__BB4_200;
	setp.lt.f32 	%p94, %f167, %f243;
	mov.f32 	%f244, %f243;
	mov.u64 	%rd352, %rd351;
	@%p94 bra 	$L__BB4_200;
	setp.lt.s64 	%p95, %rd351, %rd174;
	selp.f32 	%f244, %f243, %f167, %p95;
	min.s64 	%rd352, %rd351, %rd174;
$L__BB4_200:
	ld.shared.f32 	%f170, [_ZN6thrust24THRUST_300001_SM_1000_NS8cuda_cub4core6detail5shmemE+88];
	ld.shared.u64 	%rd177, [_ZN6thrust24THRUST_300001_SM_1000_NS8cuda_cub4core6detail5shmemE+96];
	setp.lt.f32 	%p96, %f244, %f170;
	mov.f32 	%f245, %f170;
	mov.u64 	%rd353, %rd177;
	@%p96 bra 	$L__BB4_203;
	setp.lt.f32 	%p97, %f170, %f244;
	mov.f32 	%f245, %f244;
	mov.u64 	%rd353, %rd352;
	@%p97 bra 	$L__BB4_203;
	setp.lt.s64 	%p98, %rd352, %rd177;
	selp.f32 	%f245, %f244, %f170, %p98;
	min.s64 	%rd353, %rd352, %rd177;
$L__BB4_203:
	ld.shared.f32 	%f173, [_ZN6thrust24THRUST_300001_SM_1000_NS8cuda_cub4core6detail5shmemE+104];
	ld.shared.u64 	%rd180, [_ZN6thrust24THRUST_300001_SM_1000_NS8cuda_cub4core6detail5shmemE+112];
	setp.lt.f32 	%p99, %f245, %f173;
	mov.f32 	%f246, %f173;
	mov.u64 	%rd354, %rd180;
	@%p99 bra 	$L__BB4_206;
	setp.lt.f32 	%p100, %f173, %f245;
	mov.f32 	%f246, %f245;
	mov.u64 	%rd354, %rd353;
	@%p100 bra 	$L__BB4_206;
	setp.lt.s64 	%p101, %rd353, %rd180;
	selp.f32 	%f246, %f245, %f173, %p101;
	min.s64 	%rd354, %rd353, %rd180;
$L__BB4_206:
	ld.shared.f32 	%f176, [_ZN6thrust24THRUST_300001_SM_1000_NS8cuda_cub4core6detail5shmemE+120];
	ld.shared.u64 	%rd183, [_ZN6thrust24THRUST_300001_SM_1000_NS8cuda_cub4core6detail5shmemE+128];
	setp.lt.f32 	%p102, %f246, %f176;
	mov.f32 	%f247, %f176;
	mov.u64 	%rd355, %rd183;
	@%p102 bra 	$L__BB4_209;
	setp.lt.f32 	%p103, %f176, %f246;
	mov.f32 	%f247, %f246;
	mov.u64 	%rd355, %rd354;
	@%p103 bra 	$L__BB4_209;
	setp.lt.s64 	%p104, %rd354, %rd183;
	selp.f32 	%f247, %f246, %f176, %p104;
	min.s64 	%rd355, %rd354, %rd183;
$L__BB4_209:
	mov.u32 	%r418, %tid.x;
	setp.ne.s32 	%p221, %r418, 0;
	@%p221 bra 	$L__BB4_211;
	cvta.to.global.u64 	%rd287, %rd187;
	st.global.f32 	[%rd287], %f247;
	st.global.u64 	[%rd287+8], %rd355;
$L__BB4_211:
	ret;

}
	// .globl	_ZN6thrust24THRUST_300001_SM_1000_NS8cuda_cub4core6detail13_kernel_agentINS1_8__reduce11ReduceAgentINS0_12zip_iteratorIN4cuda3std3__45tupleIJNS0_10device_ptrIfEENS0_17counting_iteratorIlNS0_11use_defaultESF_SF_EEEEEEEPNSB_IJflEEESJ_lNS1_9__extrema9arg_max_fIflNSA_4lessIfEEEEEEJSI_SK_lSP_EEEvDpT0_
.visible .entry _ZN6thrust24THRUST_300001_SM_1000_NS8cuda_cub4core6detail13_kernel_agentINS1_8__reduce11ReduceAgentINS0_12zip_iteratorIN4cuda3std3__45tupleIJNS0_10device_ptrIfEENS0_17counting_iteratorIlNS0_11use_defaultESF_SF_EEEEEEEPNSB_IJflEEESJ_lNS1_9__extrema9arg_max_fIflNSA_4lessIfEEEEEEJSI_SK_lSP_EEEvDpT0_(
	.param .align 8 .b8 _ZN6thrust24THRUST_300001_SM_1000_NS8cuda_cub4core6detail13_kernel_agentINS1_8__reduce11ReduceAgentINS0_12zip_iteratorIN4cuda3std3__45tupleIJNS0_10device_ptrIfEENS0_17counting_iteratorIlNS0_11use_defaultESF_SF_EEEEEEEPNSB_IJflEEESJ_lNS1_9__extrema9arg_max_fIflNSA_4lessIfEEEEEEJSI_SK_lSP_EEEvDpT0__param_0[16],
	.param .u64 .ptr .align 1 _ZN6thrust24THRUST_300001_SM_1000_NS8cuda_cub4core6detail13_kernel_agentINS1_8__reduce11ReduceAgentINS0_12zip_iteratorIN4cuda3std3__45tupleIJNS0_10device_ptrIfEENS0_17counting_iteratorIlNS0_11use_defaultESF_SF_EEEEEEEPNSB_IJflEEESJ_lNS1_9__extrema9arg_max_fIflNSA_4lessIfEEEEEEJSI_SK_lSP_EEEvDpT0__param_1,
	.param .u64 _ZN6thrust24THRUST_300001_SM_1000_NS8cuda_cub4core6detail13_kernel_agentINS1_8__reduce11ReduceAgentINS0_12zip_iteratorIN4cuda3std3__45tupleIJNS0_10device_ptrIfEENS0_17counting_iteratorIlNS0_11use_defaultESF_SF_EEEEEEEPNSB_IJflEEESJ_lNS1_9__extrema9arg_max_fIflNSA_4lessIfEEEEEEJSI_SK_lSP_EEEvDpT0__param_2,
	.param .align 1 .b8 _ZN6thrust24THRUST_300001_SM_1000_NS8cuda_cub4core6detail13_kernel_agentINS1_8__reduce11ReduceAgentINS0_12zip_iteratorIN4cuda3std3__45tupleIJNS0_10device_ptrIfEENS0_17counting_iteratorIlNS0_11use_defaultESF_SF_EEEEEEEPNSB_IJflEEESJ_lNS1_9__extrema9arg_max_fIflNSA_4lessIfEEEEEEJSI_SK_lSP_EEEvDpT0__param_3[1]
)
.maxntid 256
{
	.reg .pred 	%p<213>;
	.reg .b32 	%r<391>;
	.reg .b32 	%f<242>;
	.reg .b64 	%rd<307>;

	ld.param.u64 	%rd192, [_ZN6thrust24THRUST_300001_SM_1000_NS8cuda_cub4core6detail13_kernel_agentINS1_8__reduce11ReduceAgentINS0_12zip_iteratorIN4cuda3std3__45tupleIJNS0_10device_ptrIfEENS0_17counting_iteratorIlNS0_11use_defaultESF_SF_EEEEEEEPNSB_IJflEEESJ_lNS1_9__extrema9arg_max_fIflNSA_4lessIfEEEEEEJSI_SK_lSP_EEEvDpT0__param_0+8];
	ld.param.u64 	%rd191, [_ZN6thrust24THRUST_300001_SM_1000_NS8cuda_cub4core6detail13_kernel_agentINS1_8__reduce11ReduceAgentINS0_12zip_iteratorIN4cuda3std3__45tupleIJNS0_10device_ptrIfEENS0_17counting_iteratorIlNS0_11use_defaultESF_SF_EEEEEEEPNSB_IJflEEESJ_lNS1_9__extrema9arg_max_fIflNSA_4lessIfEEEEEEJSI_SK_lSP_EEEvDpT0__param_0];
	ld.param.u64 	%rd194, [_ZN6thrust24THRUST_300001_SM_1000_NS8cuda_cub4core6detail13_kernel_agentINS1_8__reduce11ReduceAgentINS0_12zip_iteratorIN4cuda3std3__45tupleIJNS0_10device_ptrIfEENS0_17counting_iteratorIlNS0_11use_defaultESF_SF_EEEEEEEPNSB_IJflEEESJ_lNS1_9__extrema9arg_max_fIflNSA_4lessIfEEEEEEJSI_SK_lSP_EEEvDpT0__param_2];
	setp.eq.s64 	%p1, %rd194, 0;
	@%p1 bra 	$L__BB5_206;
	cvta.to.global.u64 	%rd1, %rd191;
	setp.gt.s64 	%p2, %rd194, 1279;
	@%p2 bra 	$L__BB5_122;
	cvt.u32.u64 	%r1, %rd194;
	mov.u32 	%r2, %tid.x;
	setp.ge.s32 	%p96, %r2, %r1;
	mov.f32 	%f188, 0f00000000;
	mov.b64 	%rd249, 0;
	mov.u32 	%r385, %r2;
	@%p96 bra 	$L__BB5_4;
	cvt.u64.u32 	%rd225, %r2;
	mul.wide.u32 	%rd226, %r2, 4;
	add.s64 	%rd227, %rd1, %rd226;
	add.s64 	%rd249, %rd192, %rd225;
	ld.global.f32 	%f188, [%rd227];
	add.s32 	%r385, %r2, 256;
$L__BB5_4:
	setp.ge.s32 	%p97, %r385, %r1;
	@%p97 bra 	$L__BB5_26;
	not.b32 	%r154, %r385;
	add.s32 	%r5, %r154, %r1;
	and.b32  	%r155, %r5, 768;
	setp.eq.s32 	%p98, %r155, 768;
	@%p98 bra 	$L__BB5_11;
	cvt.u64.u32 	%rd229, %r385;
	add.s64 	%rd240, %rd192, %rd229;
	mul.wide.u32 	%rd230, %r385, 4;
	add.s64 	%rd239, %rd1, %rd230;
	shr.u32 	%r156, %r5, 8;
	add.s32 	%r157, %r156, 1;
	and.b32  	%r158, %r157, 3;
	neg.s32 	%r383, %r158;
$L__BB5_7:
	.pragma "nounroll";
	mov.u64 	%rd9, %rd249;
	mov.f32 	%f3, %f188;
	ld.global.f32 	%f4, [%rd239];
	setp.lt.f32 	%p99, %f3, %f4;
	mov.u64 	%rd249, %rd240;
	mov.f32 	%f188, %f4;
	@%p99 bra 	$L__BB5_10;
	setp.lt.f32 	%p100, %f4, %f3;
	mov.u64 	%rd249, %rd9;
	mov.f32 	%f188, %f3;
	@%p100 bra 	$L__BB5_10;
	setp.lt.s64 	%p101, %rd9, %rd240;
	min.s64 	%rd249, %rd9, %rd240;
	selp.f32 	%f188, %f3, %f4, %p101;
$L__BB5_10:
	add.s32 	%r385, %r385, 256;
	add.s64 	%rd240, %rd240, 256;
	add.s64 	%rd239, %rd239, 1024;
	add.s32 	%r383, %r383, 1;
	setp.ne.s32 	%p102, %r383, 0;
	@%p102 bra 	$L__BB5_7;
$L__BB5_11:
	setp.lt.u32 	%p103, %r5, 768;
	@%p103 bra 	$L__BB5_26;
	add.s32 	%r386, %r385, 512;
$L__BB5_13:
	mov.u32 	%r13, %r386;
	add.s32 	%r159, %r13, -512;
	cvt.s64.s32 	%rd231, %r159;
	mul.wide.s32 	%rd232, %r159, 4;
	add.s64 	%rd17, %rd1, %rd232;
	add.s64 	%rd18, %rd192, %rd231;
	ld.global.f32 	%f10, [%rd17];
	setp.lt.f32 	%p104, %f188, %f10;
	mov.u64 	%rd246, %rd18;
	mov.f32 	%f185, %f10;
	@%p104 bra 	$L__BB5_16;
	setp.lt.f32 	%p105, %f10, %f188;
	mov.u64 	%rd246, %rd249;
	mov.f32 	%f185, %f188;
	@%p105 bra 	$L__BB5_16;
	setp.lt.s64 	%p106, %rd249, %rd18;
	min.s64 	%rd246, %rd249, %rd18;
	selp.f32 	%f185, %f188, %f10, %p106;
$L__BB5_16:
	add.s32 	%r160, %r13, -256;
	cvt.s64.s32 	%rd233, %r160;
	add.s64 	%rd21, %rd192, %rd233;
	ld.global.f32 	%f13, [%rd17+1024];
	setp.lt.f32 	%p107, %f185, %f13;
	mov.u64 	%rd247, %rd21;
	mov.f32 	%f186, %f13;
	@%p107 bra 	$L__BB5_19;
	setp.lt.f32 	%p108, %f13, %f185;
	mov.u64 	%rd247, %rd246;
	mov.f32 	%f186, %f185;
	@%p108 bra 	$L__BB5_19;
	setp.lt.s64 	%p109, %rd246, %rd21;
	min.s64 	%rd247, %rd246, %rd21;
	selp.f32 	%f186, %f185, %f13, %p109;
$L__BB5_19:
	cvt.s64.s32 	%rd234, %r13;
	add.s64 	%rd24, %rd192, %rd234;
	ld.global.f32 	%f16, [%rd17+2048];
	setp.lt.f32 	%p110, %f186, %f16;
	mov.u64 	%rd248, %rd24;
	mov.f32 	%f187, %f16;
	@%p110 bra 	$L__BB5_22;
	setp.lt.f32 	%p111, %f16, %f186;
	mov.u64 	%rd248, %rd247;
	mov.f32 	%f187, %f186;
	@%p111 bra 	$L__BB5_22;
	setp.lt.s64 	%p112, %rd247, %rd24;
	min.s64 	%rd248, %rd247, %rd24;
	selp.f32 	%f187, %f186, %f16, %p112;
$L__BB5_22:
	add.s32 	%r161, %r13, 256;
	cvt.s64.s32 	%rd235, %r161;
	add.s64 	%rd27, %rd192, %rd235;
	ld.global.f32 	%f19, [%rd17+3072];
	setp.lt.f32 	%p113, %f187, %f19;
	mov.u64 	%rd249, %rd27;
	mov.f32 	%f188, %f19;
	@%p113 bra 	$L__BB5_25;
	setp.lt.f32 	%p114, %f19, %f187;
	mov.u64 	%rd249, %rd248;
	mov.f32 	%f188, %f187;
	@%p114 bra 	$L__BB5_25;
	setp.lt.s64 	%p115, %rd248, %rd27;
	min.s64 	%rd249, %rd248, %rd27;
	selp.f32 	%f188, %f187, %f19, %p115;
$L__BB5_25:
	add.s32 	%r386, %r13, 1024;
	add.s32 	%r162, %r13, 512;
	setp.lt.s32 	%p116, %r162, %r1;
	@%p116 bra 	$L__BB5_13;
$L__BB5_26:
	setp.lt.s32 	%p117, %r1, 256;
	@%p117 bra 	$L__BB5_71;
	// begin inline asm
	mov.u32 %r276, %laneid;
	// end inline asm
	mov.b32 	%r278, %f188;
	mov.b32 	%r294, 1;
	mov.b32 	%r295, 31;
	mov.b32 	%r296, -1;
	// begin inline asm
	shfl.sync.down.b32 %r277, %r278, %r294, %r295, %r296;
	// end inline asm
	mov.b32 	%f23, %r277;
	// begin inline asm
	shfl.sync.down.b32 %r282, %r283, %r294, %r295, %r296;
	// end inline asm
	mov.b64 	{%r288, %r293}, %rd249;
	// begin inline asm
	shfl.sync.down.b32 %r287, %r288, %r294, %r295, %r296;
	// end inline asm
	// begin inline asm
	shfl.sync.down.b32 %r292, %r293, %r294, %r295, %r296;
	// end inline asm
	mov.b64 	%rd31, {%r287, %r292};
	setp.gt.s32 	%p169, %r276, 30;
	mov.u64 	%rd251, %rd249;
	mov.f32 	%f190, %f188;
	@%p169 bra 	$L__BB5_31;
	setp.lt.f32 	%p170, %f188, %f23;
	mov.u64 	%rd251, %rd31;
	mov.f32 	%f190, %f23;
	@%p170 bra 	$L__BB5_31;
	setp.gt.f32 	%p171, %f188, %f23;
	mov.u64 	%rd251, %rd249;
	mov.f32 	%f190, %f188;
	@%p171 bra 	$L__BB5_31;
	setp.lt.s64 	%p172, %rd249, %rd31;
	min.s64 	%rd251, %rd249, %rd31;
	selp.f32 	%f190, %f188, %f23, %p172;
$L__BB5_31:
	mov.b32 	%r298, %f190;
	mov.b32 	%r314, 2;
	mov.b32 	%r315, 31;
	mov.b32 	%r316, -1;
	// begin inline asm
	shfl.sync.down.b32 %r297, %r298, %r314, %r315, %r316;
	// end inline asm
	mov.b32 	%f26, %r297;
	// begin inline asm
	shfl.sync.down.b32 %r302, %r303, %r314, %r315, %r316;
	// end inline asm
	mov.b64 	{%r308, %r313}, %rd251;
	// begin inline asm
	shfl.sync.down.b32 %r307, %r308, %r314, %r315, %r316;
	// end inline asm
	// begin inline asm
	shfl.sync.down.b32 %r312, %r313, %r314, %r315, %r316;
	// end inline asm
	mov.b64 	%rd34, {%r307, %r312};
	setp.gt.s32 	%p173, %r276, 29;
	mov.u64 	%rd252, %rd251;
	mov.f32 	%f191, %f190;
	@%p173 bra 	$L__BB5_35;
	setp.lt.f32 	%p174, %f190, %f26;
	mov.u64 	%rd252, %rd34;
	mov.f32 	%f191, %f26;
	@%p174 bra 	$L__BB5_35;
	setp.gt.f32 	%p175, %f190, %f26;
	mov.u64 	%rd252, %rd251;
	mov.f32 	%f191, %f190;
	@%p175 bra 	$L__BB5_35;
	setp.lt.s64 	%p176, %rd251, %rd34;
	min.s64 	%rd252, %rd251, %rd34;
	selp.f32 	%f191, %f190, %f26, %p176;
$L__BB5_35:
	mov.b32 	%r318, %f191;
	mov.b32 	%r334, 4;
	mov.b32 	%r335, 31;
	mov.b32 	%r336, -1;
	// begin inline asm
	shfl.sync.down.b32 %r317, %r318, %r334, %r335, %r336;
	// end inline asm
	mov.b32 	%f29, %r317;
	// begin inline asm
	shfl.sync.down.b32 %r322, %r323, %r334, %r335, %r336;
	// end inline asm
	mov.b64 	{%r328, %r333}, %rd252;
	// begin inline asm
	shfl.sync.down.b32 %r327, %r328, %r334, %r335, %r336;
	// end inline asm
	// begin inline asm
	shfl.sync.down.b32 %r332, %r333, %r334, %r335, %r336;
	// end inline asm
	mov.b64 	%rd37, {%r327, %r332};
	setp.gt.s32 	%p177, %r276, 27;
	mov.u64 	%rd253, %rd252;
	mov.f32 	%f192, %f191;
	@%p177 bra 	$L__BB5_39;
	setp.lt.f32 	%p178, %f191, %f29;
	mov.u64 	%rd253, %rd37;
	mov.f32 	%f192, %f29;
	@%p178 bra 	$L__BB5_39;
	setp.gt.f32 	%p179, %f191, %f29;
	mov.u64 	%rd253, %rd252;
	mov.f32 	%f192, %f191;
	@%p179 bra 	$L__BB5_39;
	setp.lt.s64 	%p180, %rd252, %rd37;
	min.s64 	%rd253, %rd252, %rd37;
	selp.f32 	%f192, %f191, %f29, %p180;
$L__BB5_39:
	mov.b32 	%r338, %f192;
	mov.b32 	%r354, 8;
	mov.b32 	%r355, 31;
	mov.b32 	%r356, -1;
	// begin inline asm
	shfl.sync.down.b32 %r337, %r338, %r354, %r355, %r356;
	// end inline asm
	mov.b32 	%f32, %r337;
	// begin inline asm
	shfl.sync.down.b32 %r342, %r343, %r354, %r355, %r356;
	// end inline asm
	mov.b64 	{%r348, %r353}, %rd253;
	// begin inline asm
	shfl.sync.down.b32 %r347, %r348, %r354, %r355, %r356;
	// end inline asm
	// begin inline asm
	shfl.sync.down.b32 %r352, %r353, %r354, %r355, %r356;
	// end inline asm
	mov.b64 	%rd40, {%r347, %r352};
	setp.gt.s32 	%p181, %r276, 23;
	mov.u64 	%rd254, %rd253;
	mov.f32 	%f193, %f192;
	@%p181 bra 	$L__BB5_43;
	setp.lt.f32 	%p182, %f192, %f32;
	mov.u64 	%rd254, %rd40;
	mov.f32 	%f193, %f32;
	@%p182 bra 	$L__BB5_43;
	setp.gt.f32 	%p183, %f192, %f32;
	mov.u64 	%rd254, %rd253;
	mov.f32 	%f193, %f192;
	@%p183 bra 	$L__BB5_43;
	setp.lt.s64 	%p184, %rd253, %rd40;
	min.s64 	%rd254, %rd253, %rd40;
	selp.f32 	%f193, %f192, %f32, %p184;
$L__BB5_43:
	mov.b32 	%r358, %f193;
	mov.b32 	%r374, 16;
	mov.b32 	%r375, 31;
	mov.b32 	%r376, -1;
	// begin inline asm
	shfl.sync.down.b32 %r357, %r358, %r374, %r375, %r376;
	// end inline asm
	mov.b32 	%f35, %r357;
	// begin inline asm
	shfl.sync.down.b32 %r362, %r363, %r374, %r375, %r376;
	// end inline asm
	mov.b64 	{%r368, %r373}, %rd254;
	// begin inline asm
	shfl.sync.down.b32 %r367, %r368, %r374, %r375, %r376;
	// end inline asm
	// begin inline asm
	shfl.sync.down.b32 %r372, %r373, %r374, %r375, %r376;
	// end inline asm
	mov.b64 	%rd43, {%r367, %r372};
	setp.gt.s32 	%p185, %r276, 15;
	mov.u64 	%rd306, %rd254;
	mov.f32 	%f241, %f193;
	@%p185 bra 	$L__BB5_47;
	setp.lt.f32 	%p186, %f193, %f35;
	mov.u64 	%rd306, %rd43;
	mov.f32 	%f241, %f35;
	@%p186 bra 	$L__BB5_47;
	setp.gt.f32 	%p187, %f193, %f35;
	mov.u64 	%rd306, %rd254;
	mov.f32 	%f241, %f193;
	@%p187 bra 	$L__BB5_47;
	setp.lt.s64 	%p188, %rd254, %rd43;
	min.s64 	%rd306, %rd254, %rd43;
	selp.f32 	%f241, %f193, %f35, %p188;
$L__BB5_47:
	setp.ne.s32 	%p189, %r276, 0;
	@%p189 bra 	$L__BB5_49;
	shr.u32 	%r377, %r2, 1;
	and.b32  	%r378, %r377, 496;
	mov.u32 	%r379, _ZN6thrust24THRUST_300001_SM_1000_NS8cuda_cub4core6detail5shmemE;
	add.s32 	%r380, %r379, %r378;
	st.shared.f32 	[%r380+8], %f241;
	st.shared.u64 	[%r380+16], %rd306;
$L__BB5_49:
	bar.sync 	0;
	setp.ne.s32 	%p190, %r2, 0;
	@%p190 bra 	$L__BB5_204;
	ld.shared.f32 	%f38, [_ZN6thrust24THRUST_300001_SM_1000_NS8cuda_cub4core6detail5shmemE+24];
	ld.shared.u64 	%rd46, [_ZN6thrust24THRUST_300001_SM_1000_NS8cuda_cub4core6detail5shmemE+32];
	setp.lt.f32 	%p191, %f241, %f38;
	mov.u64 	%rd256, %rd46;
	mov.f32 	%f195, %f38;
	@%p191 bra 	$L__BB5_53;
	setp.lt.f32 	%p192, %f38, %f241;
	mov.u64 	%rd256, %rd306;
	mov.f32 	%f195, %f241;
	@%p192 bra 	$L__BB5_53;
	setp.lt.s64 	%p193, %rd306, %rd46;
	min.s64 	%rd256, %rd306, %rd46;
	selp.f32 	%f195, %f241, %f38, %p193;
$L__BB5_53:
	ld.shared.f32 	%f41, [_ZN6thrust24THRUST_300001_SM_1000_NS8cuda_cub4core6detail5shmemE+40];
	ld.shared.u64 	%rd49, [_ZN6thrust24THRUST_300001_SM_1000_NS8cuda_cub4core6detail5shmemE+48];
	setp.lt.f32 	%p194, %f195, %f41;
	mov.u64 	%rd257, %rd49;
	mov.f32 	%f196, %f41;
	@%p194 bra 	$L__BB5_56;
	setp.lt.f32 	%p195, %f41, %f195;
	mov.u64 	%rd257, %rd256;
	mov.f32 	%f196, %f195;
	@%p195 bra 	$L__BB5_56;
	setp.lt.s64 	%p196, %rd256, %rd49;
	min.s64 	%rd257, %rd256, %rd49;
	selp.f32 	%f196, %f195, %f41, %p196;
$L__BB5_56:
	ld.shared.f32 	%f44, [_ZN6thrust24THRUST_300001_SM_1000_NS8cuda_cub4core6detail5shmemE+56];
	ld.shared.u64 	%rd52, [_ZN6thrust24THRUST_300001_SM_1000_NS8cuda_cub4core6detail5shmemE+64];
	setp.lt.f32 	%p197, %f196, %f44;
	mov.u64 	%rd258, %rd52;
	mov.f32 	%f197, %f44;
	@%p197 bra 	$L__BB5_59;
	setp.lt.f32 	%p198, %f44, %f196;
	mov.u64 	%rd258, %rd257;
	mov.f32 	%f197, %f196;
	@%p198 bra 	$L__BB5_59;
	setp.lt.s64 	%p199, %rd257, %rd52;
	min.s64 	%rd258, %rd257, %rd52;
	selp.f32 	%f197, %f196, %f44, %p199;
$L__BB5_59:
	ld.shared.f32 	%f47, [_ZN6thrust24THRUST_300001_SM_1000_NS8cuda_cub4core6detail5shmemE+72];
	ld.shared.u64 	%rd55, [_ZN6thrust24THRUST_300001_SM_1000_NS8cuda_cub4core6detail5shmemE+80];
	setp.lt.f32 	%p200, %f197, %f47;
	mov.u64 	%rd259, %rd55;
	mov.f32 	%f198, %f47;
	@%p200 bra 	$L__BB5_62;
	setp.lt.f32 	%p201, %f47, %f197;
	mov.u64 	%rd259, %rd258;
	mov.f32 	%f198, %f197;
	@%p201 bra 	$L__BB5_62;
	setp.lt.s64 	%p202, %rd258, %rd55;
	min.s64 	%rd259, %rd258, %rd55;
	selp.f32 	%f198, %f197, %f47, %p202;
$L__BB5_62:
	ld.shared.f32 	%f50, [_ZN6thrust24THRUST_300001_SM_1000_NS8cuda_cub4core6detail5shmemE+88];
	ld.shared.u64 	%rd58, [_ZN6thrust24THRUST_300001_SM_1000_NS8cuda_cub4core6detail5shmemE+96];
	setp.lt.f32 	%p203, %f198, %f50;
	mov.u64 	%rd260, %rd58;
	mov.f32 	%f199, %f50;
	@%p203 bra 	$L__BB5_65;
	setp.lt.f32 	%p204, %f50, %f198;
	mov.u64 	%rd260, %rd259;
	mov.f32 	%f199, %f198;
	@%p204 bra 	$L__BB5_65;
	setp.lt.s64 	%p205, %rd259, %rd58;
	min.s64 	%rd260, %rd259, %rd58;
	selp.f32 	%f199, %f198, %f50, %p205;
$L__BB5_65:
	ld.shared.f32 	%f53, [_ZN6thrust24THRUST_300001_SM_1000_NS8cuda_cub4core6detail5shmemE+104];
	ld.shared.u64 	%rd61, [_ZN6thrust24THRUST_300001_SM_1000_NS8cuda_cub4core6detail5shmemE+112];
	setp.lt.f32 	%p206, %f199, %f53;
	mov.u64 	%rd261, %rd61;
	mov.f32 	%f200, %f53;
	@%p206 bra 	$L__BB5_68;
	setp.lt.f32 	%p207, %f53, %f199;
	mov.u64 	%rd261, %rd260;
	mov.f32 	%f200, %f199;
	@%p207 bra 	$L__BB5_68;
	setp.lt.s64 	%p208, %rd260, %rd61;
	min.s64 	%rd261, %rd260, %rd61;
	selp.f32 	%f200, %f199, %f53, %p208;
$L__BB5_68:
	ld.shared.f32 	%f56, [_ZN6thrust24THRUST_300001_SM_1000_NS8cuda_cub4core6detail5shmemE+120];
	ld.shared.u64 	%rd64, [_ZN6thrust24THRUST_300001_SM_1000_NS8cuda_cub4core6detail5shmemE+128];
	setp.lt.f32 	%p209, %f200, %f56;
	mov.f32 	%f241, %f56;
	mov.u64 	%rd306, %rd64;
	@%p209 bra 	$L__BB5_204;
	setp.lt.f32 	%p210, %f56, %f200;
	mov.f32 	%f241, %f200;
	mov.u64 	%rd306, %rd261;
	@%p210 bra 	$L__BB5_204;
	setp.lt.s64 	%p211, %rd261, %rd64;
	min.s64 	%rd306, %rd261, %rd64;
	selp.f32 	%f241, %f200, %f56, %p211;
	bra.uni 	$L__BB5_204;
$L__BB5_71:
	// begin inline asm
	mov.u32 %r163, %laneid;
	// end inline asm
	and.b32  	%r184, %r2, 992;
	add.s32 	%r185, %r184, 32;
	setp.gt.s32 	%p118, %r185, %r1;
	not.b32 	%r186, %r184;
	add.s32 	%r187, %r1, %r186;
	selp.b32 	%r182, %r187, 31, %p118;
	mov.b32 	%r165, %f188;
	mov.b32 	%r181, 1;
	mov.b32 	%r183, -1;
	// begin inline asm
	shfl.sync.down.b32 %r164, %r165, %r181, %r182, %r183;
	// end inline asm
	mov.b32 	%f58, %r164;
	// begin inline asm
	shfl.sync.down.b32 %r169, %r170, %r181, %r182, %r183;
	// end inline asm
	mov.b64 	{%r175, %r180}, %rd249;
	// begin inline asm
	shfl.sync.down.b32 %r174, %r175, %r181, %r182, %r183;
	// end inline asm
	// begin inline asm
	shfl.sync.down.b32 %r179, %r180, %r181, %r182, %r183;
	// end inline asm
	mov.b64 	%rd66, {%r174, %r179};
	setp.ge.s32 	%p119, %r163, %r182;
	mov.f32 	%f201, %f188;
	mov.u64 	%rd262, %rd249;
	@%p119 bra 	$L__BB5_75;
	setp.lt.f32 	%p120, %f188, %f58;
	mov.f32 	%f201, %f58;
	mov.u64 	%rd262, %rd66;
	@%p120 bra 	$L__BB5_75;
	setp.gt.f32 	%p121, %f188, %f58;
	mov.f32 	%f201, %f188;
	mov.u64 	%rd262, %rd249;
	@%p121 bra 	$L__BB5_75;
	setp.lt.s64 	%p122, %rd249, %rd66;
	selp.f32 	%f201, %f188, %f58, %p122;
	min.s64 	%rd262, %rd249, %rd66;
$L__BB5_75:
	mov.b32 	%r189, %f201;
	mov.b32 	%r205, 2;
	mov.b32 	%r207, -1;
	// begin inline asm
	shfl.sync.down.b32 %r188, %r189, %r205, %r182, %r207;
	// end inline asm
	mov.b32 	%f61, %r188;
	// begin inline asm
	shfl.sync.down.b32 %r193, %r194, %r205, %r182, %r207;
	// end inline asm
	mov.b64 	{%r199, %r204}, %rd262;
	// begin inline asm
	shfl.sync.down.b32 %r198, %r199, %r205, %r182, %r207;
	// end inline asm
	// begin inline asm
	shfl.sync.down.b32 %r203, %r204, %r205, %r182, %r207;
	// end inline asm
	mov.b64 	%rd69, {%r198, %r203};
	add.s32 	%r208, %r163, 2;
	setp.gt.s32 	%p123, %r208, %r182;
	mov.f32 	%f202, %f201;
	mov.u64 	%rd263, %rd262;
	@%p123 bra 	$L__BB5_79;
	setp.lt.f32 	%p124, %f201, %f61;
	mov.f32 	%f202, %f61;
	mov.u64 	%rd263, %rd69;
	@%p124 bra 	$L__BB5_79;
	setp.gt.f32 	%p125, %f201, %f61;
	mov.f32 	%f202, %f201;
	mov.u64 	%rd263, %rd262;
	@%p125 bra 	$L__BB5_79;
	setp.lt.s64 	%p126, %rd262, %rd69;
	selp.f32 	%f202, %f201, %f61, %p126;
	min.s64 	%rd263, %rd262, %rd69;
$L__BB5_79:
	mov.b32 	%r210, %f202;
	mov.b32 	%r226, 4;
	mov.b32 	%r228, -1;
	// begin inline asm
	shfl.sync.down.b32 %r209, %r210, %r226, %r182, %r228;
	// end inline asm
	mov.b32 	%f64, %r209;
	// begin inline asm
	shfl.sync.down.b32 %r214, %r215, %r226, %r182, %r228;
	// end inline asm
	mov.b64 	{%r220, %r225}, %rd263;
	// begin inline asm
	shfl.sync.down.b32 %r219, %r220, %r226, %r182, %r228;
	// end inline asm
	// begin inline asm
	shfl.sync.down.b32 %r224, %r225, %r226, %r182, %r228;
	// end inline asm
	mov.b64 	%rd72, {%r219, %r224};
	add.s32 	%r229, %r163, 4;
	setp.gt.s32 	%p127, %r229, %r182;
	mov.f32 	%f203, %f202;
	mov.u64 	%rd264, %rd263;
	@%p127 bra 	$L__BB5_83;
	setp.lt.f32 	%p128, %f202, %f64;
	mov.f32 	%f203, %f64;
	mov.u64 	%rd264, %rd72;
	@%p128 bra 	$L__BB5_83;
	setp.gt.f32 	%p129, %f202, %f64;
	mov.f32 	%f203, %f202;
	mov.u64 	%rd264, %rd263;
	@%p129 bra 	$L__BB5_83;
	setp.lt.s64 	%p130, %rd263, %rd72;
	selp.f32 	%f203, %f202, %f64, %p130;
	min.s64 	%rd264, %rd263, %rd72;
$L__BB5_83:
	mov.b32 	%r231, %f203;
	mov.b32 	%r247, 8;
	mov.b32 	%r249, -1;
	// begin inline asm
	shfl.sync.down.b32 %r230, %r231, %r247, %r182, %r249;
	// end inline asm
	mov.b32 	%f67, %r230;
	// begin inline asm
	shfl.sync.down.b32 %r235, %r236, %r247, %r182, %r249;
	// end inline asm
	mov.b64 	{%r241, %r246}, %rd264;
	// begin inline asm
	shfl.sync.down.b32 %r240, %r241, %r247, %r182, %r249;
	// end inline asm
	// begin inline asm
	shfl.sync.down.b32 %r245, %r246, %r247, %r182, %r249;
	// end inline asm
	mov.b64 	%rd75, {%r240, %r245};
	add.s32 	%r250, %r163, 8;
	setp.gt.s32 	%p131, %r250, %r182;
	mov.f32 	%f204, %f203;
	mov.u64 	%rd265, %rd264;
	@%p131 bra 	$L__BB5_87;
	setp.lt.f32 	%p132, %f203, %f67;
	mov.f32 	%f204, %f67;
	mov.u64 	%rd265, %rd75;
	@%p132 bra 	$L__BB5_87;
	setp.gt.f32 	%p133, %f203, %f67;
	mov.f32 	%f204, %f203;
	mov.u64 	%rd265, %rd264;
	@%p133 bra 	$L__BB5_87;
	setp.lt.s64 	%p134, %rd264, %rd75;
	selp.f32 	%f204, %f203, %f67, %p134;
	min.s64 	%rd265, %rd264, %rd75;
$L__BB5_87:
	mov.b32 	%r252, %f204;
	mov.b32 	%r268, 16;
	mov.b32 	%r270, -1;
	// begin inline asm
	shfl.sync.down.b32 %r251, %r252, %r268, %r182, %r270;
	// end inline asm
	mov.b32 	%f70, %r251;
	// begin inline asm
	shfl.sync.down.b32 %r256, %r257, %r268, %r182, %r270;
	// end inline asm
	mov.b64 	{%r262, %r267}, %rd265;
	// begin inline asm
	shfl.sync.down.b32 %r261, %r262, %r268, %r182, %r270;
	// end inline asm
	// begin inline asm
	shfl.sync.down.b32 %r266, %r267, %r268, %r182, %r270;
	// end inline asm
	mov.b64 	%rd78, {%r261, %r266};
	add.s32 	%r271, %r163, 16;
	setp.gt.s32 	%p135, %r271, %r182;
	mov.f32 	%f241, %f204;
	mov.u64 	%rd306, %rd265;
	@%p135 bra 	$L__BB5_91;
	setp.lt.f32 	%p136, %f204, %f70;
	mov.f32 	%f241, %f70;
	mov.u64 	%rd306, %rd78;
	@%p136 bra 	$L__BB5_91;
	setp.gt.f32 	%p137, %f204, %f70;
	mov.f32 	%f241, %f204;
	mov.u64 	%rd306, %rd265;
	@%p137 bra 	$L__BB5_91;
	setp.lt.s64 	%p138, %rd265, %rd78;
	selp.f32 	%f241, %f204, %f70, %p138;
	min.s64 	%rd306, %rd265, %rd78;
$L__BB5_91:
	setp.ne.s32 	%p139, %r163, 0;
	@%p139 bra 	$L__BB5_93;
	shr.u32 	%r272, %r2, 1;
	and.b32  	%r273, %r272, 496;
	mov.u32 	%r274, _ZN6thrust24THRUST_300001_SM_1000_NS8cuda_cub4core6detail5shmemE;
	add.s32 	%r275, %r274, %r273;
	st.shared.f32 	[%r275+8], %f241;
	st.shared.u64 	[%r275+16], %rd306;
$L__BB5_93:
	bar.sync 	0;
	setp.ne.s32 	%p140, %r2, 0;
	@%p140 bra 	$L__BB5_204;
	setp.lt.s32 	%p141, %r1, 33;
	mov.f32 	%f206, %f241;
	mov.u64 	%rd267, %rd306;
	@%p141 bra 	$L__BB5_98;
	ld.shared.f32 	%f73, [_ZN6thrust24THRUST_300001_SM_1000_NS8cuda_cub4core6detail5shmemE+24];
	ld.shared.u64 	%rd81, [_ZN6thrust24THRUST_300001_SM_1000_NS8cuda_cub4core6detail5shmemE+32];
	setp.lt.f32 	%p142, %f241, %f73;
	mov.f32 	%f206, %f73;
	mov.u64 	%rd267, %rd81;
	@%p142 bra 	$L__BB5_98;
	setp.lt.f32 	%p143, %f73, %f241;
	mov.f32 	%f206, %f241;
	mov.u64 	%rd267, %rd306;
	@%p143 bra 	$L__BB5_98;
	setp.lt.s64 	%p144, %rd306, %rd81;
	selp.f32 	%f206, %f241, %f73, %p144;
	min.s64 	%rd267, %rd306, %rd81;
$L__BB5_98:
	setp.lt.s32 	%p145, %r1, 65;
	mov.f32 	%f207, %f206;
	mov.u64 	%rd268, %rd267;
	@%p145 bra 	$L__BB5_102;
	ld.shared.f32 	%f76, [_ZN6thrust24THRUST_300001_SM_1000_NS8cuda_cub4core6detail5shmemE+40];
	ld.shared.u64 	%rd84, [_ZN6thrust24THRUST_300001_SM_1000_NS8cuda_cub4core6detail5shmemE+48];
	setp.lt.f32 	%p146, %f206, %f76;
	mov.f32 	%f207, %f76;
	mov.u64 	%rd268, %rd84;
	@%p146 bra 	$L__BB5_102;
	setp.lt.f32 	%p147, %f76, %f206;
	mov.f32 	%f207, %f206;
	mov.u64 	%rd268, %rd267;
	@%p147 bra 	$L__BB5_102;
	setp.lt.s64 	%p148, %rd267, %rd84;
	selp.f32 	%f207, %f206, %f76, %p148;
	min.s64 	%rd268, %rd267, %rd84;
$L__BB5_102:
	setp.lt.s32 	%p149, %r1, 97;
	mov.f32 	%f208, %f207;
	mov.u64 	%rd269, %rd268;
	@%p149 bra 	$L__BB5_106;
	ld.shared.f32 	%f79, [_ZN6thrust24THRUST_300001_SM_1000_NS8cuda_cub4core6detail5shmemE+56];
	ld.shared.u64 	%rd87, [_ZN6thrust24THRUST_300001_SM_1000_NS8cuda_cub4core6detail5shmemE+64];
	setp.lt.f32 	%p150, %f207, %f79;
	mov.f32 	%f208, %f79;
	mov.u64 	%rd269, %rd87;
	@%p150 bra 	$L__BB5_106;
	setp.lt.f32 	%p151, %f79, %f207;
	mov.f32 	%f208, %f207;
	mov.u64 	%rd269, %rd268;
	@%p151 bra 	$L__BB5_106;
	setp.lt.s64 	%p152, %rd268, %rd87;
	selp.f32 	%f208, %f207, %f79, %p152;
	min.s64 	%rd269, %rd268, %rd87;
$L__BB5_106:
	setp.lt.s32 	%p153, %r1, 129;
	mov.f32 	%f209, %f208;
	mov.u64 	%rd270, %rd269;
	@%p153 bra 	$L__BB5_110;
	ld.shared.f32 	%f82, [_ZN6thrust24THRUST_300001_SM_1000_NS8cuda_cub4core6detail5shmemE+72];
	ld.shared.u64 	%rd90, [_ZN6thrust24THRUST_300001_SM_1000_NS8cuda_cub4core6detail5shmemE+80];
	setp.lt.f32 	%p154, %f208, %f82;
	mov.f32 	%f209, %f82;
	mov.u64 	%rd270, %rd90;
	@%p154 bra 	$L__BB5_110;
	setp.lt.f32 	%p155, %f82, %f208;
	mov.f32 	%f209, %f208;
	mov.u64 	%rd270, %rd269;
	@%p155 bra 	$L__BB5_110;
	setp.lt.s64 	%p156, %rd269, %rd90;
	selp.f32 	%f209, %f208, %f82, %p156;
	min.s64 	%rd270, %rd269, %rd90;
$L__BB5_110:
	setp.lt.s32 	%p157, %r1, 161;
	mov.f32 	%f210, %f209;
	mov.u64 	%rd271, %rd270;
	@%p157 bra 	$L__BB5_114;
	ld.shared.f32 	%f85, [_ZN6thrust24THRUST_300001_SM_1000_NS8cuda_cub4core6detail5shmemE+88];
	ld.shared.u64 	%rd93, [_ZN6thrust24THRUST_300001_SM_1000_NS8cuda_cub4core6detail5shmemE+96];
	setp.lt.f32 	%p158, %f209, %f85;
	mov.f32 	%f210, %f85;
	mov.u64 	%rd271, %rd93;
	@%p158 bra 	$L__BB5_114;
	setp.lt.f32 	%p159, %f85, %f209;
	mov.f32 	%f210, %f209;
	mov.u64 	%rd271, %rd270;
	@%p159 bra 	$L__BB5_114;
	setp.lt.s64 	%p160, %rd270, %rd93;
	selp.f32 	%f210, %f209, %f85, %p160;
	min.s64 	%rd271, %rd270, %rd93;
$L__BB5_114:
	setp.lt.s32 	%p161, %r1, 193;
	mov.f32 	%f211, %f210;
	mov.u64 	%rd272, %rd271;
	@%p161 bra 	$L__BB5_118;
	ld.shared.f32 	%f88, [_ZN6thrust24THRUST_300001_SM_1000_NS8cuda_cub4core6detail5shmemE+104];
	ld.shared.u64 	%rd96, [_ZN6thrust24THRUST_300001_SM_1000_NS8cuda_cub4core6detail5shmemE+112];
	setp.lt.f32 	%p162, %f210, %f88;
	mov.f32 	%f211, %f88;
	mov.u64 	%rd272, %rd96;
	@%p162 bra 	$L__BB5_118;
	setp.lt.f32 	%p163, %f88, %f210;
	mov.f32 	%f211, %f210;
	mov.u64 	%rd272, %rd271;
	@%p163 bra 	$L__BB5_118;
	setp.lt.s64 	%p164, %rd271, %rd96;
	selp.f32 	%f211, %f210, %f88, %p164;
	min.s64 	%rd272, %rd271, %rd96;
$L__BB5_118:
	setp.lt.s32 	%p165, %r1, 225;
	mov.f32 	%f241, %f211;
	mov.u64 	%rd306, %rd272;
	@%p165 bra 	$L__BB5_204;
	ld.shared.f32 	%f91, [_ZN6thrust24THRUST_300001_SM_1000_NS8cuda_cub4core6detail5shmemE+120];
	ld.shared.u64 	%rd99, [_ZN6thrust24THRUST_300001_SM_1000_NS8cuda_cub4core6detail5shmemE+128];
	setp.lt.f32 	%p166, %f211, %f91;
	mov.f32 	%f241, %f91;
	mov.u64 	%rd306, %rd99;
	@%p166 bra 	$L__BB5_204;
	setp.lt.f32 	%p167, %f91, %f211;
	mov.f32 	%f241, %f211;
	mov.u64 	%rd306, %rd272;
	@%p167 bra 	$L__BB5_204;
	setp.lt.s64 	%p168, %rd272, %rd99;
	selp.f32 	%f241, %f211, %f91, %p168;
	min.s64 	%rd306, %rd272, %rd99;
	bra.uni 	$L__BB5_204;
$L__BB5_122:
	mov.u32 	%r18, %tid.x;
	cvt.u64.u32 	%rd101, %r18;
	mul.wide.u32 	%rd195, %r18, 4;
	add.s64 	%rd102, %rd1, %rd195;
	ld.global.f32 	%f170, [%rd102];
	add.s32 	%r31, %r18, 256;
	cvt.u64.u32 	%rd196, %r31;
	ld.global.f32 	%f171, [%rd102+1024];
	add.s32 	%r32, %r18, 512;
	cvt.u64.u32 	%rd197, %r32;
	ld.global.f32 	%f172, [%rd102+2048];
	add.s32 	%r33, %r18, 768;
	cvt.u64.u32 	%rd198, %r33;
	ld.global.f32 	%f173, [%rd102+3072];
	or.b32  	%r34, %r18, 1024;
	cvt.u64.u32 	%rd103, %r34;
	add.s64 	%rd293, %rd192, %rd103;
	ld.global.f32 	%f228, [%rd102+4096];
	setp.geu.f32 	%p3, %f170, %f171;
	selp.f32 	%f174, %f170, %f171, %p3;
	selp.b64 	%rd199, %rd101, %rd196, %p3;
	setp.geu.f32 	%p4, %f174, %f172;
	selp.f32 	%f175, %f174, %f172, %p4;
	selp.b64 	%rd200, %rd199, %rd197, %p4;
	setp.geu.f32 	%p5, %f175, %f173;
	selp.f32 	%f94, %f175, %f173, %p5;
	selp.b64 	%rd105, %rd200, %rd198, %p5;
	setp.lt.f32 	%p6, %f94, %f228;
	@%p6 bra 	$L__BB5_124;
	setp.lt.f32 	%p7, %f228, %f94;
	setp.lt.u64 	%p8, %rd105, %rd103;
	or.pred  	%p9, %p7, %p8;
	selp.f32 	%f228, %f94, %f228, %p9;
	add.s64 	%rd201, %rd192, %rd105;
	selp.b64 	%rd293, %rd201, %rd293, %p9;
$L__BB5_124:
	setp.lt.u64 	%p10, %rd194, 2560;
	mov.b64 	%rd282, 1280;
	@%p10 bra 	$L__BB5_137;
	mov.b64 	%rd274, 1280;
	mov.f32 	%f213, %f228;
$L__BB5_126:
	add.s64 	%rd204, %rd274, %rd101;
	shl.b64 	%rd205, %rd274, 2;
	add.s64 	%rd206, %rd102, %rd205;
	add.s64 	%rd110, %rd204, %rd192;
	ld.global.f32 	%f214, [%rd206];
	ld.global.f32 	%f215, [%rd206+1024];
	add.s64 	%rd278, %rd110, 512;
	ld.global.f32 	%f216, [%rd206+2048];
	add.s64 	%rd279, %rd110, 768;
	ld.global.f32 	%f217, [%rd206+3072];
	ld.global.f32 	%f228, [%rd206+4096];
	setp.lt.f32 	%p11, %f213, %f214;
	mov.u64 	%rd276, %rd110;
	@%p11 bra 	$L__BB5_128;
	setp.lt.f32 	%p12, %f214, %f213;
	setp.lt.s64 	%p13, %rd293, %rd110;
	or.pred  	%p14, %p12, %p13;
	selp.f32 	%f214, %f213, %f214, %p14;
	selp.b64 	%rd276, %rd293, %rd110, %p14;
$L__BB5_128:
	add.s64 	%rd277, %rd110, 256;
	setp.lt.f32 	%p15, %f214, %f215;
	@%p15 bra 	$L__BB5_130;
	setp.lt.f32 	%p16, %f215, %f214;
	setp.lt.s64 	%p17, %rd276, %rd277;
	or.pred  	%p18, %p16, %p17;
	selp.f32 	%f215, %f214, %f215, %p18;
	selp.b64 	%rd277, %rd276, %rd277, %p18;
$L__BB5_130:
	setp.lt.f32 	%p19, %f215, %f216;
	@%p19 bra 	$L__BB5_132;
	setp.lt.f32 	%p20, %f216, %f215;
	setp.lt.s64 	%p21, %rd277, %rd278;
	or.pred  	%p22, %p20, %p21;
	selp.f32 	%f216, %f215, %f216, %p22;
	selp.b64 	%rd278, %rd277, %rd278, %p22;
$L__BB5_132:
	setp.lt.f32 	%p23, %f216, %f217;
	@%p23 bra 	$L__BB5_134;
	setp.lt.f32 	%p24, %f217, %f216;
	setp.lt.s64 	%p25, %rd278, %rd279;
	or.pred  	%p26, %p24, %p25;
	selp.f32 	%f217, %f216, %f217, %p26;
	selp.b64 	%rd279, %rd278, %rd279, %p26;
$L__BB5_134:
	add.s64 	%rd210, %rd204, %rd192;
	add.s64 	%rd293, %rd210, 1024;
	setp.lt.f32 	%p27, %f217, %f228;
	@%p27 bra 	$L__BB5_136;
	setp.lt.f32 	%p28, %f228, %f217;
	setp.lt.s64 	%p29, %rd279, %rd293;
	or.pred  	%p30, %p28, %p29;
	selp.f32 	%f228, %f217, %f228, %p30;
	selp.b64 	%rd293, %rd279, %rd293, %p30;
$L__BB5_136:
	add.s64 	%rd282, %rd274, 1280;
	add.s64 	%rd211, %rd274, 2560;
	setp.le.s64 	%p31, %rd211, %rd194;
	mov.u64 	%rd274, %rd282;
	mov.f32 	%f213, %f228;
	@%p31 bra 	$L__BB5_126;
$L__BB5_137:
	setp.le.s64 	%p32, %rd194, %rd282;
	@%p32 bra 	$L__BB5_160;
	cvt.u32.u64 	%r35, %rd282;
	cvt.u32.u64 	%r36, %rd194;
	sub.s32 	%r19, %r36, %r35;
	setp.ge.s32 	%p33, %r18, %r19;
	@%p33 bra 	$L__BB5_160;
	cvta.to.global.u64 	%rd128, %rd191;
	not.b32 	%r38, %r18;
	add.s32 	%r39, %r38, %r36;
	sub.s32 	%r20, %r39, %r35;
	and.b32  	%r41, %r20, 768;
	setp.eq.s32 	%p34, %r41, 768;
	mov.u32 	%r389, %r18;
	@%p34 bra 	$L__BB5_145;
	add.s64 	%rd213, %rd282, %rd101;
	add.s64 	%rd284, %rd213, %rd192;
	shl.b64 	%rd214, %rd213, 2;
	add.s64 	%rd283, %rd128, %rd214;
	shr.u32 	%r42, %r20, 8;
	add.s32 	%r43, %r42, 1;
	and.b32  	%r44, %r43, 3;
	neg.s32 	%r387, %r44;
	mov.u32 	%r389, %r18;
$L__BB5_141:
	.pragma "nounroll";
	mov.u64 	%rd133, %rd293;
	mov.f32 	%f114, %f228;
	ld.global.f32 	%f115, [%rd283];
	setp.lt.f32 	%p35, %f114, %f115;
	mov.f32 	%f228, %f115;
	mov.u64 	%rd293, %rd284;
	@%p35 bra 	$L__BB5_144;
	setp.lt.f32 	%p36, %f115, %f114;
	mov.f32 	%f228, %f114;
	mov.u64 	%rd293, %rd133;
	@%p36 bra 	$L__BB5_144;
	setp.lt.s64 	%p37, %rd133, %rd284;
	selp.f32 	%f228, %f114, %f115, %p37;
	min.s64 	%rd293, %rd133, %rd284;
$L__BB5_144:
	add.s32 	%r389, %r389, 256;
	add.s64 	%rd284, %rd284, 256;
	add.s64 	%rd283, %rd283, 1024;
	add.s32 	%r387, %r387, 1;
	setp.ne.s32 	%p38, %r387, 0;
	@%p38 bra 	$L__BB5_141;
$L__BB5_145:
	setp.lt.u32 	%p39, %r20, 768;
	@%p39 bra 	$L__BB5_160;
	add.s32 	%r390, %r389, 512;
$L__BB5_147:
	mov.u32 	%r28, %r390;
	add.s32 	%r45, %r28, -512;
	cvt.u64.u32 	%rd215, %r45;
	add.s64 	%rd216, %rd282, %rd215;
	shl.b64 	%rd217, %rd216, 2;
	add.s64 	%rd141, %rd128, %rd217;
	add.s64 	%rd142, %rd216, %rd192;
	ld.global.f32 	%f121, [%rd141];
	setp.lt.f32 	%p40, %f228, %f121;
	mov.f32 	%f225, %f121;
	mov.u64 	%rd290, %rd142;
	@%p40 bra 	$L__BB5_150;
	setp.lt.f32 	%p41, %f121, %f228;
	mov.f32 	%f225, %f228;
	mov.u64 	%rd290, %rd293;
	@%p41 bra 	$L__BB5_150;
	setp.lt.s64 	%p42, %rd293, %rd142;
	selp.f32 	%f225, %f228, %f121, %p42;
	min.s64 	%rd290, %rd293, %rd142;
$L__BB5_150:
	add.s32 	%r46, %r28, -256;
	cvt.u64.u32 	%rd218, %r46;
	add.s64 	%rd219, %rd282, %rd218;
	add.s64 	%rd145, %rd219, %rd192;
	ld.global.f32 	%f124, [%rd141+1024];
	setp.lt.f32 	%p43, %f225, %f124;
	mov.f32 	%f226, %f124;
	mov.u64 	%rd291, %rd145;
	@%p43 bra 	$L__BB5_153;
	setp.lt.f32 	%p44, %f124, %f225;
	mov.f32 	%f226, %f225;
	mov.u64 	%rd291, %rd290;
	@%p44 bra 	$L__BB5_153;
	setp.lt.s64 	%p45, %rd290, %rd145;
	selp.f32 	%f226, %f225, %f124, %p45;
	min.s64 	%rd291, %rd290, %rd145;
$L__BB5_153:
	cvt.u64.u32 	%rd220, %r28;
	add.s64 	%rd221, %rd282, %rd220;
	add.s64 	%rd148, %rd221, %rd192;
	ld.global.f32 	%f127, [%rd141+2048];
	setp.lt.f32 	%p46, %f226, %f127;
	mov.f32 	%f227, %f127;
	mov.u64 	%rd292, %rd148;
	@%p46 bra 	$L__BB5_156;
	setp.lt.f32 	%p47, %f127, %f226;
	mov.f32 	%f227, %f226;
	mov.u64 	%rd292, %rd291;
	@%p47 bra 	$L__BB5_156;
	setp.lt.s64 	%p48, %rd291, %rd148;
	selp.f32 	%f227, %f226, %f127, %p48;
	min.s64 	%rd292, %rd291, %rd148;
$L__BB5_156:
	add.s32 	%r47, %r28, 256;
	cvt.u64.u32 	%rd222, %r47;
	add.s64 	%rd223, %rd282, %rd222;
	add.s64 	%rd151, %rd223, %rd192;
	ld.global.f32 	%f130, [%rd141+3072];
	setp.lt.f32 	%p49, %f227, %f130;
	mov.f32 	%f228, %f130;
	mov.u64 	%rd293, %rd151;
	@%p49 bra 	$L__BB5_159;
	setp.lt.f32 	%p50, %f130, %f227;
	mov.f32 	%f228, %f227;
	mov.u64 	%rd293, %rd292;
	@%p50 bra 	$L__BB5_159;
	setp.lt.s64 	%p51, %rd292, %rd151;
	selp.f32 	%f228, %f227, %f130, %p51;
	min.s64 	%rd293, %rd292, %rd151;
$L__BB5_159:
	add.s32 	%r390, %r28, 1024;
	add.s32 	%r48, %r28, 512;
	setp.lt.s32 	%p52, %r48, %r19;
	@%p52 bra 	$L__BB5_147;
$L__BB5_160:
	// begin inline asm
	mov.u32 %r49, %laneid;
	// end inline asm
	mov.b32 	%r51, %f228;
	mov.b32 	%r67, 1;
	mov.b32 	%r68, 31;
	mov.b32 	%r69, -1;
	// begin inline asm
	shfl.sync.down.b32 %r50, %r51, %r67, %r68, %r69;
	// end inline asm
	mov.b32 	%f134, %r50;
	// begin inline asm
	shfl.sync.down.b32 %r55, %r56, %r67, %r68, %r69;
	// end inline asm
	mov.b64 	{%r61, %r66}, %rd293;
	// begin inline asm
	shfl.sync.down.b32 %r60, %r61, %r67, %r68, %r69;
	// end inline asm
	// begin inline asm
	shfl.sync.down.b32 %r65, %r66, %r67, %r68, %r69;
	// end inline asm
	mov.b64 	%rd155, {%r60, %r65};
	setp.gt.s32 	%p53, %r49, 30;
	mov.f32 	%f230, %f228;
	mov.u64 	%rd295, %rd293;
	@%p53 bra 	$L__BB5_164;
	setp.lt.f32 	%p54, %f228, %f134;
	mov.f32 	%f230, %f134;
	mov.u64 	%rd295, %rd155;
	@%p54 bra 	$L__BB5_164;
	setp.gt.f32 	%p55, %f228, %f134;
	mov.f32 	%f230, %f228;
	mov.u64 	%rd295, %rd293;
	@%p55 bra 	$L__BB5_164;
	setp.lt.s64 	%p56, %rd293, %rd155;
	selp.f32 	%f230, %f228, %f134, %p56;
	min.s64 	%rd295, %rd293, %rd155;
$L__BB5_164:
	mov.b32 	%r71, %f230;
	mov.b32 	%r87, 2;
	mov.b32 	%r88, 31;
	mov.b32 	%r89, -1;
	// begin inline asm
	shfl.sync.down.b32 %r70, %r71, %r87, %r88, %r89;
	// end inline asm
	mov.b32 	%f137, %r70;
	// begin inline asm
	shfl.sync.down.b32 %r75, %r76, %r87, %r88, %r89;
	// end inline asm
	mov.b64 	{%r81, %r86}, %rd295;
	// begin inline asm
	shfl.sync.down.b32 %r80, %r81, %r87, %r88, %r89;
	// end inline asm
	// begin inline asm
	shfl.sync.down.b32 %r85, %r86, %r87, %r88, %r89;
	// end inline asm
	mov.b64 	%rd158, {%r80, %r85};
	setp.gt.s32 	%p57, %r49, 29;
	mov.f32 	%f231, %f230;
	mov.u64 	%rd296, %rd295;
	@%p57 bra 	$L__BB5_168;
	setp.lt.f32 	%p58, %f230, %f137;
	mov.f32 	%f231, %f137;
	mov.u64 	%rd296, %rd158;
	@%p58 bra 	$L__BB5_168;
	setp.gt.f32 	%p59, %f230, %f137;
	mov.f32 	%f231, %f230;
	mov.u64 	%rd296, %rd295;
	@%p59 bra 	$L__BB5_168;
	setp.lt.s64 	%p60, %rd295, %rd158;
	selp.f32 	%f231, %f230, %f137, %p60;
	min.s64 	%rd296, %rd295, %rd158;
$L__BB5_168:
	mov.b32 	%r91, %f231;
	mov.b32 	%r107, 4;
	mov.b32 	%r108, 31;
	mov.b32 	%r109, -1;
	// begin inline asm
	shfl.sync.down.b32 %r90, %r91, %r107, %r108, %r109;
	// end inline asm
	mov.b32 	%f140, %r90;
	// begin inline asm
	shfl.sync.down.b32 %r95, %r96, %r107, %r108, %r109;
	// end inline asm
	mov.b64 	{%r101, %r106}, %rd296;
	// begin inline asm
	shfl.sync.down.b32 %r100, %r101, %r107, %r108, %r109;
	// end inline asm
	// begin inline asm
	shfl.sync.down.b32 %r105, %r106, %r107, %r108, %r109;
	// end inline asm
	mov.b64 	%rd161, {%r100, %r105};
	setp.gt.s32 	%p61, %r49, 27;
	mov.f32 	%f232, %f231;
	mov.u64 	%rd297, %rd296;
	@%p61 bra 	$L__BB5_172;
	setp.lt.f32 	%p62, %f231, %f140;
	mov.f32 	%f232, %f140;
	mov.u64 	%rd297, %rd161;
	@%p62 bra 	$L__BB5_172;
	setp.gt.f32 	%p63, %f231, %f140;
	mov.f32 	%f232, %f231;
	mov.u64 	%rd297, %rd296;
	@%p63 bra 	$L__BB5_172;
	setp.lt.s64 	%p64, %rd296, %rd161;
	selp.f32 	%f232, %f231, %f140, %p64;
	min.s64 	%rd297, %rd296, %rd161;
$L__BB5_172:
	mov.b32 	%r111, %f232;
	mov.b32 	%r127, 8;
	mov.b32 	%r128, 31;
	mov.b32 	%r129, -1;
	// begin inline asm
	shfl.sync.down.b32 %r110, %r111, %r127, %r128, %r129;
	// end inline asm
	mov.b32 	%f143, %r110;
	// begin inline asm
	shfl.sync.down.b32 %r115, %r116, %r127, %r128, %r129;
	// end inline asm
	mov.b64 	{%r121, %r126}, %rd297;
	// begin inline asm
	shfl.sync.down.b32 %r120, %r121, %r127, %r128, %r129;
	// end inline asm
	// begin inline asm
	shfl.sync.down.b32 %r125, %r126, %r127, %r128, %r129;
	// end inline asm
	mov.b64 	%rd164, {%r120, %r125};
	setp.gt.s32 	%p65, %r49, 23;
	mov.f32 	%f233, %f232;
	mov.u64 	%rd298, %rd297;
	@%p65 bra 	$L__BB5_176;
	setp.lt.f32 	%p66, %f232, %f143;
	mov.f32 	%f233, %f143;
	mov.u64 	%rd298, %rd164;
	@%p66 bra 	$L__BB5_176;
	setp.gt.f32 	%p67, %f232, %f143;
	mov.f32 	%f233, %f232;
	mov.u64 	%rd298, %rd297;
	@%p67 bra 	$L__BB5_176;
	setp.lt.s64 	%p68, %rd297, %rd164;
	selp.f32 	%f233, %f232, %f143, %p68;
	min.s64 	%rd298, %rd297, %rd164;
$L__BB5_176:
	mov.b32 	%r131, %f233;
	mov.b32 	%r147, 16;
	mov.b32 	%r148, 31;
	mov.b32 	%r149, -1;
	// begin inline asm
	shfl.sync.down.b32 %r130, %r131, %r147, %r148, %r149;
	// end inline asm
	mov.b32 	%f146, %r130;
	// begin inline asm
	shfl.sync.down.b32 %r135, %r136, %r147, %r148, %r149;
	// end inline asm
	mov.b64 	{%r141, %r146}, %rd298;
	// begin inline asm
	shfl.sync.down.b32 %r140, %r141, %r147, %r148, %r149;
	// end inline asm
	// begin inline asm
	shfl.sync.down.b32 %r145, %r146, %r147, %r148, %r149;
	// end inline asm
	mov.b64 	%rd167, {%r140, %r145};
	setp.gt.s32 	%p69, %r49, 15;
	mov.f32 	%f241, %f233;
	mov.u64 	%rd306, %rd298;
	@%p69 bra 	$L__BB5_180;
	setp.lt.f32 	%p70, %f233, %f146;
	mov.f32 	%f241, %f146;
	mov.u64 	%rd306, %rd167;
	@%p70 bra 	$L__BB5_180;
	setp.gt.f32 	%p71, %f233, %f146;
	mov.f32 	%f241, %f233;
	mov.u64 	%rd306, %rd298;
	@%p71 bra 	$L__BB5_180;
	setp.lt.s64 	%p72, %rd298, %rd167;
	selp.f32 	%f241, %f233, %f146, %p72;
	min.s64 	%rd306, %rd298, %rd167;
$L__BB5_180:
	setp.ne.s32 	%p73, %r49, 0;
	@%p73 bra 	$L__BB5_182;
	shr.u32 	%r150, %r18, 1;
	and.b32  	%r151, %r150, 496;
	mov.u32 	%r152, _ZN6thrust24THRUST_300001_SM_1000_NS8cuda_cub4core6detail5shmemE;
	add.s32 	%r153, %r152, %r151;
	st.shared.f32 	[%r153+8], %f241;
	st.shared.u64 	[%r153+16], %rd306;
$L__BB5_182:
	bar.sync 	0;
	setp.ne.s32 	%p74, %r18, 0;
	@%p74 bra 	$L__BB5_204;
	ld.shared.f32 	%f149, [_ZN6thrust24THRUST_300001_SM_1000_NS8cuda_cub4core6detail5shmemE+24];
	ld.shared.u64 	%rd170, [_ZN6thrust24THRUST_300001_SM_1000_NS8cuda_cub4core6detail5shmemE+32];
	setp.lt.f32 	%p75, %f241, %f149;
	mov.f32 	%f235, %f149;
	mov.u64 	%rd300, %rd170;
	@%p75 bra 	$L__BB5_186;
	setp.lt.f32 	%p76, %f149, %f241;
	mov.f32 	%f235, %f241;
	mov.u64 	%rd300, %rd306;
	@%p76 bra 	$L__BB5_186;
	setp.lt.s64 	%p77, %rd306, %rd170;
	selp.f32 	%f235, %f241, %f149, %p77;
	min.s64 	%rd300, %rd306, %rd170;
$L__BB5_186:
	ld.shared.f32 	%f152, [_ZN6thrust24THRUST_300001_SM_1000_NS8cuda_cub4core6detail5shmemE+40];
	ld.shared.u64 	%rd173, [_ZN6thrust24THRUST_300001_SM_1000_NS8cuda_cub4core6detail5shmemE+48];
	setp.lt.f32 	%p78, %f235, %f152;
	mov.f32 	%f236, %f152;
	mov.u64 	%rd301, %rd173;
	@%p78 bra 	$L__BB5_189;
	setp.lt.f32 	%p79, %f152, %f235;
	mov.f32 	%f236, %f235;
	mov.u64 	%rd301, %rd300;
	@%p79 bra 	$L__BB5_189;
	setp.lt.s64 	%p80, %rd300, %rd173;
	selp.f32 	%f236, %f235, %f152, %p80;
	min.s64 	%rd301, %rd300, %rd173;
$L__BB5_189:
	ld.shared.f32 	%f155, [_ZN6thrust24THRUST_300001_SM_1000_NS8cuda_cub4core6detail5shmemE+56];
	ld.shared.u64 	%rd176, [_ZN6thrust24THRUST_300001_SM_1000_NS8cuda_cub4core6detail5shmemE+64];
	setp.lt.f32 	%p81, %f236, %f155;
	mov.f32 	%f237, %f155;
	mov.u64 	%rd302, %rd176;
	@%p81 bra 	$L__BB5_192;
	setp.lt.f32 	%p82, %f155, %f236;
	mov.f32 	%f237, %f236;
	mov.u64 	%rd302, %rd301;
	@%p82 bra 	$L__BB5_192;
	setp.lt.s64 	%p83, %rd301, %rd176;
	selp.f32 	%f237, %f236, %f155, %p83;
	min.s64 	%rd302, %rd301, %rd176;
$L__BB5_192:
	ld.shared.f32 	%f158, [_ZN6thrust24THRUST_300001_SM_1000_NS8cuda_cub4core6detail5shmemE+72];
	ld.shared.u64 	%rd179, [_ZN6thrust24THRUST_300001_SM_1000_NS8cuda_cub4core6detail5shmemE+80];
	setp.lt.f32 	%p84, %f237, %f158;
	mov.f32 	%f238, %f158;
	mov.u64 	%rd303, %rd179;
	@%p84 bra 	$L__BB5_195;
	setp.lt.f32 	%p85, %f158, %f237;
	mov.f32 	%f238, %f237;
	mov.u64 	%rd303, %rd302;
	@%p85 bra 	$L__BB5_195;
	setp.lt.s64 	%p86, %rd302, %rd179;
	selp.f32 	%f238, %f237, %f158, %p86;
	min.s64 	%rd303, %rd302, %rd179;
$L__BB5_195:
	ld.shared.f32 	%f161, [_ZN6thrust24THRUST_300001_SM_1000_NS8cuda_cub4core6detail5shmemE+88];
	ld.shared.u64 	%rd182, [_ZN6thrust24THRUST_300001_SM_1000_NS8cuda_cub4core6detail5shmemE+96];
	setp.lt.f32 	%p87, %f238, %f161;
	mov.f32 	%f239, %f161;
	mov.u64 	%rd304, %rd182;
	@%p87 bra 	$L__BB5_198;
	setp.lt.f32 	%p88, %f161, %f238;
	mov.f32 	%f239, %f238;
	mov.u64 	%rd304, %rd303;
	@%p88 bra 	$L__BB5_198;
	setp.lt.s64 	%p89, %rd303, %rd182;
	selp.f32 	%f239, %f238, %f161, %p89;
	min.s64 	%rd304, %rd303, %rd182;
$L__BB5_198:
	ld.shared.f32 	%f164, [_ZN6thrust24THRUST_300001_SM_1000_NS8cuda_cub4core6detail5shmemE+104];
	ld.shared.u64 	%rd185, [_ZN6thrust24THRUST_300001_SM_1000_NS8cuda_cub4core6detail5shmemE+112];
	setp.lt.f32 	%p90, %f239, %f164;
	mov.f32 	%f240, %f164;
	mov.u64 	%rd305, %rd185;
	@%p90 bra 	$L__BB5_201;
	setp.lt.f32 	%p91, %f164, %f239;
	mov.f32 	%f240, %f239;
	mov.u64 	%rd305, %rd304;
	@%p91 bra 	$L__BB5_201;
	setp.lt.s64 	%p92, %rd304, %rd185;
	selp.f32 	%f240, %f239, %f164, %p92;
	min.s64 	%rd305, %rd304, %rd185;
$L__BB5_201:
	ld.shared.f32 	%f167, [_ZN6thrust24THRUST_300001_SM_1000_NS8cuda_cub4core6detail5shmemE+120];
	ld.shared.u64 	%rd188, [_ZN6thrust24THRUST_300001_SM_1000_NS8cuda_cub4core6detail5shmemE+128];
	setp.lt.f32 	%p93, %f240, %f167;
	mov.f32 	%f241, %f167;
	mov.u64 	%rd306, %rd188;
	@%p93 bra 	$L__BB5_204;
	setp.lt.f32 	%p94, %f167, %f240;
	mov.f32 	%f241, %f240;
	mov.u64 	%rd306, %rd305;
	@%p94 bra 	$L__BB5_204;
	setp.lt.s64 	%p95, %rd305, %rd188;
	selp.f32 	%f241, %f240, %f167, %p95;
	min.s64 	%rd306, %rd305, %rd188;
$L__BB5_204:
	mov.u32 	%r381, %tid.x;
	setp.ne.s32 	%p212, %r381, 0;
	@%p212 bra 	$L__BB5_206;
	ld.param.u64 	%rd237, [_ZN6thrust24THRUST_300001_SM_1000_NS8cuda_cub4core6detail13_kernel_agentINS1_8__reduce11ReduceAgentINS0_12zip_iteratorIN4cuda3std3__45tupleIJNS0_10device_ptrIfEENS0_17counting_iteratorIlNS0_11use_defaultESF_SF_EEEEEEEPNSB_IJflEEESJ_lNS1_9__extrema9arg_max_fIflNSA_4lessIfEEEEEEJSI_SK_lSP_EEEvDpT0__param_1];
	cvta.to.global.u64 	%rd236, %rd237;
	st.global.f32 	[%rd236], %f241;
	st.global.u64 	[%rd236+8], %rd306;
$L__BB5_206:
	ret;

}
	// .globl	_ZN6thrust24THRUST_300001_SM_1000_NS8cuda_cub4core6detail13_kernel_agentINS1_8__reduce11ReduceAgentINS0_12zip_iteratorIN4cuda3std3__45tupleIJNS0_10device_ptrIfEENS0_17counting_iteratorIlNS0_11use_defaultESF_SF_EEEEEEEPNSB_IJflEEESJ_lNS1_9__extrema9arg_max_fIflNSA_4lessIfEEEEEEJSI_SK_lN3cub18CUB_300001_SM_100013GridEvenShareIlEENSS_9GridQueueIyEESP_EEEvDpT0_
.visible .entry _ZN6thrust24THRUST_300001_SM_1000_NS8cuda_cub4core6detail13_kernel_agentINS1_8__reduce11ReduceAgentINS0_12zip_iteratorIN4cuda3std3__45tupleIJNS0_10device_ptrIfEENS0_17counting_iteratorIlNS0_11use_defaultESF_SF_EEEEEEEPNSB_IJflEEESJ_lNS1_9__extrema9arg_max_fIflNSA_4lessIfEEEEEEJSI_SK_lN3cub18CUB_300001_SM_100013GridEvenShareIlEENSS_9GridQueueIyEESP_EEEvDpT0_(
	.param .align 8 .b8 _ZN6thrust24THRUST_300001_SM_1000_NS8cuda_cub4core6detail13_kernel_agentINS1_8__reduce11ReduceAgentINS0_12zip_iteratorIN4cuda3std3__45tupleIJNS0_10device_ptrIfEENS0_17counting_iteratorIlNS0_11use_defaultESF_SF_EEEEEEEPNSB_IJflEEESJ_lNS1_9__extrema9arg_max_fIflNSA_4lessIfEEEEEEJSI_SK_lN3cub18CUB_300001_SM_100013GridEvenShareIlEENSS_9GridQueueIyEESP_EEEvDpT0__param_0[16],
	.param .u64 .ptr .align 1 _ZN6thrust24THRUST_300001_SM_1000_NS8cuda_cub4core6detail13_kernel_agentINS1_8__reduce11ReduceAgentINS0_12zip_iteratorIN4cuda3std3__45tupleIJNS0_10device_ptrIfEENS0_17counting_iteratorIlNS0_11use_defaultESF_SF_EEEEEEEPNSB_IJflEEESJ_lNS1_9__extrema9arg_max_fIflNSA_4lessIfEEEEEEJSI_SK_lN3cub18CUB_300001_SM_100013GridEvenShareIlEENSS_9GridQueueIyEESP_EEEvDpT0__param_1,
	.param .u64 _ZN6thrust24THRUST_300001_SM_1000_NS8cuda_cub4core6detail13_kernel_agentINS1_8__reduce11ReduceAgentINS0_12zip_iteratorIN4cuda3std3__45tupleIJNS0_10device_ptrIfEENS0_17counting_iteratorIlNS0_11use_defaultESF_SF_EEEEEEEPNSB_IJflEEESJ_lNS1_9__extrema9arg_max_fIflNSA_4lessIfEEEEEEJSI_SK_lN3cub18CUB_300001_SM_100013GridEvenShareIlEENSS_9GridQueueIyEESP_EEEvDpT0__param_2,
	.param .align 8 .b8 _ZN6thrust24THRUST_300001_SM_1000_NS8cuda_cub4core6detail13_kernel_agentINS1_8__reduce11ReduceAgentINS0_12zip_iteratorIN4cuda3std3__45tupleIJNS0_10device_ptrIfEENS0_17counting_iteratorIlNS0_11use_defaultESF_SF_EEEEEEEPNSB_IJflEEESJ_lNS1_9__extrema9arg_max_fIflNSA_4lessIfEEEEEEJSI_SK_lN3cub18CUB_300001_SM_100013GridEvenShareIlEENSS_9GridQueueIyEESP_EEEvDpT0__param_3[72],
	.param .align 8 .b8 _ZN6thrust24THRUST_300001_SM_1000_NS8cuda_cub4core6detail13_kernel_agentINS1_8__reduce11ReduceAgentINS0_12zip_iteratorIN4cuda3std3__45tupleIJNS0_10device_ptrIfEENS0_17counting_iteratorIlNS0_11use_defaultESF_SF_EEEEEEEPNSB_IJflEEESJ_lNS1_9__extrema9arg_max_fIflNSA_4lessIfEEEEEEJSI_SK_lN3cub18CUB_300001_SM_100013GridEvenShareIlEENSS_9GridQueueIyEESP_EEEvDpT0__param_4[8],
	.param .align 1 .b8 _ZN6thrust24THRUST_300001_SM_1000_NS8cuda_cub4core6detail13_kernel_agentINS1_8__reduce11ReduceAgentINS0_12zip_iteratorIN4cuda3std3__45tupleIJNS0_10device_ptrIfEENS0_17counting_iteratorIlNS0_11use_defaultESF_SF_EEEEEEEPNSB_IJflEEESJ_lNS1_9__extrema9arg_max_fIflNSA_4lessIfEEEEEEJSI_SK_lN3cub18CUB_300001_SM_100013GridEvenShareIlEENSS_9GridQueueIyEESP_EEEvDpT0__param_5[1]
)
.maxntid 256
{
	.reg .pred 	%p<215>;
	.reg .b32 	%r<399>;
	.reg .b32 	%f<242>;
	.reg .b64 	%rd<324>;

	ld.param.u64 	%rd196, [_ZN6thrust24THRUST_300001_SM_1000_NS8cuda_cub4core6detail13_kernel_agentINS1_8__reduce11ReduceAgentINS0_12zip_iteratorIN4cuda3std3__45tupleIJNS0_10device_ptrIfEENS0_17counting_iteratorIlNS0_11use_defaultESF_SF_EEEEEEEPNSB_IJflEEESJ_lNS1_9__extrema9arg_max_fIflNSA_4lessIfEEEEEEJSI_SK_lN3cub18CUB_300001_SM_100013GridEvenShareIlEENSS_9GridQueueIyEESP_EEEvDpT0__param_0+8];
	ld.param.u64 	%rd195, [_ZN6thrust24THRUST_300001_SM_1000_NS8cuda_cub4core6detail13_kernel_agentINS1_8__reduce11ReduceAgentINS0_12zip_iteratorIN4cuda3std3__45tupleIJNS0_10device_ptrIfEENS0_17counting_iteratorIlNS0_11use_defaultESF_SF_EEEEEEEPNSB_IJflEEESJ_lNS1_9__extrema9arg_max_fIflNSA_4lessIfEEEEEEJSI_SK_lN3cub18CUB_300001_SM_100013GridEvenShareIlEENSS_9GridQueueIyEESP_EEEvDpT0__param_0];
	ld.param.u64 	%rd199, [_ZN6thrust24THRUST_300001_SM_1000_NS8cuda_cub4core6detail13_kernel_agentINS1_8__reduce11ReduceAgentINS0_12zip_iteratorIN4cuda3std3__45tupleIJNS0_10device_ptrIfEENS0_17counting_iteratorIlNS0_11use_defaultESF_SF_EEEEEEEPNSB_IJflEEESJ_lNS1_9__extrema9arg_max_fIflNSA_4lessIfEEEEEEJSI_SK_lN3cub18CUB_300001_SM_100013GridEvenShareIlEENSS_9GridQueueIyEESP_EEEvDpT0__param_4];
	ld.param.u64 	%rd198, [_ZN6thrust24THRUST_300001_SM_1000_NS8cuda_cub4core6detail13_kernel_agentINS1_8__reduce11ReduceAgentINS0_12zip_iteratorIN4cuda3std3__45tupleIJNS0_10device_ptrIfEENS0_17counting_iteratorIlNS0_11use_defaultESF_SF_EEEEEEEPNSB_IJflEEESJ_lNS1_9__extrema9arg_max_fIflNSA_4lessIfEEEEEEJSI_SK_lN3cub18CUB_300001_SM_100013GridEvenShareIlEENSS_9GridQueueIyEESP_EEEvDpT0__param_2];
	cvta.to.global.u64 	%rd1, %rd199;
	cvta.to.global.u64 	%rd2, %rd195;
	mov.u32 	%r1, %ctaid.x;
	mul.lo.s32 	%r33, %r1, 1280;
	cvt.u64.u32 	%rd4, %r33;
	mov.u32 	%r34, %nctaid.x;
	mul.lo.s32 	%r35, %r34, 1280;
	cvt.u64.u32 	%rd5, %r35;
	add.s64 	%rd200, %rd4, 1280;
	setp.le.s64 	%p1, %rd200, %rd198;
	@%p1 bra 	$L__BB6_121;
	cvt.u32.u64 	%r159, %rd4;
	cvt.u32.u64 	%r2, %rd198;
	sub.s32 	%r3, %r2, %r159;
	mov.u32 	%r4, %tid.x;
	setp.ge.s32 	%p98, %r4, %r3;
	mov.f32 	%f188, 0f00000000;
	mov.b64 	%rd266, 0;
	mov.u32 	%r393, %r4;
	@%p98 bra 	$L__BB6_3;
	cvt.u64.u32 	%rd234, %r4;
	add.s64 	%rd235, %rd4, %rd234;
	shl.b64 	%rd236, %rd235, 2;
	add.s64 	%rd237, %rd2, %rd236;
	add.s64 	%rd266, %rd196, %rd235;
	ld.global.f32 	%f188, [%rd237];
	add.s32 	%r393, %r4, 256;
$L__BB6_3:
	setp.ge.s32 	%p99, %r393, %r3;
	@%p99 bra 	$L__BB6_25;
	not.b32 	%r161, %r393;
	add.s32 	%r162, %r161, %r2;
	sub.s32 	%r7, %r162, %r159;
	and.b32  	%r163, %r7, 768;
	setp.eq.s32 	%p100, %r163, 768;
	@%p100 bra 	$L__BB6_10;
	cvt.u64.u32 	%rd239, %r393;
	add.s64 	%rd240, %rd239, %rd4;
	add.s64 	%rd257, %rd240, %rd196;
	shl.b64 	%rd241, %rd240, 2;
	add.s64 	%rd256, %rd2, %rd241;
	shr.u32 	%r164, %r7, 8;
	add.s32 	%r165, %r164, 1;
	and.b32  	%r166, %r165, 3;
	neg.s32 	%r391, %r166;
$L__BB6_6:
	.pragma "nounroll";
	mov.u64 	%rd12, %rd266;
	mov.f32 	%f3, %f188;
	ld.global.f32 	%f4, [%rd256];
	setp.lt.f32 	%p101, %f3, %f4;
	mov.u64 	%rd266, %rd257;
	mov.f32 	%f188, %f4;
	@%p101 bra 	$L__BB6_9;
	setp.lt.f32 	%p102, %f4, %f3;
	mov.u64 	%rd266, %rd12;
	mov.f32 	%f188, %f3;
	@%p102 bra 	$L__BB6_9;
	setp.lt.s64 	%p103, %rd12, %rd257;
	min.s64 	%rd266, %rd12, %rd257;
	selp.f32 	%f188, %f3, %f4, %p103;
$L__BB6_9:
	add.s32 	%r393, %r393, 256;
	add.s64 	%rd257, %rd257, 256;
	add.s64 	%rd256, %rd256, 1024;
	add.s32 	%r391, %r391, 1;
	setp.ne.s32 	%p104, %r391, 0;
	@%p104 bra 	$L__BB6_6;
$L__BB6_10:
	setp.lt.u32 	%p105, %r7, 768;
	@%p105 bra 	$L__BB6_25;
	add.s32 	%r394, %r393, 512;
$L__BB6_12:
	mov.u32 	%r15, %r394;
	add.s32 	%r167, %r15, -512;
	cvt.s64.s32 	%rd242, %r167;
	add.s64 	%rd243, %rd242, %rd4;
	shl.b64 	%rd244, %rd243, 2;
	add.s64 	%rd20, %rd2, %rd244;
	add.s64 	%rd21, %rd243, %rd196;
	ld.global.f32 	%f10, [%rd20];
	setp.lt.f32 	%p106, %f188, %f10;
	mov.u64 	%rd263, %rd21;
	mov.f32 	%f185, %f10;
	@%p106 bra 	$L__BB6_15;
	setp.lt.f32 	%p107, %f10, %f188;
	mov.u64 	%rd263, %rd266;
	mov.f32 	%f185, %f188;
	@%p107 bra 	$L__BB6_15;
	setp.lt.s64 	%p108, %rd266, %rd21;
	min.s64 	%rd263, %rd266, %rd21;
	selp.f32 	%f185, %f188, %f10, %p108;
$L__BB6_15:
	add.s32 	%r168, %r15, -256;
	cvt.s64.s32 	%rd245, %r168;
	add.s64 	%rd246, %rd245, %rd4;
	add.s64 	%rd24, %rd246, %rd196;
	ld.global.f32 	%f13, [%rd20+1024];
	setp.lt.f32 	%p109, %f185, %f13;
	mov.u64 	%rd264, %rd24;
	mov.f32 	%f186, %f13;
	@%p109 bra 	$L__BB6_18;
	setp.lt.f32 	%p110, %f13, %f185;
	mov.u64 	%rd264, %rd263;
	mov.f32 	%f186, %f185;
	@%p110 bra 	$L__BB6_18;
	setp.lt.s64 	%p111, %rd263, %rd24;
	min.s64 	%rd264, %rd263, %rd24;
	selp.f32 	%f186, %f185, %f13, %p111;
$L__BB6_18:
	cvt.s64.s32 	%rd247, %r15;
	add.s64 	%rd248, %rd247, %rd4;
	add.s64 	%rd27, %rd248, %rd196;
	ld.global.f32 	%f16, [%rd20+2048];
	setp.lt.f32 	%p112, %f186, %f16;
	mov.u64 	%rd265, %rd27;
	mov.f32 	%f187, %f16;
	@%p112 bra 	$L__BB6_21;
	setp.lt.f32 	%p113, %f16, %f186;
	mov.u64 	%rd265, %rd264;
	mov.f32 	%f187, %f186;
	@%p113 bra 	$L__BB6_21;
	setp.lt.s64 	%p114, %rd264, %rd27;
	min.s64 	%rd265, %rd264, %rd27;
	selp.f32 	%f187, %f186, %f16, %p114;
$L__BB6_21:
	add.s32 	%r169, %r15, 256;
	cvt.s64.s32 	%rd249, %r169;
	add.s64 	%rd250, %rd249, %rd4;
	add.s64 	%rd30, %rd250, %rd196;
	ld.global.f32 	%f19, [%rd20+3072];
	setp.lt.f32 	%p115, %f187, %f19;
	mov.u64 	%rd266, %rd30;
	mov.f32 	%f188, %f19;
	@%p115 bra 	$L__BB6_24;
	setp.lt.f32 	%p116, %f19, %f187;
	mov.u64 	%rd266, %rd265;
	mov.f32 	%f188, %f187;
	@%p116 bra 	$L__BB6_24;
	setp.lt.s64 	%p117, %rd265, %rd30;
	min.s64 	%rd266, %rd265, %rd30;
	selp.f32 	%f188, %f187, %f19, %p117;
$L__BB6_24:
	add.s32 	%r394, %r15, 1024;
	add.s32 	%r170, %r15, 512;
	setp.lt.s32 	%p118, %r170, %r3;
	@%p118 bra 	$L__BB6_12;
$L__BB6_25:
	setp.lt.s32 	%p119, %r3, 256;
	@%p119 bra 	$L__BB6_70;
	// begin inline asm
	mov.u32 %r284, %laneid;
	// end inline asm
	mov.b32 	%r286, %f188;
	mov.b32 	%r302, 1;
	mov.b32 	%r303, 31;
	mov.b32 	%r304, -1;
	// begin inline asm
	shfl.sync.down.b32 %r285, %r286, %r302, %r303, %r304;
	// end inline asm
	mov.b32 	%f23, %r285;
	// begin inline asm
	shfl.sync.down.b32 %r290, %r291, %r302, %r303, %r304;
	// end inline asm
	mov.b64 	{%r296, %r301}, %rd266;
	// begin inline asm
	shfl.sync.down.b32 %r295, %r296, %r302, %r303, %r304;
	// end inline asm
	// begin inline asm
	shfl.sync.down.b32 %r300, %r301, %r302, %r303, %r304;
	// end inline asm
	mov.b64 	%rd34, {%r295, %r300};
	setp.gt.s32 	%p171, %r284, 30;
	mov.u64 	%rd268, %rd266;
	mov.f32 	%f190, %f188;
	@%p171 bra 	$L__BB6_30;
	setp.lt.f32 	%p172, %f188, %f23;
	mov.u64 	%rd268, %rd34;
	mov.f32 	%f190, %f23;
	@%p172 bra 	$L__BB6_30;
	setp.gt.f32 	%p173, %f188, %f23;
	mov.u64 	%rd268, %rd266;
	mov.f32 	%f190, %f188;
	@%p173 bra 	$L__BB6_30;
	setp.lt.s64 	%p174, %rd266, %rd34;
	min.s64 	%rd268, %rd266, %rd34;
	selp.f32 	%f190, %f188, %f23, %p174;
$L__BB6_30:
	mov.b32 	%r306, %f190;
	mov.b32 	%r322, 2;
	mov.b32 	%r323, 31;
	mov.b32 	%r324, -1;
	// begin inline asm
	shfl.sync.down.b32 %r305, %r306, %r322, %r323, %r324;
	// end inline asm
	mov.b32 	%f26, %r305;
	// begin inline asm
	shfl.sync.down.b32 %r310, %r311, %r322, %r323, %r324;
	// end inline asm
	mov.b64 	{%r316, %r321}, %rd268;
	// begin inline asm
	shfl.sync.down.b32 %r315, %r316, %r322, %r323, %r324;
	// end inline asm
	// begin inline asm
	shfl.sync.down.b32 %r320, %r321, %r322, %r323, %r324;
	// end inline asm
	mov.b64 	%rd37, {%r315, %r320};
	setp.gt.s32 	%p175, %r284, 29;
	mov.u64 	%rd269, %rd268;
	mov.f32 	%f191, %f190;
	@%p175 bra 	$L__BB6_34;
	setp.lt.f32 	%p176, %f190, %f26;
	mov.u64 	%rd269, %rd37;
	mov.f32 	%f191, %f26;
	@%p176 bra 	$L__BB6_34;
	setp.gt.f32 	%p177, %f190, %f26;
	mov.u64 	%rd269, %rd268;
	mov.f32 	%f191, %f190;
	@%p177 bra 	$L__BB6_34;
	setp.lt.s64 	%p178, %rd268, %rd37;
	min.s64 	%rd269, %rd268, %rd37;
	selp.f32 	%f191, %f190, %f26, %p178;
$L__BB6_34:
	mov.b32 	%r326, %f191;
	mov.b32 	%r342, 4;
	mov.b32 	%r343, 31;
	mov.b32 	%r344, -1;
	// begin inline asm
	shfl.sync.down.b32 %r325, %r326, %r342, %r343, %r344;
	// end inline asm
	mov.b32 	%f29, %r325;
	// begin inline asm
	shfl.sync.down.b32 %r330, %r331, %r342, %r343, %r344;
	// end inline asm
	mov.b64 	{%r336, %r341}, %rd269;
	// begin inline asm
	shfl.sync.down.b32 %r335, %r336, %r342, %r343, %r344;
	// end inline asm
	// begin inline asm
	shfl.sync.down.b32 %r340, %r341, %r342, %r343, %r344;
	// end inline asm
	mov.b64 	%rd40, {%r335, %r340};
	setp.gt.s32 	%p179, %r284, 27;
	mov.u64 	%rd270, %rd269;
	mov.f32 	%f192, %f191;
	@%p179 bra 	$L__BB6_38;
	setp.lt.f32 	%p180, %f191, %f29;
	mov.u64 	%rd270, %rd40;
	mov.f32 	%f192, %f29;
	@%p180 bra 	$L__BB6_38;
	setp.gt.f32 	%p181, %f191, %f29;
	mov.u64 	%rd270, %rd269;
	mov.f32 	%f192, %f191;
	@%p181 bra 	$L__BB6_38;
	setp.lt.s64 	%p182, %rd269, %rd40;
	min.s64 	%rd270, %rd269, %rd40;
	selp.f32 	%f192, %f191, %f29, %p182;
$L__BB6_38:
	mov.b32 	%r346, %f192;
	mov.b32 	%r362, 8;
	mov.b32 	%r363, 31;
	mov.b32 	%r364, -1;
	// begin inline asm
	shfl.sync.down.b32 %r345, %r346, %r362, %r363, %r364;
	// end inline asm
	mov.b32 	%f32, %r345;
	// begin inline asm
	shfl.sync.down.b32 %r350, %r351, %r362, %r363, %r364;
	// end inline asm
	mov.b64 	{%r356, %r361}, %rd270;
	// begin inline asm
	shfl.sync.down.b32 %r355, %r356, %r362, %r363, %r364;
	// end inline asm
	// begin inline asm
	shfl.sync.down.b32 %r360, %r361, %r362, %r363, %r364;
	// end inline asm
	mov.b64 	%rd43, {%r355, %r360};
	setp.gt.s32 	%p183, %r284, 23;
	mov.u64 	%rd271, %rd270;
	mov.f32 	%f193, %f192;
	@%p183 bra 	$L__BB6_42;
	setp.lt.f32 	%p184, %f192, %f32;
	mov.u64 	%rd271, %rd43;
	mov.f32 	%f193, %f32;
	@%p184 bra 	$L__BB6_42;
	setp.gt.f32 	%p185, %f192, %f32;
	mov.u64 	%rd271, %rd270;
	mov.f32 	%f193, %f192;
	@%p185 bra 	$L__BB6_42;
	setp.lt.s64 	%p186, %rd270, %rd43;
	min.s64 	%rd271, %rd270, %rd43;
	selp.f32 	%f193, %f192, %f32, %p186;
$L__BB6_42:
	mov.b32 	%r366, %f193;
	mov.b32 	%r382, 16;
	mov.b32 	%r383, 31;
	mov.b32 	%r384, -1;
	// begin inline asm
	shfl.sync.down.b32 %r365, %r366, %r382, %r383, %r384;
	// end inline asm
	mov.b32 	%f35, %r365;
	// begin inline asm
	shfl.sync.down.b32 %r370, %r371, %r382, %r383, %r384;
	// end inline asm
	mov.b64 	{%r376, %r381}, %rd271;
	// begin inline asm
	shfl.sync.down.b32 %r375, %r376, %r382, %r383, %r384;
	// end inline asm
	// begin inline asm
	shfl.sync.down.b32 %r380, %r381, %r382, %r383, %r384;
	// end inline asm
	mov.b64 	%rd46, {%r375, %r380};
	setp.gt.s32 	%p187, %r284, 15;
	mov.u64 	%rd323, %rd271;
	mov.f32 	%f241, %f193;
	@%p187 bra 	$L__BB6_46;
	setp.lt.f32 	%p188, %f193, %f35;
	mov.u64 	%rd323, %rd46;
	mov.f32 	%f241, %f35;
	@%p188 bra 	$L__BB6_46;
	setp.gt.f32 	%p189, %f193, %f35;
	mov.u64 	%rd323, %rd271;
	mov.f32 	%f241, %f193;
	@%p189 bra 	$L__BB6_46;
	setp.lt.s64 	%p190, %rd271, %rd46;
	min.s64 	%rd323, %rd271, %rd46;
	selp.f32 	%f241, %f193, %f35, %p190;
$L__BB6_46:
	setp.ne.s32 	%p191, %r284, 0;
	@%p191 bra 	$L__BB6_48;
	shr.u32 	%r385, %r4, 1;
	and.b32  	%r386, %r385, 496;
	mov.u32 	%r387, _ZN6thrust24THRUST_300001_SM_1000_NS8cuda_cub4core6detail5shmemE;
	add.s32 	%r388, %r387, %r386;
	st.shared.f32 	[%r388+8], %f241;
	st.shared.u64 	[%r388+16], %rd323;
$L__BB6_48:
	bar.sync 	0;
	setp.ne.s32 	%p192, %r4, 0;
	@%p192 bra 	$L__BB6_208;
	ld.shared.f32 	%f38, [_ZN6thrust24THRUST_300001_SM_1000_NS8cuda_cub4core6detail5shmemE+24];
	ld.shared.u64 	%rd49, [_ZN6thrust24THRUST_300001_SM_1000_NS8cuda_cub4core6detail5shmemE+32];
	setp.lt.f32 	%p193, %f241, %f38;
	mov.u64 	%rd273, %rd49;
	mov.f32 	%f195, %f38;
	@%p193 bra 	$L__BB6_52;
	setp.lt.f32 	%p194, %f38, %f241;
	mov.u64 	%rd273, %rd323;
	mov.f32 	%f195, %f241;
	@%p194 bra 	$L__BB6_52;
	setp.lt.s64 	%p195, %rd323, %rd49;
	min.s64 	%rd273, %rd323, %rd49;
	selp.f32 	%f195, %f241, %f38, %p195;
$L__BB6_52:
	ld.shared.f32 	%f41, [_ZN6thrust24THRUST_300001_SM_1000_NS8cuda_cub4core6detail5shmemE+40];
	ld.shared.u64 	%rd52, [_ZN6thrust24THRUST_300001_SM_1000_NS8cuda_cub4core6detail5shmemE+48];
	setp.lt.f32 	%p196, %f195, %f41;
	mov.u64 	%rd274, %rd52;
	mov.f32 	%f196, %f41;
	@%p196 bra 	$L__BB6_55;
	setp.lt.f32 	%p197, %f41, %f195;
	mov.u64 	%rd274, %rd273;
	mov.f32 	%f196, %f195;
	@%p197 bra 	$L__BB6_55;
	setp.lt.s64 	%p198, %rd273, %rd52;
	min.s64 	%rd274, %rd273, %rd52;
	selp.f32 	%f196, %f195, %f41, %p198;
$L__BB6_55:
	ld.shared.f32 	%f44, [_ZN6thrust24THRUST_300001_SM_1000_NS8cuda_cub4core6detail5shmemE+56];
	ld.shared.u64 	%rd55, [_ZN6thrust24THRUST_300001_SM_1000_NS8cuda_cub4core6detail5shmemE+64];
	setp.lt.f32 	%p199, %f196, %f44;
	mov.u64 	%rd275, %rd55;
	mov.f32 	%f197, %f44;
	@%p199 bra 	$L__BB6_58;
	setp.lt.f32 	%p200, %f44, %f196;
	mov.u64 	%rd275, %rd274;
	mov.f32 	%f197, %f196;
	@%p200 bra 	$L__BB6_58;
	setp.lt.s64 	%p201, %rd274, %rd55;
	min.s64 	%rd275, %rd274, %rd55;
	selp.f32 	%f197, %f196, %f44, %p201;
$L__BB6_58:
	ld.shared.f32 	%f47, [_ZN6thrust24THRUST_300001_SM_1000_NS8cuda_cub4core6detail5shmemE+72];
	ld.shared.u64 	%rd58, [_ZN6thrust24THRUST_300001_SM_1000_NS8cuda_cub4core6detail5shmemE+80];
	setp.lt.f32 	%p202, %f197, %f47;
	mov.u64 	%rd276, %rd58;
	mov.f32 	%f198, %f47;
	@%p202 bra 	$L__BB6_61;
	setp.lt.f32 	%p203, %f47, %f197;
	mov.u64 	%rd276, %rd275;
	mov.f32 	%f198, %f197;
	@%p203 bra 	$L__BB6_61;
	setp.lt.s64 	%p204, %rd275, %rd58;
	min.s64 	%rd276, %rd275, %rd58;
	selp.f32 	%f198, %f197, %f47, %p204;
$L__BB6_61:
	ld.shared.f32 	%f50, [_ZN6thrust24THRUST_300001_SM_1000_NS8cuda_cub4core6detail5shmemE+88];
	ld.shared.u64 	%rd61, [_ZN6thrust24THRUST_300001_SM_1000_NS8cuda_cub4core6detail5shmemE+96];
	setp.lt.f32 	%p205, %f198, %f50;
	mov.f32 	%f199, %f50;
	mov.u64 	%rd277, %rd61;
	@%p205 bra 	$L__BB6_64;
	setp.lt.f32 	%p206, %f50, %f198;
	mov.f32 	%f199, %f198;
	mov.u64 	%rd277, %rd276;
	@%p206 bra 	$L__BB6_64;
	setp.lt.s64 	%p207, %rd276, %rd61;
	selp.f32 	%f199, %f198, %f50, %p207;
	min.s64 	%rd277, %rd276, %rd61;
$L__BB6_64:
	ld.shared.f32 	%f53, [_ZN6thrust24THRUST_300001_SM_1000_NS8cuda_cub4core6detail5shmemE+104];
	ld.shared.u64 	%rd64, [_ZN6thrust24THRUST_300001_SM_1000_NS8cuda_cub4core6detail5shmemE+112];
	setp.lt.f32 	%p208, %f199, %f53;
	mov.f32 	%f200, %f53;
	mov.u64 	%rd278, %rd64;
	@%p208 bra 	$L__BB6_67;
	setp.lt.f32 	%p209, %f53, %f199;
	mov.f32 	%f200, %f199;
	mov.u64 	%rd278, %rd277;
	@%p209 bra 	$L__BB6_67;
	setp.lt.s64 	%p210, %rd277, %rd64;
	selp.f32 	%f200, %f199, %f53, %p210;
	min.s64 	%rd278, %rd277, %rd64;
$L__BB6_67:
	ld.shared.f32 	%f56, [_ZN6thrust24THRUST_300001_SM_1000_NS8cuda_cub4core6detail5shmemE+120];
	ld.shared.u64 	%rd67, [_ZN6thrust24THRUST_300001_SM_1000_NS8cuda_cub4core6detail5shmemE+128];
	setp.lt.f32 	%p211, %f200, %f56;
	mov.f32 	%f241, %f56;
	mov.u64 	%rd323, %rd67;
	@%p211 bra 	$L__BB6_208;
	setp.lt.f32 	%p212, %f56, %f200;
	mov.f32 	%f241, %f200;
	mov.u64 	%rd323, %rd278;
	@%p212 bra 	$L__BB6_208;
	setp.lt.s64 	%p213, %rd278, %rd67;
	selp.f32 	%f241, %f200, %f56, %p213;
	min.s64 	%rd323, %rd278, %rd67;
	bra.uni 	$L__BB6_208;
$L__BB6_70:
	// begin inline asm
	mov.u32 %r171, %laneid;
	// end inline asm
	and.b32  	%r192, %r4, 992;
	add.s32 	%r193, %r192, 32;
	setp.gt.s32 	%p120, %r193, %r3;
	not.b32 	%r194, %r192;
	add.s32 	%r195, %r3, %r194;
	selp.b32 	%r190, %r195, 31, %p120;
	mov.b32 	%r173, %f188;
	mov.b32 	%r189, 1;
	mov.b32 	%r191, -1;
	// begin inline asm
	shfl.sync.down.b32 %r172, %r173, %r189, %r190, %r191;
	// end inline asm
	mov.b32 	%f58, %r172;
	// begin inline asm
	shfl.sync.down.b32 %r177, %r178, %r189, %r190, %r191;
	// end inline asm
	mov.b64 	{%r183, %r188}, %rd266;
	// begin inline asm
	shfl.sync.down.b32 %r182, %r183, %r189, %r190, %r191;
	// end inline asm
	// begin inline asm
	shfl.sync.down.b32 %r187, %r188, %r189, %r190, %r191;
	// end inline asm
	mov.b64 	%rd69, {%r182, %r187};
	setp.ge.s32 	%p121, %r171, %r190;
	mov.f32 	%f201, %f188;
	mov.u64 	%rd279, %rd266;
	@%p121 bra 	$L__BB6_74;
	setp.lt.f32 	%p122, %f188, %f58;
	mov.f32 	%f201, %f58;
	mov.u64 	%rd279, %rd69;
	@%p122 bra 	$L__BB6_74;
	setp.gt.f32 	%p123, %f188, %f58;
	mov.f32 	%f201, %f188;
	mov.u64 	%rd279, %rd266;
	@%p123 bra 	$L__BB6_74;
	setp.lt.s64 	%p124, %rd266, %rd69;
	selp.f32 	%f201, %f188, %f58, %p124;
	min.s64 	%rd279, %rd266, %rd69;
$L__BB6_74:
	mov.b32 	%r197, %f201;
	mov.b32 	%r213, 2;
	mov.b32 	%r215, -1;
	// begin inline asm
	shfl.sync.down.b32 %r196, %r197, %r213, %r190, %r215;
	// end inline asm
	mov.b32 	%f61, %r196;
	// begin inline asm
	shfl.sync.down.b32 %r201, %r202, %r213, %r190, %r215;
	// end inline asm
	mov.b64 	{%r207, %r212}, %rd279;
	// begin inline asm
	shfl.sync.down.b32 %r206, %r207, %r213, %r190, %r215;
	// end inline asm
	// begin inline asm
	shfl.sync.down.b32 %r211, %r212, %r213, %r190, %r215;
	// end inline asm
	mov.b64 	%rd72, {%r206, %r211};
	add.s32 	%r216, %r171, 2;
	setp.gt.s32 	%p125, %r216, %r190;
	mov.f32 	%f202, %f201;
	mov.u64 	%rd280, %rd279;
	@%p125 bra 	$L__BB6_78;
	setp.lt.f32 	%p126, %f201, %f61;
	mov.f32 	%f202, %f61;
	mov.u64 	%rd280, %rd72;
	@%p126 bra 	$L__BB6_78;
	setp.gt.f32 	%p127, %f201, %f61;
	mov.f32 	%f202, %f201;
	mov.u64 	%rd280, %rd279;
	@%p127 bra 	$L__BB6_78;
	setp.lt.s64 	%p128, %rd279, %rd72;
	selp.f32 	%f202, %f201, %f61, %p128;
	min.s64 	%rd280, %rd279, %rd72;
$L__BB6_78:
	mov.b32 	%r218, %f202;
	mov.b32 	%r234, 4;
	mov.b32 	%r236, -1;
	// begin inline asm
	shfl.sync.down.b32 %r217, %r218, %r234, %r190, %r236;
	// end inline asm
	mov.b32 	%f64, %r217;
	// begin inline asm
	shfl.sync.down.b32 %r222, %r223, %r234, %r190, %r236;
	// end inline asm
	mov.b64 	{%r228, %r233}, %rd280;
	// begin inline asm
	shfl.sync.down.b32 %r227, %r228, %r234, %r190, %r236;
	// end inline asm
	// begin inline asm
	shfl.sync.down.b32 %r232, %r233, %r234, %r190, %r236;
	// end inline asm
	mov.b64 	%rd75, {%r227, %r232};
	add.s32 	%r237, %r171, 4;
	setp.gt.s32 	%p129, %r237, %r190;
	mov.f32 	%f203, %f202;
	mov.u64 	%rd281, %rd280;
	@%p129 bra 	$L__BB6_82;
	setp.lt.f32 	%p130, %f202, %f64;
	mov.f32 	%f203, %f64;
	mov.u64 	%rd281, %rd75;
	@%p130 bra 	$L__BB6_82;
	setp.gt.f32 	%p131, %f202, %f64;
	mov.f32 	%f203, %f202;
	mov.u64 	%rd281, %rd280;
	@%p131 bra 	$L__BB6_82;
	setp.lt.s64 	%p132, %rd280, %rd75;
	selp.f32 	%f203, %f202, %f64, %p132;
	min.s64 	%rd281, %rd280, %rd75;
$L__BB6_82:
	mov.b32 	%r239, %f203;
	mov.b32 	%r255, 8;
	mov.b32 	%r257, -1;
	// begin inline asm
	shfl.sync.down.b32 %r238, %r239, %r255, %r190, %r257;
	// end inline asm
	mov.b32 	%f67, %r238;
	// begin inline asm
	shfl.sync.down.b32 %r243, %r244, %r255, %r190, %r257;
	// end inline asm
	mov.b64 	{%r249, %r254}, %rd281;
	// begin inline asm
	shfl.sync.down.b32 %r248, %r249, %r255, %r190, %r257;
	// end inline asm
	// begin inline asm
	shfl.sync.down.b32 %r253, %r254, %r255, %r190, %r257;
	// end inline asm
	mov.b64 	%rd78, {%r248, %r253};
	add.s32 	%r258, %r171, 8;
	setp.gt.s32 	%p133, %r258, %r190;
	mov.f32 	%f204, %f203;
	mov.u64 	%rd282, %rd281;
	@%p133 bra 	$L__BB6_86;
	setp.lt.f32 	%p134, %f203, %f67;
	mov.f32 	%f204, %f67;
	mov.u64 	%rd282, %rd78;
	@%p134 bra 	$L__BB6_86;
	setp.gt.f32 	%p135, %f203, %f67;
	mov.f32 	%f204, %f203;
	mov.u64 	%rd282, %rd281;
	@%p135 bra 	$L__BB6_86;
	setp.lt.s64 	%p136, %rd281, %rd78;
	selp.f32 	%f204, %f203, %f67, %p136;
	min.s64 	%rd282, %rd281, %rd78;
$L__BB6_86:
	mov.b32 	%r260, %f204;
	mov.b32 	%r276, 16;
	mov.b32 	%r278, -1;
	// begin inline asm
	shfl.sync.down.b32 %r259, %r260, %r276, %r190, %r278;
	// end inline asm
	mov.b32 	%f70, %r259;
	// begin inline asm
	shfl.sync.down.b32 %r264, %r265, %r276, %r190, %r278;
	// end inline asm
	mov.b64 	{%r270, %r275}, %rd282;
	// begin inline asm
	shfl.sync.down.b32 %r269, %r270, %r276, %r190, %r278;
	// end inline asm
	// begin inline asm
	shfl.sync.down.b32 %r274, %r275, %r276, %r190, %r278;
	// end inline asm
	mov.b64 	%rd81, {%r269, %r274};
	add.s32 	%r279, %r171, 16;
	setp.gt.s32 	%p137, %r279, %r190;
	mov.f32 	%f241, %f204;
	mov.u64 	%rd323, %rd282;
	@%p137 bra 	$L__BB6_90;
	setp.lt.f32 	%p138, %f204, %f70;
	mov.f32 	%f241, %f70;
	mov.u64 	%rd323, %rd81;
	@%p138 bra 	$L__BB6_90;
	setp.gt.f32 	%p139, %f204, %f70;
	mov.f32 	%f241, %f204;
	mov.u64 	%rd323, %rd282;
	@%p139 bra 	$L__BB6_90;
	setp.lt.s64 	%p140, %rd282, %rd81;
	selp.f32 	%f241, %f204, %f70, %p140;
	min.s64 	%rd323, %rd282, %rd81;
$L__BB6_90:
	setp.ne.s32 	%p141, %r171, 0;
	@%p141 bra 	$L__BB6_92;
	shr.u32 	%r280, %r4, 1;
	and.b32  	%r281, %r280, 496;
	mov.u32 	%r282, _ZN6thrust24THRUST_300001_SM_1000_NS8cuda_cub4core6detail5shmemE;
	add.s32 	%r283, %r282, %r281;
	st.shared.f32 	[%r283+8], %f241;
	st.shared.u64 	[%r283+16], %rd323;
$L__BB6_92:
	bar.sync 	0;
	setp.ne.s32 	%p142, %r4, 0;
	@%p142 bra 	$L__BB6_208;
	setp.lt.s32 	%p143, %r3, 33;
	mov.f32 	%f206, %f241;
	mov.u64 	%rd284, %rd323;
	@%p143 bra 	$L__BB6_97;
	ld.shared.f32 	%f73, [_ZN6thrust24THRUST_300001_SM_1000_NS8cuda_cub4core6detail5shmemE+24];
	ld.shared.u64 	%rd84, [_ZN6thrust24THRUST_300001_SM_1000_NS8cuda_cub4core6detail5shmemE+32];
	setp.lt.f32 	%p144, %f241, %f73;
	mov.f32 	%f206, %f73;
	mov.u64 	%rd284, %rd84;
	@%p144 bra 	$L__BB6_97;
	setp.lt.f32 	%p145, %f73, %f241;
	mov.f32 	%f206, %f241;
	mov.u64 	%rd284, %rd323;
	@%p145 bra 	$L__BB6_97;
	setp.lt.s64 	%p146, %rd323, %rd84;
	selp.f32 	%f206, %f241, %f73, %p146;
	min.s64 	%rd284, %rd323, %rd84;
$L__BB6_97:
	setp.lt.s32 	%p147, %r3, 65;
	mov.f32 	%f207, %f206;
	mov.u64 	%rd285, %rd284;
	@%p147 bra 	$L__BB6_101;
	ld.shared.f32 	%f76, [_ZN6thrust24THRUST_300001_SM_1000_NS8cuda_cub4core6detail5shmemE+40];
	ld.shared.u64 	%rd87, [_ZN6thrust24THRUST_300001_SM_1000_NS8cuda_cub4core6detail5shmemE+48];
	setp.lt.f32 	%p148, %f206, %f76;
	mov.f32 	%f207, %f76;
	mov.u64 	%rd285, %rd87;
	@%p148 bra 	$L__BB6_101;
	setp.lt.f32 	%p149, %f76, %f206;
	mov.f32 	%f207, %f206;
	mov.u64 	%rd285, %rd284;
	@%p149 bra 	$L__BB6_101;
	setp.lt.s64 	%p150, %rd284, %rd87;
	selp.f32 	%f207, %f206, %f76, %p150;
	min.s64 	%rd285, %rd284, %rd87;
$L__BB6_101:
	setp.lt.s32 	%p151, %r3, 97;
	mov.f32 	%f208, %f207;
	mov.u64 	%rd286, %rd285;
	@%p151 bra 	$L__BB6_105;
	ld.shared.f32 	%f79, [_ZN6thrust24THRUST_300001_SM_1000_NS8cuda_cub4core6detail5shmemE+56];
	ld.shared.u64 	%rd90, [_ZN6thrust24THRUST_300001_SM_1000_NS8cuda_cub4core6detail5shmemE+64];
	setp.lt.f32 	%p152, %f207, %f79;
	mov.f32 	%f208, %f79;
	mov.u64 	%rd286, %rd90;
	@%p152 bra 	$L__BB6_105;
	setp.lt.f32 	%p153, %f79, %f207;
	mov.f32 	%f208, %f207;
	mov.u64 	%rd286, %rd285;
	@%p153 bra 	$L__BB6_105;
	setp.lt.s64 	%p154, %rd285, %rd90;
	selp.f32 	%f208, %f207, %f79, %p154;
	min.s64 	%rd286, %rd285, %rd90;
$L__BB6_105:
	setp.lt.s32 	%p155, %r3, 129;
	mov.f32 	%f209, %f208;
	mov.u64 	%rd287, %rd286;
	@%p155 bra 	$L__BB6_109;
	ld.shared.f32 	%f82, [_ZN6thrust24THRUST_300001_SM_1000_NS8cuda_cub4core6detail5shmemE+72];
	ld.shared.u64 	%rd93, [_ZN6thrust24THRUST_300001_SM_1000_NS8cuda_cub4core6detail5shmemE+80];
	setp.lt.f32 	%p156, %f208, %f82;
	mov.f32 	%f209, %f82;
	mov.u64 	%rd287, %rd93;
	@%p156 bra 	$L__BB6_109;
	setp.lt.f32 	%p157, %f82, %f208;
	mov.f32 	%f209, %f208;
	mov.u64 	%rd287, %rd286;
	@%p157 bra 	$L__BB6_109;
	setp.lt.s64 	%p158, %rd286, %rd93;
	selp.f32 	%f209, %f208, %f82, %p158;
	min.s64 	%rd287, %rd286, %rd93;
$L__BB6_109:
	setp.lt.s32 	%p159, %r3, 161;
	mov.f32 	%f210, %f209;
	mov.u64 	%rd288, %rd287;
	@%p159 bra 	$L__BB6_113;
	ld.shared.f32 	%f85, [_ZN6thrust24THRUST_300001_SM_1000_NS8cuda_cub4core6detail5shmemE+88];
	ld.shared.u64 	%rd96, [_ZN6thrust24THRUST_300001_SM_1000_NS8cuda_cub4core6detail5shmemE+96];
	setp.lt.f32 	%p160, %f209, %f85;
	mov.f32 	%f210, %f85;
	mov.u64 	%rd288, %rd96;
	@%p160 bra 	$L__BB6_113;
	setp.lt.f32 	%p161, %f85, %f209;
	mov.f32 	%f210, %f209;
	mov.u64 	%rd288, %rd287;
	@%p161 bra 	$L__BB6_113;
	setp.lt.s64 	%p162, %rd287, %rd96;
	selp.f32 	%f210, %f209, %f85, %p162;
	min.s64 	%rd288, %rd287, %rd96;
$L__BB6_113:
	setp.lt.s32 	%p163, %r3, 193;
	mov.f32 	%f211, %f210;
	mov.u64 	%rd289, %rd288;
	@%p163 bra 	$L__BB6_117;
	ld.shared.f32 	%f88, [_ZN6thrust24THRUST_300001_SM_1000_NS8cuda_cub4core6detail5shmemE+104];
	ld.shared.u64 	%rd99, [_ZN6thrust24THRUST_300001_SM_1000_NS8cuda_cub4core6detail5shmemE+112];
	setp.lt.f32 	%p164, %f210, %f88;
	mov.f32 	%f211, %f88;
	mov.u64 	%rd289, %rd99;
	@%p164 bra 	$L__BB6_117;
	setp.lt.f32 	%p165, %f88, %f210;
	mov.f32 	%f211, %f210;
	mov.u64 	%rd289, %rd288;
	@%p165 bra 	$L__BB6_117;
	setp.lt.s64 	%p166, %rd288, %rd99;
	selp.f32 	%f211, %f210, %f88, %p166;
	min.s64 	%rd289, %rd288, %rd99;
$L__BB6_117:
	setp.lt.s32 	%p167, %r3, 225;
	mov.f32 	%f241, %f211;
	mov.u64 	%rd323, %rd289;
	@%p167 bra 	$L__BB6_208;
	ld.shared.f32 	%f91, [_ZN6thrust24THRUST_300001_SM_1000_NS8cuda_cub4core6detail5shmemE+120];
	ld.shared.u64 	%rd102, [_ZN6thrust24THRUST_300001_SM_1000_NS8cuda_cub4core6detail5shmemE+128];
	setp.lt.f32 	%p168, %f211, %f91;
	mov.f32 	%f241, %f91;
	mov.u64 	%rd323, %rd102;
	@%p168 bra 	$L__BB6_208;
	setp.lt.f32 	%p169, %f91, %f211;
	mov.f32 	%f241, %f211;
	mov.u64 	%rd323, %rd289;
	@%p169 bra 	$L__BB6_208;
	setp.lt.s64 	%p170, %rd289, %rd102;
	selp.f32 	%f241, %f211, %f91, %p170;
	min.s64 	%rd323, %rd289, %rd102;
	bra.uni 	$L__BB6_208;
$L__BB6_121:
	mov.u32 	%r20, %tid.x;
	add.s64 	%rd104, %rd196, %rd4;
	cvt.u64.u32 	%rd105, %r20;
	add.s64 	%rd201, %rd105, %rd4;
	cvta.to.global.u64 	%rd202, %rd195;
	shl.b64 	%rd203, %rd201, 2;
	add.s64 	%rd204, %rd202, %rd203;
	ld.global.f32 	%f170, [%rd204];
	add.s32 	%r36, %r20, 256;
	cvt.u64.u32 	%rd205, %r36;
	ld.global.f32 	%f171, [%rd204+1024];
	add.s32 	%r37, %r20, 512;
	cvt.u64.u32 	%rd206, %r37;
	ld.global.f32 	%f172, [%rd204+2048];
	add.s32 	%r38, %r20, 768;
	cvt.u64.u32 	%rd207, %r38;
	ld.global.f32 	%f173, [%rd204+3072];
	or.b32  	%r39, %r20, 1024;
	cvt.u64.u32 	%rd106, %r39;
	add.s64 	%rd311, %rd104, %rd106;
	ld.global.f32 	%f229, [%rd204+4096];
	setp.geu.f32 	%p2, %f170, %f171;
	selp.f32 	%f174, %f170, %f171, %p2;
	selp.b64 	%rd208, %rd105, %rd205, %p2;
	setp.geu.f32 	%p3, %f174, %f172;
	selp.f32 	%f175, %f174, %f172, %p3;
	selp.b64 	%rd209, %rd208, %rd206, %p3;
	setp.geu.f32 	%p4, %f175, %f173;
	selp.f32 	%f94, %f175, %f173, %p4;
	selp.b64 	%rd108, %rd209, %rd207, %p4;
	setp.lt.f32 	%p5, %f94, %f229;
	@%p5 bra 	$L__BB6_123;
	setp.lt.f32 	%p6, %f229, %f94;
	setp.lt.u64 	%p7, %rd108, %rd106;
	or.pred  	%p8, %p6, %p7;
	selp.f32 	%f229, %f94, %f229, %p8;
	add.s64 	%rd210, %rd104, %rd108;
	selp.b64 	%rd311, %rd210, %rd311, %p8;
$L__BB6_123:
	setp.le.u64 	%p9, %rd198, %rd5;
	@%p9 bra 	$L__BB6_164;
	setp.ne.s32 	%p10, %r20, 0;
	@%p10 bra 	$L__BB6_126;
	atom.global.add.u64 	%rd211, [%rd1+8], 1280;
	add.s64 	%rd212, %rd211, %rd5;
	st.shared.u64 	[_ZN6thrust24THRUST_300001_SM_1000_NS8cuda_cub4core6detail5shmemE+152], %rd212;
$L__BB6_126:
	bar.sync 	0;
	ld.shared.u64 	%rd299, [_ZN6thrust24THRUST_300001_SM_1000_NS8cuda_cub4core6detail5shmemE+152];
	add.s64 	%rd213, %rd299, 1280;
	setp.gt.s64 	%p11, %rd213, %rd198;
	@%p11 bra 	$L__BB6_141;
	mov.f32 	%f213, %f229;
	mov.u64 	%rd292, %rd311;
$L__BB6_128:
	add.s64 	%rd214, %rd299, %rd105;
	cvta.to.global.u64 	%rd215, %rd195;
	shl.b64 	%rd216, %rd214, 2;
	add.s64 	%rd217, %rd215, %rd216;
	add.s64 	%rd293, %rd214, %rd196;
	ld.global.f32 	%f214, [%rd217];
	add.s64 	%rd294, %rd293, 256;
	ld.global.f32 	%f215, [%rd217+1024];
	add.s64 	%rd295, %rd293, 512;
	ld.global.f32 	%f216, [%rd217+2048];
	add.s64 	%rd296, %rd293, 768;
	ld.global.f32 	%f217, [%rd217+3072];
	add.s64 	%rd311, %rd293, 1024;
	ld.global.f32 	%f229, [%rd217+4096];
	setp.lt.f32 	%p12, %f213, %f214;
	@%p12 bra 	$L__BB6_130;
	setp.lt.f32 	%p13, %f214, %f213;
	setp.lt.s64 	%p14, %rd292, %rd293;
	or.pred  	%p15, %p13, %p14;
	selp.f32 	%f214, %f213, %f214, %p15;
	selp.b64 	%rd293, %rd292, %rd293, %p15;
$L__BB6_130:
	setp.lt.f32 	%p16, %f214, %f215;
	@%p16 bra 	$L__BB6_132;
	setp.lt.f32 	%p17, %f215, %f214;
	setp.lt.s64 	%p18, %rd293, %rd294;
	or.pred  	%p19, %p17, %p18;
	selp.f32 	%f215, %f214, %f215, %p19;
	selp.b64 	%rd294, %rd293, %rd294, %p19;
$L__BB6_132:
	setp.lt.f32 	%p20, %f215, %f216;
	@%p20 bra 	$L__BB6_134;
	setp.lt.f32 	%p21, %f216, %f215;
	setp.lt.s64 	%p22, %rd294, %rd295;
	or.pred  	%p23, %p21, %p22;
	selp.f32 	%f216, %f215, %f216, %p23;
	selp.b64 	%rd295, %rd294, %rd295, %p23;
$L__BB6_134:
	setp.lt.f32 	%p24, %f216, %f217;
	@%p24 bra 	$L__BB6_136;
	setp.lt.f32 	%p25, %f217, %f216;
	setp.lt.s64 	%p26, %rd295, %rd296;
	or.pred  	%p27, %p25, %p26;
	selp.f32 	%f217, %f216, %f217, %p27;
	selp.b64 	%rd296, %rd295, %rd296, %p27;
$L__BB6_136:
	setp.lt.f32 	%p28, %f217, %f229;
	@%p28 bra 	$L__BB6_138;
	setp.lt.f32 	%p29, %f229, %f217;
	setp.lt.s64 	%p30, %rd296, %rd311;
	or.pred  	%p31, %p29, %p30;
	selp.f32 	%f229, %f217, %f229, %p31;
	selp.b64 	%rd311, %rd296, %rd311, %p31;
$L__BB6_138:
	setp.ne.s32 	%p32, %r20, 0;
	bar.sync 	0;
	@%p32 bra 	$L__BB6_140;
	atom.global.add.u64 	%rd218, [%rd1+8], 1280;
	add.s64 	%rd219, %rd218, %rd5;
	st.shared.u64 	[_ZN6thrust24THRUST_300001_SM_1000_NS8cuda_cub4core6detail5shmemE+152], %rd219;
$L__BB6_140:
	bar.sync 	0;
	ld.shared.u64 	%rd299, [_ZN6thrust24THRUST_300001_SM_1000_NS8cuda_cub4core6detail5shmemE+152];
	add.s64 	%rd220, %rd299, 1280;
	setp.le.s64 	%p33, %rd220, %rd198;
	mov.f32 	%f213, %f229;
	mov.u64 	%rd292, %rd311;
	@%p33 bra 	$L__BB6_128;
$L__BB6_141:
	setp.le.s64 	%p34, %rd198, %rd299;
	@%p34 bra 	$L__BB6_164;
	cvt.u32.u64 	%r40, %rd299;
	cvt.u32.u64 	%r41, %rd198;
	sub.s32 	%r21, %r41, %r40;
	setp.ge.s32 	%p35, %r20, %r21;
	@%p35 bra 	$L__BB6_164;
	cvta.to.global.u64 	%rd132, %rd195;
	not.b32 	%r43, %r20;
	add.s32 	%r44, %r43, %r41;
	sub.s32 	%r22, %r44, %r40;
	and.b32  	%r46, %r22, 768;
	setp.eq.s32 	%p36, %r46, 768;
	mov.u32 	%r397, %r20;
	@%p36 bra 	$L__BB6_149;
	add.s64 	%rd222, %rd299, %rd105;
	add.s64 	%rd301, %rd222, %rd196;
	shl.b64 	%rd223, %rd222, 2;
	add.s64 	%rd300, %rd132, %rd223;
	shr.u32 	%r47, %r22, 8;
	add.s32 	%r48, %r47, 1;
	and.b32  	%r49, %r48, 3;
	neg.s32 	%r395, %r49;
	mov.u32 	%r397, %r20;
$L__BB6_145:
	.pragma "nounroll";
	mov.u64 	%rd137, %rd311;
	mov.f32 	%f114, %f229;
	ld.global.f32 	%f115, [%rd300];
	setp.lt.f32 	%p37, %f114, %f115;
	mov.f32 	%f229, %f115;
	mov.u64 	%rd311, %rd301;
	@%p37 bra 	$L__BB6_148;
	setp.lt.f32 	%p38, %f115, %f114;
	mov.f32 	%f229, %f114;
	mov.u64 	%rd311, %rd137;
	@%p38 bra 	$L__BB6_148;
	setp.lt.s64 	%p39, %rd137, %rd301;
	selp.f32 	%f229, %f114, %f115, %p39;
	min.s64 	%rd311, %rd137, %rd301;
$L__BB6_148:
	add.s32 	%r397, %r397, 256;
	add.s64 	%rd301, %rd301, 256;
	add.s64 	%rd300, %rd300, 1024;
	add.s32 	%r395, %r395, 1;
	setp.ne.s32 	%p40, %r395, 0;
	@%p40 bra 	$L__BB6_145;
$L__BB6_149:
	setp.lt.u32 	%p41, %r22, 768;
	@%p41 bra 	$L__BB6_164;
	add.s32 	%r398, %r397, 512;
$L__BB6_151:
	mov.u32 	%r30, %r398;
	add.s32 	%r50, %r30, -512;
	cvt.u64.u32 	%rd224, %r50;
	add.s64 	%rd225, %rd299, %rd224;
	shl.b64 	%rd226, %rd225, 2;
	add.s64 	%rd145, %rd132, %rd226;
	add.s64 	%rd146, %rd225, %rd196;
	ld.global.f32 	%f121, [%rd145];
	setp.lt.f32 	%p42, %f229, %f121;
	mov.f32 	%f225, %f121;
	mov.u64 	%rd307, %rd146;
	@%p42 bra 	$L__BB6_154;
	setp.lt.f32 	%p43, %f121, %f229;
	mov.f32 	%f225, %f229;
	mov.u64 	%rd307, %rd311;
	@%p43 bra 	$L__BB6_154;
	setp.lt.s64 	%p44, %rd311, %rd146;
	selp.f32 	%f225, %f229, %f121, %p44;
	min.s64 	%rd307, %rd311, %rd146;
$L__BB6_154:
	add.s32 	%r51, %r30, -256;
	cvt.u64.u32 	%rd227, %r51;
	add.s64 	%rd228, %rd299, %rd227;
	add.s64 	%rd149, %rd228, %rd196;
	ld.global.f32 	%f124, [%rd145+1024];
	setp.lt.f32 	%p45, %f225, %f124;
	mov.f32 	%f226, %f124;
	mov.u64 	%rd308, %rd149;
	@%p45 bra 	$L__BB6_157;
	setp.lt.f32 	%p46, %f124, %f225;
	mov.f32 	%f226, %f225;
	mov.u64 	%rd308, %rd307;
	@%p46 bra 	$L__BB6_157;
	setp.lt.s64 	%p47, %rd307, %rd149;
	selp.f32 	%f226, %f225, %f124, %p47;
	min.s64 	%rd308, %rd307, %rd149;
$L__BB6_157:
	cvt.u64.u32 	%rd229, %r30;
	add.s64 	%rd230, %rd299, %rd229;
	add.s64 	%rd152, %rd230, %rd196;
	ld.global.f32 	%f127, [%rd145+2048];
	setp.lt.f32 	%p48, %f226, %f127;
	mov.f32 	%f227, %f127;
	mov.u64 	%rd309, %rd152;
	@%p48 bra 	$L__BB6_160;
	setp.lt.f32 	%p49, %f127, %f226;
	mov.f32 	%f227, %f226;
	mov.u64 	%rd309, %rd308;
	@%p49 bra 	$L__BB6_160;
	setp.lt.s64 	%p50, %rd308, %rd152;
	selp.f32 	%f227, %f226, %f127, %p50;
	min.s64 	%rd309, %rd308, %rd152;
$L__BB6_160:
	add.s32 	%r52, %r30, 256;
	cvt.u64.u32 	%rd231, %r52;
	add.s64 	%rd232, %rd299, %rd231;
	add.s64 	%rd155, %rd232, %rd196;
	ld.global.f32 	%f130, [%rd145+3072];
	setp.lt.f32 	%p51, %f227, %f130;
	mov.f32 	%f229, %f130;
	mov.u64 	%rd311, %rd155;
	@%p51 bra 	$L__BB6_163;
	setp.lt.f32 	%p52, %f130, %f227;
	mov.f32 	%f229, %f227;
	mov.u64 	%rd311, %rd309;
	@%p52 bra 	$L__BB6_163;
	setp.lt.s64 	%p53, %rd309, %rd155;
	selp.f32 	%f229, %f227, %f130, %p53;
	min.s64 	%rd311, %rd309, %rd155;
$L__BB6_163:
	add.s32 	%r398, %r30, 1024;
	add.s32 	%r53, %r30, 512;
	setp.lt.s32 	%p54, %r53, %r21;
	@%p54 bra 	$L__BB6_151;
$L__BB6_164:
	// begin inline asm
	mov.u32 %r54, %laneid;
	// end inline asm
	mov.b32 	%r56, %f229;
	mov.b32 	%r72, 1;
	mov.b32 	%r73, 31;
	mov.b32 	%r74, -1;
	// begin inline asm
	shfl.sync.down.b32 %r55, %r56, %r72, %r73, %r74;
	// end inline asm
	mov.b32 	%f134, %r55;
	// begin inline asm
	shfl.sync.down.b32 %r60, %r61, %r72, %r73, %r74;
	// end inline asm
	mov.b64 	{%r66, %r71}, %rd311;
	// begin inline asm
	shfl.sync.down.b32 %r65, %r66, %r72, %r73, %r74;
	// end inline asm
	// begin inline asm
	shfl.sync.down.b32 %r70, %r71, %r72, %r73, %r74;
	// end inline asm
	mov.b64 	%rd159, {%r65, %r70};
	setp.gt.s32 	%p55, %r54, 30;
	mov.f32 	%f230, %f229;
	mov.u64 	%rd312, %rd311;
	@%p55 bra 	$L__BB6_168;
	setp.lt.f32 	%p56, %f229, %f134;
	mov.f32 	%f230, %f134;
	mov.u64 	%rd312, %rd159;
	@%p56 bra 	$L__BB6_168;
	setp.gt.f32 	%p57, %f229, %f134;
	mov.f32 	%f230, %f229;
	mov.u64 	%rd312, %rd311;
	@%p57 bra 	$L__BB6_168;
	setp.lt.s64 	%p58, %rd311, %rd159;
	selp.f32 	%f230, %f229, %f134, %p58;
	min.s64 	%rd312, %rd311, %rd159;
$L__BB6_168:
	mov.b32 	%r76, %f230;
	mov.b32 	%r92, 2;
	mov.b32 	%r93, 31;
	mov.b32 	%r94, -1;
	// begin inline asm
	shfl.sync.down.b32 %r75, %r76, %r92, %r93, %r94;
	// end inline asm
	mov.b32 	%f137, %r75;
	// begin inline asm
	shfl.sync.down.b32 %r80, %r81, %r92, %r93, %r94;
	// end inline asm
	mov.b64 	{%r86, %r91}, %rd312;
	// begin inline asm
	shfl.sync.down.b32 %r85, %r86, %r92, %r93, %r94;
	// end inline asm
	// begin inline asm
	shfl.sync.down.b32 %r90, %r91, %r92, %r93, %r94;
	// end inline asm
	mov.b64 	%rd162, {%r85, %r90};
	setp.gt.s32 	%p59, %r54, 29;
	mov.f32 	%f231, %f230;
	mov.u64 	%rd313, %rd312;
	@%p59 bra 	$L__BB6_172;
	setp.lt.f32 	%p60, %f230, %f137;
	mov.f32 	%f231, %f137;
	mov.u64 	%rd313, %rd162;
	@%p60 bra 	$L__BB6_172;
	setp.gt.f32 	%p61, %f230, %f137;
	mov.f32 	%f231, %f230;
	mov.u64 	%rd313, %rd312;
	@%p61 bra 	$L__BB6_172;
	setp.lt.s64 	%p62, %rd312, %rd162;
	selp.f32 	%f231, %f230, %f137, %p62;
	min.s64 	%rd313, %rd312, %rd162;
$L__BB6_172:
	mov.b32 	%r96, %f231;
	mov.b32 	%r112, 4;
	mov.b32 	%r113, 31;
	mov.b32 	%r114, -1;
	// begin inline asm
	shfl.sync.down.b32 %r95, %r96, %r112, %r113, %r114;
	// end inline asm
	mov.b32 	%f140, %r95;
	// begin inline asm
	shfl.sync.down.b32 %r100, %r101, %r112, %r113, %r114;
	// end inline asm
	mov.b64 	{%r106, %r111}, %rd313;
	// begin inline asm
	shfl.sync.down.b32 %r105, %r106, %r112, %r113, %r114;
	// end inline asm
	// begin inline asm
	shfl.sync.down.b32 %r110, %r111, %r112, %r113, %r114;
	// end inline asm
	mov.b64 	%rd165, {%r105, %r110};
	setp.gt.s32 	%p63, %r54, 27;
	mov.f32 	%f232, %f231;
	mov.u64 	%rd314, %rd313;
	@%p63 bra 	$L__BB6_176;
	setp.lt.f32 	%p64, %f231, %f140;
	mov.f32 	%f232, %f140;
	mov.u64 	%rd314, %rd165;
	@%p64 bra 	$L__BB6_176;
	setp.gt.f32 	%p65, %f231, %f140;
	mov.f32 	%f232, %f231;
	mov.u64 	%rd314, %rd313;
	@%p65 bra 	$L__BB6_176;
	setp.lt.s64 	%p66, %rd313, %rd165;
	selp.f32 	%f232, %f231, %f140, %p66;
	min.s64 	%rd314, %rd313, %rd165;
$L__BB6_176:
	mov.b32 	%r116, %f232;
	mov.b32 	%r132, 8;
	mov.b32 	%r133, 31;
	mov.b32 	%r134, -1;
	// begin inline asm
	shfl.sync.down.b32 %r115, %r116, %r132, %r133, %r134;
	// end inline asm
	mov.b32 	%f143, %r115;
	// begin inline asm
	shfl.sync.down.b32 %r120, %r121, %r132, %r133, %r134;
	// end inline asm
	mov.b64 	{%r126, %r131}, %rd314;
	// begin inline asm
	shfl.sync.down.b32 %r125, %r126, %r132, %r133, %r134;
	// end inline asm
	// begin inline asm
	shfl.sync.down.b32 %r130, %r131, %r132, %r133, %r134;
	// end inline asm
	mov.b64 	%rd168, {%r125, %r130};
	setp.gt.s32 	%p67, %r54, 23;
	mov.f32 	%f233, %f232;
	mov.u64 	%rd315, %rd314;
	@%p67 bra 	$L__BB6_180;
	setp.lt.f32 	%p68, %f232, %f143;
	mov.f32 	%f233, %f143;
	mov.u64 	%rd315, %rd168;
	@%p68 bra 	$L__BB6_180;
	setp.gt.f32 	%p69, %f232, %f143;
	mov.f32 	%f233, %f232;
	mov.u64 	%rd315, %rd314;
	@%p69 bra 	$L__BB6_180;
	setp.lt.s64 	%p70, %rd314, %rd168;
	selp.f32 	%f233, %f232, %f143, %p70;
	min.s64 	%rd315, %rd314, %rd168;
$L__BB6_180:
	mov.b32 	%r136, %f233;
	mov.b32 	%r152, 16;
	mov.b32 	%r153, 31;
	mov.b32 	%r154, -1;
	// begin inline asm
	shfl.sync.down.b32 %r135, %r136, %r152, %r153, %r154;
	// end inline asm
	mov.b32 	%f146, %r135;
	// begin inline asm
	shfl.sync.down.b32 %r140, %r141, %r152, %r153, %r154;
	// end inline asm
	mov.b64 	{%r146, %r151}, %rd315;
	// begin inline asm
	shfl.sync.down.b32 %r145, %r146, %r152, %r153, %r154;
	// end inline asm
	// begin inline asm
	shfl.sync.down.b32 %r150, %r151, %r152, %r153, %r154;
	// end inline asm
	mov.b64 	%rd171, {%r145, %r150};
	setp.gt.s32 	%p71, %r54, 15;
	mov.f32 	%f241, %f233;
	mov.u64 	%rd323, %rd315;
	@%p71 bra 	$L__BB6_184;
	setp.lt.f32 	%p72, %f233, %f146;
	mov.f32 	%f241, %f146;
	mov.u64 	%rd323, %rd171;
	@%p72 bra 	$L__BB6_184;
	setp.gt.f32 	%p73, %f233, %f146;
	mov.f32 	%f241, %f233;
	mov.u64 	%rd323, %rd315;
	@%p73 bra 	$L__BB6_184;
	setp.lt.s64 	%p74, %rd315, %rd171;
	selp.f32 	%f241, %f233, %f146, %p74;
	min.s64 	%rd323, %rd315, %rd171;
$L__BB6_184:
	setp.ne.s32 	%p75, %r54, 0;
	@%p75 bra 	$L__BB6_186;
	shr.u32 	%r155, %r20, 1;
	and.b32  	%r156, %r155, 496;
	mov.u32 	%r157, _ZN6thrust24THRUST_300001_SM_1000_NS8cuda_cub4core6detail5shmemE;
	add.s32 	%r158, %r157, %r156;
	st.shared.f32 	[%r158+8], %f241;
	st.shared.u64 	[%r158+16], %rd323;
$L__BB6_186:
	bar.sync 	0;
	setp.ne.s32 	%p76, %r20, 0;
	@%p76 bra 	$L__BB6_208;
	ld.shared.f32 	%f149, [_ZN6thrust24THRUST_300001_SM_1000_NS8cuda_cub4core6detail5shmemE+24];
	ld.shared.u64 	%rd174, [_ZN6thrust24THRUST_300001_SM_1000_NS8cuda_cub4core6detail5shmemE+32];
	setp.lt.f32 	%p77, %f241, %f149;
	mov.f32 	%f235, %f149;
	mov.u64 	%rd317, %rd174;
	@%p77 bra 	$L__BB6_190;
	setp.lt.f32 	%p78, %f149, %f241;
	mov.f32 	%f235, %f241;
	mov.u64 	%rd317, %rd323;
	@%p78 bra 	$L__BB6_190;
	setp.lt.s64 	%p79, %rd323, %rd174;
	selp.f32 	%f235, %f241, %f149, %p79;
	min.s64 	%rd317, %rd323, %rd174;
$L__BB6_190:
	ld.shared.f32 	%f152, [_ZN6thrust24THRUST_300001_SM_1000_NS8cuda_cub4core6detail5shmemE+40];
	ld.shared.u64 	%rd177, [_ZN6thrust24THRUST_300001_SM_1000_NS8cuda_cub4core6detail5shmemE+48];
	setp.lt.f32 	%p80, %f235, %f152;
	mov.f32 	%f236, %f152;
	mov.u64 	%rd318, %rd177;
	@%p80 bra 	$L__BB6_193;
	setp.lt.f32 	%p81, %f152, %f235;
	mov.f32 	%f236, %f235;
	mov.u64 	%rd318, %rd317;
	@%p81 bra 	$L__BB6_193;
	setp.lt.s64 	%p82, %rd317, %rd177;
	selp.f32 	%f236, %f235, %f152, %p82;
	min.s64 	%rd318, %rd317, %rd177;
$L__BB6_193:
	ld.shared.f32 	%f155, [_ZN6thrust24THRUST_300001_SM_1000_NS8cuda_cub4core6detail5shmemE+56];
	ld.shared.u64 	%rd180, [_ZN6thrust24THRUST_300001_SM_1000_NS8cuda_cub4core6detail5shmemE+64];
	setp.lt.f32 	%p83, %f236, %f155;
	mov.f32 	%f237, %f155;
	mov.u64 	%rd319, %rd180;
	@%p83 bra 	$L__BB6_196;
	setp.lt.f32 	%p84, %f155, %f236;
	mov.f32 	%f237, %f236;
	mov.u64 	%rd319, %rd318;
	@%p84 bra 	$L__BB6_196;
	setp.lt.s64 	%p85, %rd318, %rd180;
	selp.f32 	%f237, %f236, %f155, %p85;
	min.s64 	%rd319, %rd318, %rd180;
$L__BB6_196:
	ld.shared.f32 	%f158, [_ZN6thrust24THRUST_300001_SM_1000_NS8cuda_cub4core6detail5shmemE+72];
	ld.shared.u64 	%rd183, [_ZN6thrust24THRUST_300001_SM_1000_NS8cuda_cub4core6detail5shmemE+80];
	setp.lt.f32 	%p86, %f237, %f158;
	mov.f32 	%f238, %f158;
	mov.u64 	%rd320, %rd183;
	@%p86 bra 	$L__BB6_199;
	setp.lt.f32 	%p87, %f158, %f237;
	mov.f32 	%f238, %f237;
	mov.u64 	%rd320, %rd319;
	@%p87 bra 	$L__BB6_199;
	setp.lt.s64 	%p88, %rd319, %rd183;
	selp.f32 	%f238, %f237, %f158, %p88;
	min.s64 	%rd320, %rd319, %rd183;
$L__BB6_199:
	ld.shared.f32 	%f161, [_ZN6thrust24THRUST_300001_SM_1000_NS8cuda_cub4core6detail5shmemE+88];
	ld.shared.u64 	%rd186, [_ZN6thrust24THRUST_300001_SM_1000_NS8cuda_cub4core6detail5shmemE+96];
	setp.lt.f32 	%p89, %f238, %f161;
	mov.f32 	%f239, %f161;
	mov.u64 	%rd321, %rd186;
	@%p89 bra 	$L__BB6_202;
	setp.lt.f32 	%p90, %f161, %f238;
	mov.f32 	%f239, %f238;
	mov.u64 	%rd321, %rd320;
	@%p90 bra 	$L__BB6_202;
	setp.lt.s64 	%p91, %rd320, %rd186;
	selp.f32 	%f239, %f238, %f161, %p91;
	min.s64 	%rd321, %rd320, %rd186;
$L__BB6_202:
	ld.shared.f32 	%f164, [_ZN6thrust24THRUST_300001_SM_1000_NS8cuda_cub4core6detail5shmemE+104];
	ld.shared.u64 	%rd189, [_ZN6thrust24THRUST_300001_SM_1000_NS8cuda_cub4core6detail5shmemE+112];
	setp.lt.f32 	%p92, %f239, %f164;
	mov.f32 	%f240, %f164;
	mov.u64 	%rd322, %rd189;
	@%p92 bra 	$L__BB6_205;
	setp.lt.f32 	%p93, %f164, %f239;
	mov.f32 	%f240, %f239;
	mov.u64 	%rd322, %rd321;
	@%p93 bra 	$L__BB6_205;
	setp.lt.s64 	%p94, %rd321, %rd189;
	selp.f32 	%f240, %f239, %f164, %p94;
	min.s64 	%rd322, %rd321, %rd189;
$L__BB6_205:
	ld.shared.f32 	%f167, [_ZN6thrust24THRUST_300001_SM_1000_NS8cuda_cub4core6detail5shmemE+120];
	ld.shared.u64 	%rd192, [_ZN6thrust24THRUST_300001_SM_1000_NS8cuda_cub4core6detail5shmemE+128];
	setp.lt.f32 	%p95, %f240, %f167;
	mov.f32 	%f241, %f167;
	mov.u64 	%rd323, %rd192;
	@%p95 bra 	$L__BB6_208;
	setp.lt.f32 	%p96, %f167, %f240;
	mov.f32 	%f241, %f240;
	mov.u64 	%rd323, %rd322;
	@%p96 bra 	$L__BB6_208;
	setp.lt.s64 	%p97, %rd322, %rd192;
	selp.f32 	%f241, %f240, %f167, %p97;
	min.s64 	%rd323, %rd322, %rd192;
$L__BB6_208:
	mov.u32 	%r389, %tid.x;
	setp.ne.s32 	%p214, %r389, 0;
	@%p214 bra 	$L__BB6_210;
	ld.param.u64 	%rd254, [_ZN6thrust24THRUST_300001_SM_1000_NS8cuda_cub4core6detail13_kernel_agentINS1_8__reduce11ReduceAgentINS0_12zip_iteratorIN4cuda3std3__45tupleIJNS0_10device_ptrIfEENS0_17counting_iteratorIlNS0_11use_defaultESF_SF_EEEEEEEPNSB_IJflEEESJ_lNS1_9__extrema9arg_max_fIflNSA_4lessIfEEEEEEJSI_SK_lN3cub18CUB_300001_SM_100013GridEvenShareIlEENSS_9GridQueueIyEESP_EEEvDpT0__param_1];
	cvta.to.global.u64 	%rd251, %rd254;
	mul.wide.u32 	%rd252, %r1, 16;
	add.s64 	%rd253, %rd251, %rd252;
	st.global.f32 	[%rd253], %f241;
	st.global.u64 	[%rd253+8], %rd323;
$L__BB6_210:
	ret;

}
	// .globl	_ZN6thrust24THRUST_300001_SM_1000_NS8cuda_cub4core6detail13_kernel_agentINS1_8__reduce10DrainAgentIlEEJN3cub18CUB_300001_SM_10009GridQueueIyEElEEEvDpT0_
.visible .entry _ZN6thrust24THRUST_300001_SM_1000_NS8cuda_cub4core6detail13_kernel_agentINS1_8__reduce10DrainAgentIlEEJN3cub18CUB_300001_SM_10009GridQueueIyEElEEEvDpT0_(
	.param .align 8 .b8 _ZN6thrust24THRUST_300001_SM_1000_NS8cuda_cub4core6detail13_kernel_agentINS1_8__reduce10DrainAgentIlEEJN3cub18CUB_300001_SM_10009GridQueueIyEElEEEvDpT0__param_0[8],
	.param .u64 _ZN6thrust24THRUST_300001_SM_1000_NS8cuda_cub4core6detail13_kernel_agentINS1_8__reduce10DrainAgentIlEEJN3cub18CUB_300001_SM_10009GridQueueIyEElEEEvDpT0__param_1
)
.maxntid 1
{
	.reg .b64 	%rd<5>;

	ld.param.u64 	%rd1, [_ZN6thrust24THRUST_300001_SM_1000_NS8cuda_cub4core6detail13_kernel_agentINS1_8__reduce10DrainAgentIlEEJN3cub18CUB_300001_SM_10009GridQueueIyEElEEEvDpT0__param_0];
	ld.param.u64 	%rd2, [_ZN6thrust24THRUST_300001_SM_1000_NS8cuda_cub4core6detail13_kernel_agentINS1_8__reduce10DrainAgentIlEEJN3cub18CUB_300001_SM_10009GridQueueIyEElEEEvDpT0__param_1];
	cvta.to.global.u64 	%rd3, %rd1;
	st.global.u64 	[%rd3], %rd2;
	mov.b64 	%rd4, 0;
	st.global.u64 	[%rd3+8], %rd4;
	ret;

}
	// .globl	_ZN6thrust24THRUST_300001_SM_1000_NS8cuda_cub4core6detail13_kernel_agentINS1_8__reduce11ReduceAgentIPN4cuda3std3__45tupleIJflEEESC_SB_lNS1_9__extrema9arg_max_fIflNS9_4lessIfEEEEEEJSC_SC_iSH_EEEvDpT0_
.visible .entry _ZN6thrust24THRUST_300001_SM_1000_NS8cuda_cub4core6detail13_kernel_agentINS1_8__reduce11ReduceAgentIPN4cuda3std3__45tupleIJflEEESC_SB_lNS1_9__extrema9arg_max_fIflNS9_4lessIfEEEEEEJSC_SC_iSH_EEEvDpT0_(
	.param .u64 .ptr .align 1 _ZN6thrust24THRUST_300001_SM_1000_NS8cuda_cub4core6detail13_kernel_agentINS1_8__reduce11ReduceAgentIPN4cuda3std3__45tupleIJflEEESC_SB_lNS1_9__extrema9arg_max_fIflNS9_4lessIfEEEEEEJSC_SC_iSH_EEEvDpT0__param_0,
	.param .u64 .ptr .align 1 _ZN6thrust24THRUST_300001_SM_1000_NS8cuda_cub4core6detail13_kernel_agentINS1_8__reduce11ReduceAgentIPN4cuda3std3__45tupleIJflEEESC_SB_lNS1_9__extrema9arg_max_fIflNS9_4lessIfEEEEEEJSC_SC_iSH_EEEvDpT0__param_1,
	.param .u32 _ZN6thrust24THRUST_300001_SM_1000_NS8cuda_cub4core6detail13_kernel_agentINS1_8__reduce11ReduceAgentIPN4cuda3std3__45tupleIJflEEESC_SB_lNS1_9__extrema9arg_max_fIflNS9_4lessIfEEEEEEJSC_SC_iSH_EEEvDpT0__param_2,
	.param .align 1 .b8 _ZN6thrust24THRUST_300001_SM_1000_NS8cuda_cub4core6detail13_kernel_agentINS1_8__reduce11ReduceAgentIPN4cuda3std3__45tupleIJflEEESC_SB_lNS1_9__extrema9arg_max_fIflNS9_4lessIfEEEEEEJSC_SC_iSH_EEEvDpT0__param_3[1]
)
.maxntid 256
{
	.reg .pred 	%p<264>;
	.reg .b32 	%r<436>;
	.reg .b32 	%f<293>;
	.reg .b64 	%rd<479>;

	ld.param.u64 	%rd236, [_ZN6thrust24THRUST_300001_SM_1000_NS8cuda_cub4core6detail13_kernel_agentINS1_8__reduce11ReduceAgentIPN4cuda3std3__45tupleIJflEEESC_SB_lNS1_9__extrema9arg_max_fIflNS9_4lessIfEEEEEEJSC_SC_iSH_EEEvDpT0__param_0];
	ld.param.u32 	%r29, [_ZN6thrust24THRUST_300001_SM_1000_NS8cuda_cub4core6detail13_kernel_agentINS1_8__reduce11ReduceAgentIPN4cuda3std3__45tupleIJflEEESC_SB_lNS1_9__extrema9arg_max_fIflNS9_4lessIfEEEEEEJSC_SC_iSH_EEEvDpT0__param_2];
	cvt.s64.s32 	%rd1, %r29;
	setp.eq.s32 	%p1, %r29, 0;
	@%p1 bra 	$L__BB8_234;
	setp.gt.s32 	%p2, %r29, 1279;
	@%p2 bra 	$L__BB8_121;
	mov.u32 	%r1, %tid.x;
	setp.ge.s32 	%p147, %r1, %r29;
	mov.f32 	%f224, 0f00000000;
	mov.b64 	%rd402, 0;
	mov.u32 	%r430, %r1;
	@%p147 bra 	$L__BB8_4;
	mul.wide.u32 	%rd366, %r1, 16;
	add.s64 	%rd363, %rd236, %rd366;
	// begin inline asm
	ld.global.nc.u64 %rd362, [%rd363];
	// end inline asm
	mov.b64 	{%r191, %r192}, %rd362;
	mov.b32 	%f224, %r191;
	add.s64 	%rd365, %rd363, 8;
	// begin inline asm
	ld.global.nc.u64 %rd402, [%rd365];
	// end inline asm
	add.s32 	%r430, %r1, 256;
$L__BB8_4:
	setp.ge.s32 	%p148, %r430, %r29;
	@%p148 bra 	$L__BB8_25;
	not.b32 	%r193, %r430;
	add.s32 	%r4, %r29, %r193;
	and.b32  	%r194, %r4, 768;
	setp.eq.s32 	%p149, %r194, 768;
	@%p149 bra 	$L__BB8_11;
	mul.wide.u32 	%rd368, %r430, 16;
	add.s64 	%rd393, %rd236, %rd368;
	shr.u32 	%r195, %r4, 8;
	add.s32 	%r196, %r195, 1;
	and.b32  	%r197, %r196, 3;
	neg.s32 	%r428, %r197;
$L__BB8_7:
	.pragma "nounroll";
	mov.u64 	%rd6, %rd402;
	mov.f32 	%f3, %f224;
	// begin inline asm
	ld.global.nc.u64 %rd369, [%rd393];
	// end inline asm
	mov.b64 	{%r198, %r199}, %rd369;
	mov.b32 	%f4, %r198;
	add.s64 	%rd372, %rd393, 8;
	// begin inline asm
	ld.global.nc.u64 %rd371, [%rd372];
	// end inline asm
	setp.lt.f32 	%p150, %f3, %f4;
	mov.u64 	%rd402, %rd371;
	mov.f32 	%f224, %f4;
	@%p150 bra 	$L__BB8_10;
	setp.lt.f32 	%p151, %f4, %f3;
	mov.u64 	%rd402, %rd6;
	mov.f32 	%f224, %f3;
	@%p151 bra 	$L__BB8_10;
	setp.lt.s64 	%p152, %rd6, %rd371;
	min.s64 	%rd402, %rd6, %rd371;
	selp.f32 	%f224, %f3, %f4, %p152;
$L__BB8_10:
	add.s32 	%r430, %r430, 256;
	add.s64 	%rd393, %rd393, 4096;
	add.s32 	%r428, %r428, 1;
	setp.ne.s32 	%p153, %r428, 0;
	@%p153 bra 	$L__BB8_7;
$L__BB8_11:
	setp.lt.u32 	%p154, %r4, 768;
	@%p154 bra 	$L__BB8_25;
$L__BB8_12:
	mul.wide.s32 	%rd377, %r430, 16;
	add.s64 	%rd374, %rd236, %rd377;
	// begin inline asm
	ld.global.nc.u64 %rd373, [%rd374];
	// end inline asm
	mov.b64 	{%r200, %r201}, %rd373;
	mov.b32 	%f10, %r200;
	add.s64 	%rd376, %rd374, 8;
	// begin inline asm
	ld.global.nc.u64 %rd375, [%rd376];
	// end inline asm
	setp.lt.f32 	%p155, %f224, %f10;
	mov.u64 	%rd399, %rd375;
	mov.f32 	%f221, %f10;
	@%p155 bra 	$L__BB8_15;
	setp.lt.f32 	%p156, %f10, %f224;
	mov.u64 	%rd399, %rd402;
	mov.f32 	%f221, %f224;
	@%p156 bra 	$L__BB8_15;
	setp.lt.s64 	%p157, %rd402, %rd375;
	min.s64 	%rd399, %rd402, %rd375;
	selp.f32 	%f221, %f224, %f10, %p157;
$L__BB8_15:
	add.s64 	%rd379, %rd374, 4096;
	// begin inline asm
	ld.global.nc.u64 %rd378, [%rd379];
	// end inline asm
	mov.b64 	{%r202, %r203}, %rd378;
	mov.b32 	%f13, %r202;
	add.s64 	%rd381, %rd374, 4104;
	// begin inline asm
	ld.global.nc.u64 %rd380, [%rd381];
	// end inline asm
	setp.lt.f32 	%p158, %f221, %f13;
	mov.u64 	%rd400, %rd380;
	mov.f32 	%f222, %f13;
	@%p158 bra 	$L__BB8_18;
	setp.lt.f32 	%p159, %f13, %f221;
	mov.u64 	%rd400, %rd399;
	mov.f32 	%f222, %f221;
	@%p159 bra 	$L__BB8_18;
	setp.lt.s64 	%p160, %rd399, %rd380;
	min.s64 	%rd400, %rd399, %rd380;
	selp.f32 	%f222, %f221, %f13, %p160;
$L__BB8_18:
	add.s64 	%rd383, %rd374, 8192;
	// begin inline asm
	ld.global.nc.u64 %rd382, [%rd383];
	// end inline asm
	mov.b64 	{%r204, %r205}, %rd382;
	mov.b32 	%f16, %r204;
	add.s64 	%rd385, %rd374, 8200;
	// begin inline asm
	ld.global.nc.u64 %rd384, [%rd385];
	// end inline asm
	setp.lt.f32 	%p161, %f222, %f16;
	mov.u64 	%rd401, %rd384;
	mov.f32 	%f223, %f16;
	@%p161 bra 	$L__BB8_21;
	setp.lt.f32 	%p162, %f16, %f222;
	mov.u64 	%rd401, %rd400;
	mov.f32 	%f223, %f222;
	@%p162 bra 	$L__BB8_21;
	setp.lt.s64 	%p163, %rd400, %rd384;
	min.s64 	%rd401, %rd400, %rd384;
	selp.f32 	%f223, %f222, %f16, %p163;
$L__BB8_21:
	add.s64 	%rd387, %rd374, 12288;
	// begin inline asm
	ld.global.nc.u64 %rd386, [%rd387];
	// end inline asm
	mov.b64 	{%r206, %r207}, %rd386;
	mov.b32 	%f19, %r206;
	add.s64 	%rd389, %rd374, 12296;
	// begin inline asm
	ld.global.nc.u64 %rd388, [%rd389];
	// end inline asm
	setp.lt.f32 	%p164, %f223, %f19;
	mov.u64 	%rd402, %rd388;
	mov.f32 	%f224, %f19;
	@%p164 bra 	$L__BB8_24;
	setp.lt.f32 	%p165, %f19, %f223;
	mov.u64 	%rd402, %rd401;
	mov.f32 	%f224, %f223;
	@%p165 bra 	$L__BB8_24;
	setp.lt.s64 	%p166, %rd401, %rd388;
	min.s64 	%rd402, %rd401, %rd388;
	selp.f32 	%f224, %f223, %f19, %p166;
$L__BB8_24:
	add.s32 	%r430, %r430, 1024;
	setp.lt.s32 	%p167, %r430, %r29;
	@%p167 bra 	$L__BB8_12;
$L__BB8_25:
	setp.lt.s32 	%p168, %r29, 256;
	@%p168 bra 	$L__BB8_70;
	// begin inline asm
	mov.u32 %r321, %laneid;
	// end inline asm
	mov.b32 	%r323, %f224;
	mov.b32 	%r339, 1;
	mov.b32 	%r340, 31;
	mov.b32 	%r341, -1;
	// begin inline asm
	shfl.sync.down.b32 %r322, %r323, %r339, %r340, %r341;
	// end inline asm
	mov.b32 	%f23, %r322;
	// begin inline asm
	shfl.sync.down.b32 %r327, %r328, %r339, %r340, %r341;
	// end inline asm
	mov.b64 	{%r333, %r338}, %rd402;
	// begin inline asm
	shfl.sync.down.b32 %r332, %r333, %r339, %r340, %r341;
	// end inline asm
	// begin inline asm
	shfl.sync.down.b32 %r337, %r338, %r339, %r340, %r341;
	// end inline asm
	mov.b64 	%rd28, {%r332, %r337};
	setp.gt.s32 	%p220, %r321, 30;
	mov.u64 	%rd404, %rd402;
	mov.f32 	%f226, %f224;
	@%p220 bra 	$L__BB8_30;
	setp.lt.f32 	%p221, %f224, %f23;
	mov.u64 	%rd404, %rd28;
	mov.f32 	%f226, %f23;
	@%p221 bra 	$L__BB8_30;
	setp.gt.f32 	%p222, %f224, %f23;
	mov.u64 	%rd404, %rd402;
	mov.f32 	%f226, %f224;
	@%p222 bra 	$L__BB8_30;
	setp.lt.s64 	%p223, %rd402, %rd28;
	min.s64 	%rd404, %rd402, %rd28;
	selp.f32 	%f226, %f224, %f23, %p223;
$L__BB8_30:
	mov.b32 	%r343, %f226;
	mov.b32 	%r359, 2;
	mov.b32 	%r360, 31;
	mov.b32 	%r361, -1;
	// begin inline asm
	shfl.sync.down.b32 %r342, %r343, %r359, %r360, %r361;
	// end inline asm
	mov.b32 	%f26, %r342;
	// begin inline asm
	shfl.sync.down.b32 %r347, %r348, %r359, %r360, %r361;
	// end inline asm
	mov.b64 	{%r353, %r358}, %rd404;
	// begin inline asm
	shfl.sync.down.b32 %r352, %r353, %r359, %r360, %r361;
	// end inline asm
	// begin inline asm
	shfl.sync.down.b32 %r357, %r358, %r359, %r360, %r361;
	// end inline asm
	mov.b64 	%rd31, {%r352, %r357};
	setp.gt.s32 	%p224, %r321, 29;
	mov.u64 	%rd405, %rd404;
	mov.f32 	%f227, %f226;
	@%p224 bra 	$L__BB8_34;
	setp.lt.f32 	%p225, %f226, %f26;
	mov.u64 	%rd405, %rd31;
	mov.f32 	%f227, %f26;
	@%p225 bra 	$L__BB8_34;
	setp.gt.f32 	%p226, %f226, %f26;
	mov.u64 	%rd405, %rd404;
	mov.f32 	%f227, %f226;
	@%p226 bra 	$L__BB8_34;
	setp.lt.s64 	%p227, %rd404, %rd31;
	min.s64 	%rd405, %rd404, %rd31;
	selp.f32 	%f227, %f226, %f26, %p227;
$L__BB8_34:
	mov.b32 	%r363, %f227;
	mov.b32 	%r379, 4;
	mov.b32 	%r380, 31;
	mov.b32 	%r381, -1;
	// begin inline asm
	shfl.sync.down.b32 %r362, %r363, %r379, %r380, %r381;
	// end inline asm
	mov.b32 	%f29, %r362;
	// begin inline asm
	shfl.sync.down.b32 %r367, %r368, %r379, %r380, %r381;
	// end inline asm
	mov.b64 	{%r373, %r378}, %rd405;
	// begin inline asm
	shfl.sync.down.b32 %r372, %r373, %r379, %r380, %r381;
	// end inline asm
	// begin inline asm
	shfl.sync.down.b32 %r377, %r378, %r379, %r380, %r381;
	// end inline asm
	mov.b64 	%rd34, {%r372, %r377};
	setp.gt.s32 	%p228, %r321, 27;
	mov.u64 	%rd406, %rd405;
	mov.f32 	%f228, %f227;
	@%p228 bra 	$L__BB8_38;
	setp.lt.f32 	%p229, %f227, %f29;
	mov.u64 	%rd406, %rd34;
	mov.f32 	%f228, %f29;
	@%p229 bra 	$L__BB8_38;
	setp.gt.f32 	%p230, %f227, %f29;
	mov.u64 	%rd406, %rd405;
	mov.f32 	%f228, %f227;
	@%p230 bra 	$L__BB8_38;
	setp.lt.s64 	%p231, %rd405, %rd34;
	min.s64 	%rd406, %rd405, %rd34;
	selp.f32 	%f228, %f227, %f29, %p231;
$L__BB8_38:
	mov.b32 	%r383, %f228;
	mov.b32 	%r399, 8;
	mov.b32 	%r400, 31;
	mov.b32 	%r401, -1;
	// begin inline asm
	shfl.sync.down.b32 %r382, %r383, %r399, %r400, %r401;
	// end inline asm
	mov.b32 	%f32, %r382;
	// begin inline asm
	shfl.sync.down.b32 %r387, %r388, %r399, %r400, %r401;
	// end inline asm
	mov.b64 	{%r393, %r398}, %rd406;
	// begin inline asm
	shfl.sync.down.b32 %r392, %r393, %r399, %r400, %r401;
	// end inline asm
	// begin inline asm
	shfl.sync.down.b32 %r397, %r398, %r399, %r400, %r401;
	// end inline asm
	mov.b64 	%rd37, {%r392, %r397};
	setp.gt.s32 	%p232, %r321, 23;
	mov.u64 	%rd407, %rd406;
	mov.f32 	%f229, %f228;
	@%p232 bra 	$L__BB8_42;
	setp.lt.f32 	%p233, %f228, %f32;
	mov.u64 	%rd407, %rd37;
	mov.f32 	%f229, %f32;
	@%p233 bra 	$L__BB8_42;
	setp.gt.f32 	%p234, %f228, %f32;
	mov.u64 	%rd407, %rd406;
	mov.f32 	%f229, %f228;
	@%p234 bra 	$L__BB8_42;
	setp.lt.s64 	%p235, %rd406, %rd37;
	min.s64 	%rd407, %rd406, %rd37;
	selp.f32 	%f229, %f228, %f32, %p235;
$L__BB8_42:
	mov.b32 	%r403, %f229;
	mov.b32 	%r419, 16;
	mov.b32 	%r420, 31;
	mov.b32 	%r421, -1;
	// begin inline asm
	shfl.sync.down.b32 %r402, %r403, %r419, %r420, %r421;
	// end inline asm
	mov.b32 	%f35, %r402;
	// begin inline asm
	shfl.sync.down.b32 %r407, %r408, %r419, %r420, %r421;
	// end inline asm
	mov.b64 	{%r413, %r418}, %rd407;
	// begin inline asm
	shfl.sync.down.b32 %r412, %r413, %r419, %r420, %r421;
	// end inline asm
	// begin inline asm
	shfl.sync.down.b32 %r417, %r418, %r419, %r420, %r421;
	// end inline asm
	mov.b64 	%rd40, {%r412, %r417};
	setp.gt.s32 	%p236, %r321, 15;
	mov.u64 	%rd478, %rd407;
	mov.f32 	%f292, %f229;
	@%p236 bra 	$L__BB8_46;
	setp.lt.f32 	%p237, %f229, %f35;
	mov.u64 	%rd478, %rd40;
	mov.f32 	%f292, %f35;
	@%p237 bra 	$L__BB8_46;
	setp.gt.f32 	%p238, %f229, %f35;
	mov.u64 	%rd478, %rd407;
	mov.f32 	%f292, %f229;
	@%p238 bra 	$L__BB8_46;
	setp.lt.s64 	%p239, %rd407, %rd40;
	min.s64 	%rd478, %rd407, %rd40;
	selp.f32 	%f292, %f229, %f35, %p239;
$L__BB8_46:
	setp.ne.s32 	%p240, %r321, 0;
	@%p240 bra 	$L__BB8_48;
	shr.u32 	%r422, %r1, 1;
	and.b32  	%r423, %r422, 496;
	mov.u32 	%r424, _ZN6thrust24THRUST_300001_SM_1000_NS8cuda_cub4core6detail5shmemE;
	add.s32 	%r425, %r424, %r423;
	st.shared.f32 	[%r425+8], %f292;
	st.shared.u64 	[%r425+16], %rd478;
$L__BB8_48:
	bar.sync 	0;
	setp.ne.s32 	%p241, %r1, 0;
	@%p241 bra 	$L__BB8_232;
	ld.shared.f32 	%f38, [_ZN6thrust24THRUST_300001_SM_1000_NS8cuda_cub4core6detail5shmemE+24];
	ld.shared.u64 	%rd43, [_ZN6thrust24THRUST_300001_SM_1000_NS8cuda_cub4core6detail5shmemE+32];
	setp.lt.f32 	%p242, %f292, %f38;
	mov.u64 	%rd409, %rd43;
	mov.f32 	%f231, %f38;
	@%p242 bra 	$L__BB8_52;
	setp.lt.f32 	%p243, %f38, %f292;
	mov.u64 	%rd409, %rd478;
	mov.f32 	%f231, %f292;
	@%p243 bra 	$L__BB8_52;
	setp.lt.s64 	%p244, %rd478, %rd43;
	min.s64 	%rd409, %rd478, %rd43;
	selp.f32 	%f231, %f292, %f38, %p244;
$L__BB8_52:
	ld.shared.f32 	%f41, [_ZN6thrust24THRUST_300001_SM_1000_NS8cuda_cub4core6detail5shmemE+40];
	ld.shared.u64 	%rd46, [_ZN6thrust24THRUST_300001_SM_1000_NS8cuda_cub4core6detail5shmemE+48];
	setp.lt.f32 	%p245, %f231, %f41;
	mov.u64 	%rd410, %rd46;
	mov.f32 	%f232, %f41;
	@%p245 bra 	$L__BB8_55;
	setp.lt.f32 	%p246, %f41, %f231;
	mov.u64 	%rd410, %rd409;
	mov.f32 	%f232, %f231;
	@%p246 bra 	$L__BB8_55;
	setp.lt.s64 	%p247, %rd409, %rd46;
	min.s64 	%rd410, %rd409, %rd46;
	selp.f32 	%f232, %f231, %f41, %p247;
$L__BB8_55:
	ld.shared.f32 	%f44, [_ZN6thrust24THRUST_300001_SM_1000_NS8cuda_cub4core6detail5shmemE+56];
	ld.shared.u64 	%rd49, [_ZN6thrust24THRUST_300001_SM_1000_NS8cuda_cub4core6detail5shmemE+64];
	setp.lt.f32 	%p248, %f232, %f44;
	mov.u64 	%rd411, %rd49;
	mov.f32 	%f233, %f44;
	@%p248 bra 	$L__BB8_58;
	setp.lt.f32 	%p249, %f44, %f232;
	mov.u64 	%rd411, %rd410;
	mov.f32 	%f233, %f232;
	@%p249 bra 	$L__BB8_58;
	setp.lt.s64 	%p250, %rd410, %rd49;
	min.s64 	%rd411, %rd410, %rd49;
	selp.f32 	%f233, %f232, %f44, %p250;
$L__BB8_58:
	ld.shared.f32 	%f47, [_ZN6thrust24THRUST_300001_SM_1000_NS8cuda_cub4core6detail5shmemE+72];
	ld.shared.u64 	%rd52, [_ZN6thrust24THRUST_300001_SM_1000_NS8cuda_cub4core6detail5shmemE+80];
	setp.lt.f32 	%p251, %f233, %f47;
	mov.u64 	%rd412, %rd52;
	mov.f32 	%f234, %f47;
	@%p251 bra 	$L__BB8_61;
	setp.lt.f32 	%p252, %f47, %f233;
	mov.u64 	%rd412, %rd411;
	mov.f32 	%f234, %f233;
	@%p252 bra 	$L__BB8_61;
	setp.lt.s64 	%p253, %rd411, %rd52;
	min.s64 	%rd412, %rd411, %rd52;
	selp.f32 	%f234, %f233, %f47, %p253;
$L__BB8_61:
	ld.shared.f32 	%f50, [_ZN6thrust24THRUST_300001_SM_1000_NS8cuda_cub4core6detail5shmemE+88];
	ld.shared.u64 	%rd55, [_ZN6thrust24THRUST_300001_SM_1000_NS8cuda_cub4core6detail5shmemE+96];
	setp.lt.f32 	%p254, %f234, %f50;
	mov.u64 	%rd413, %rd55;
	mov.f32 	%f235, %f50;
	@%p254 bra 	$L__BB8_64;
	setp.lt.f32 	%p255, %f50, %f234;
	mov.u64 	%rd413, %rd412;
	mov.f32 	%f235, %f234;
	@%p255 bra 	$L__BB8_64;
	setp.lt.s64 	%p256, %rd412, %rd55;
	min.s64 	%rd413, %rd412, %rd55;
	selp.f32 	%f235, %f234, %f50, %p256;
$L__BB8_64:
	ld.shared.f32 	%f53, [_ZN6thrust24THRUST_300001_SM_1000_NS8cuda_cub4core6detail5shmemE+104];
	ld.shared.u64 	%rd58, [_ZN6thrust24THRUST_300001_SM_1000_NS8cuda_cub4core6detail5shmemE+112];
	setp.lt.f32 	%p257, %f235, %f53;
	mov.u64 	%rd414, %rd58;
	mov.f32 	%f236, %f53;
	@%p257 bra 	$L__BB8_67;
	setp.lt.f32 	%p258, %f53, %f235;
	mov.u64 	%rd414, %rd413;
	mov.f32 	%f236, %f235;
	@%p258 bra 	$L__BB8_67;
	setp.lt.s64 	%p259, %rd413, %rd58;
	min.s64 	%rd414, %rd413, %rd58;
	selp.f32 	%f236, %f235, %f53, %p259;
$L__BB8_67:
	ld.shared.f32 	%f56, [_ZN6thrust24THRUST_300001_SM_1000_NS8cuda_cub4core6detail5shmemE+120];
	ld.shared.u64 	%rd61, [_ZN6thrust24THRUST_300001_SM_1000_NS8cuda_cub4core6detail5shmemE+128];
	setp.lt.f32 	%p260, %f236, %f56;
	mov.f32 	%f292, %f56;
	mov.u64 	%rd478, %rd61;
	@%p260 bra 	$L__BB8_232;
	setp.lt.f32 	%p261, %f56, %f236;
	mov.f32 	%f292, %f236;
	mov.u64 	%rd478, %rd414;
	@%p261 bra 	$L__BB8_232;
	setp.lt.s64 	%p262, %rd414, %rd61;
	min.s64 	%rd478, %rd414, %rd61;
	selp.f32 	%f292, %f236, %f56, %p262;
	bra.uni 	$L__BB8_232;
$L__BB8_70:
	// begin inline asm
	mov.u32 %r208, %laneid;
	// end inline asm
	and.b32  	%r229, %r1, 992;
	add.s32 	%r230, %r229, 32;
	setp.gt.s32 	%p169, %r230, %r29;
	not.b32 	%r231, %r229;
	add.s32 	%r232, %r29, %r231;
	selp.b32 	%r227, %r232, 31, %p169;
	mov.b32 	%r210, %f224;
	mov.b32 	%r226, 1;
	mov.b32 	%r228, -1;
	// begin inline asm
	shfl.sync.down.b32 %r209, %r210, %r226, %r227, %r228;
	// end inline asm
	mov.b32 	%f58, %r209;
	// begin inline asm
	shfl.sync.down.b32 %r214, %r215, %r226, %r227, %r228;
	// end inline asm
	mov.b64 	{%r220, %r225}, %rd402;
	// begin inline asm
	shfl.sync.down.b32 %r219, %r220, %r226, %r227, %r228;
	// end inline asm
	// begin inline asm
	shfl.sync.down.b32 %r224, %r225, %r226, %r227, %r228;
	// end inline asm
	mov.b64 	%rd63, {%r219, %r224};
	setp.ge.s32 	%p170, %r208, %r227;
	mov.u64 	%rd415, %rd402;
	mov.f32 	%f237, %f224;
	@%p170 bra 	$L__BB8_74;
	setp.lt.f32 	%p171, %f224, %f58;
	mov.u64 	%rd415, %rd63;
	mov.f32 	%f237, %f58;
	@%p171 bra 	$L__BB8_74;
	setp.gt.f32 	%p172, %f224, %f58;
	mov.u64 	%rd415, %rd402;
	mov.f32 	%f237, %f224;
	@%p172 bra 	$L__BB8_74;
	setp.lt.s64 	%p173, %rd402, %rd63;
	min.s64 	%rd415, %rd402, %rd63;
	selp.f32 	%f237, %f224, %f58, %p173;
$L__BB8_74:
	mov.b32 	%r234, %f237;
	mov.b32 	%r250, 2;
	mov.b32 	%r252, -1;
	// begin inline asm
	shfl.sync.down.b32 %r233, %r234, %r250, %r227, %r252;
	// end inline asm
	mov.b32 	%f61, %r233;
	// begin inline asm
	shfl.sync.down.b32 %r238, %r239, %r250, %r227, %r252;
	// end inline asm
	mov.b64 	{%r244, %r249}, %rd415;
	// begin inline asm
	shfl.sync.down.b32 %r243, %r244, %r250, %r227, %r252;
	// end inline asm
	// begin inline asm
	shfl.sync.down.b32 %r248, %r249, %r250, %r227, %r252;
	// end inline asm
	mov.b64 	%rd66, {%r243, %r248};
	add.s32 	%r253, %r208, 2;
	setp.gt.s32 	%p174, %r253, %r227;
	mov.u64 	%rd416, %rd415;
	mov.f32 	%f238, %f237;
	@%p174 bra 	$L__BB8_78;
	setp.lt.f32 	%p175, %f237, %f61;
	mov.u64 	%rd416, %rd66;
	mov.f32 	%f238, %f61;
	@%p175 bra 	$L__BB8_78;
	setp.gt.f32 	%p176, %f237, %f61;
	mov.u64 	%rd416, %rd415;
	mov.f32 	%f238, %f237;
	@%p176 bra 	$L__BB8_78;
	setp.lt.s64 	%p177, %rd415, %rd66;
	min.s64 	%rd416, %rd415, %rd66;
	selp.f32 	%f238, %f237, %f61, %p177;
$L__BB8_78:
	mov.b32 	%r255, %f238;
	mov.b32 	%r271, 4;
	mov.b32 	%r273, -1;
	// begin inline asm
	shfl.sync.down.b32 %r254, %r255, %r271, %r227, %r273;
	// end inline asm
	mov.b32 	%f64, %r254;
	// begin inline asm
	shfl.sync.down.b32 %r259, %r260, %r271, %r227, %r273;
	// end inline asm
	mov.b64 	{%r265, %r270}, %rd416;
	// begin inline asm
	shfl.sync.down.b32 %r264, %r265, %r271, %r227, %r273;
	// end inline asm
	// begin inline asm
	shfl.sync.down.b32 %r269, %r270, %r271, %r227, %r273;
	// end inline asm
	mov.b64 	%rd69, {%r264, %r269};
	add.s32 	%r274, %r208, 4;
	setp.gt.s32 	%p178, %r274, %r227;
	mov.f32 	%f239, %f238;
	mov.u64 	%rd417, %rd416;
	@%p178 bra 	$L__BB8_82;
	setp.lt.f32 	%p179, %f238, %f64;
	mov.f32 	%f239, %f64;
	mov.u64 	%rd417, %rd69;
	@%p179 bra 	$L__BB8_82;
	setp.gt.f32 	%p180, %f238, %f64;
	mov.f32 	%f239, %f238;
	mov.u64 	%rd417, %rd416;
	@%p180 bra 	$L__BB8_82;
	setp.lt.s64 	%p181, %rd416, %rd69;
	selp.f32 	%f239, %f238, %f64, %p181;
	min.s64 	%rd417, %rd416, %rd69;
$L__BB8_82:
	mov.b32 	%r276, %f239;
	mov.b32 	%r292, 8;
	mov.b32 	%r294, -1;
	// begin inline asm
	shfl.sync.down.b32 %r275, %r276, %r292, %r227, %r294;
	// end inline asm
	mov.b32 	%f67, %r275;
	// begin inline asm
	shfl.sync.down.b32 %r280, %r281, %r292, %r227, %r294;
	// end inline asm
	mov.b64 	{%r286, %r291}, %rd417;
	// begin inline asm
	shfl.sync.down.b32 %r285, %r286, %r292, %r227, %r294;
	// end inline asm
	// begin inline asm
	shfl.sync.down.b32 %r290, %r291, %r292, %r227, %r294;
	// end inline asm
	mov.b64 	%rd72, {%r285, %r290};
	add.s32 	%r295, %r208, 8;
	setp.gt.s32 	%p182, %r295, %r227;
	mov.f32 	%f240, %f239;
	mov.u64 	%rd418, %rd417;
	@%p182 bra 	$L__BB8_86;
	setp.lt.f32 	%p183, %f239, %f67;
	mov.f32 	%f240, %f67;
	mov.u64 	%rd418, %rd72;
	@%p183 bra 	$L__BB8_86;
	setp.gt.f32 	%p184, %f239, %f67;
	mov.f32 	%f240, %f239;
	mov.u64 	%rd418, %rd417;
	@%p184 bra 	$L__BB8_86;
	setp.lt.s64 	%p185, %rd417, %rd72;
	selp.f32 	%f240, %f239, %f67, %p185;
	min.s64 	%rd418, %rd417, %rd72;
$L__BB8_86:
	mov.b32 	%r297, %f240;
	mov.b32 	%r313, 16;
	mov.b32 	%r315, -1;
	// begin inline asm
	shfl.sync.down.b32 %r296, %r297, %r313, %r227, %r315;
	// end inline asm
	mov.b32 	%f70, %r296;
	// begin inline asm
	shfl.sync.down.b32 %r301, %r302, %r313, %r227, %r315;
	// end inline asm
	mov.b64 	{%r307, %r312}, %rd418;
	// begin inline asm
	shfl.sync.down.b32 %r306, %r307, %r313, %r227, %r315;
	// end inline asm
	// begin inline asm
	shfl.sync.down.b32 %r311, %r312, %r313, %r227, %r315;
	// end inline asm
	mov.b64 	%rd75, {%r306, %r311};
	add.s32 	%r316, %r208, 16;
	setp.gt.s32 	%p186, %r316, %r227;
	mov.f32 	%f292, %f240;
	mov.u64 	%rd478, %rd418;
	@%p186 bra 	$L__BB8_90;
	setp.lt.f32 	%p187, %f240, %f70;
	mov.f32 	%f292, %f70;
	mov.u64 	%rd478, %rd75;
	@%p187 bra 	$L__BB8_90;
	setp.gt.f32 	%p188, %f240, %f70;
	mov.f32 	%f292, %f240;
	mov.u64 	%rd478, %rd418;
	@%p188 bra 	$L__BB8_90;
	setp.lt.s64 	%p189, %rd418, %rd75;
	selp.f32 	%f292, %f240, %f70, %p189;
	min.s64 	%rd478, %rd418, %rd75;
$L__BB8_90:
	setp.ne.s32 	%p190, %r208, 0;
	@%p190 bra 	$L__BB8_92;
	shr.u32 	%r317, %r1, 1;
	and.b32  	%r318, %r317, 496;
	mov.u32 	%r319, _ZN6thrust24THRUST_300001_SM_1000_NS8cuda_cub4core6detail5shmemE;
	add.s32 	%r320, %r319, %r318;
	st.shared.f32 	[%r320+8], %f292;
	st.shared.u64 	[%r320+16], %rd478;
$L__BB8_92:
	bar.sync 	0;
	setp.ne.s32 	%p191, %r1, 0;
	@%p191 bra 	$L__BB8_232;
	setp.lt.s32 	%p192, %r29, 33;
	mov.f32 	%f242, %f292;
	mov.u64 	%rd420, %rd478;
	@%p192 bra 	$L__BB8_97;
	ld.shared.f32 	%f73, [_ZN6thrust24THRUST_300001_SM_1000_NS8cuda_cub4core6detail5shmemE+24];
	ld.shared.u64 	%rd78, [_ZN6thrust24THRUST_300001_SM_1000_NS8cuda_cub4core6detail5shmemE+32];
	setp.lt.f32 	%p193, %f292, %f73;
	mov.f32 	%f242, %f73;
	mov.u64 	%rd420, %rd78;
	@%p193 bra 	$L__BB8_97;
	setp.lt.f32 	%p194, %f73, %f292;
	mov.f32 	%f242, %f292;
	mov.u64 	%rd420, %rd478;
	@%p194 bra 	$L__BB8_97;
	setp.lt.s64 	%p195, %rd478, %rd78;
	selp.f32 	%f242, %f292, %f73, %p195;
	min.s64 	%rd420, %rd478, %rd78;
$L__BB8_97:
	setp.lt.s32 	%p196, %r29, 65;
	mov.f32 	%f243, %f242;
	mov.u64 	%rd421, %rd420;
	@%p196 bra 	$L__BB8_101;
	ld.shared.f32 	%f76, [_ZN6thrust24THRUST_300001_SM_1000_NS8cuda_cub4core6detail5shmemE+40];
	ld.shared.u64 	%rd81, [_ZN6thrust24THRUST_300001_SM_1000_NS8cuda_cub4core6detail5shmemE+48];
	setp.lt.f32 	%p197, %f242, %f76;
	mov.f32 	%f243, %f76;
	mov.u64 	%rd421, %rd81;
	@%p197 bra 	$L__BB8_101;
	setp.lt.f32 	%p198, %f76, %f242;
	mov.f32 	%f243, %f242;
	mov.u64 	%rd421, %rd420;
	@%p198 bra 	$L__BB8_101;
	setp.lt.s64 	%p199, %rd420, %rd81;
	selp.f32 	%f243, %f242, %f76, %p199;
	min.s64 	%rd421, %rd420, %rd81;
$L__BB8_101:
	setp.lt.s32 	%p200, %r29, 97;
	mov.f32 	%f244, %f243;
	mov.u64 	%rd422, %rd421;
	@%p200 bra 	$L__BB8_105;
	ld.shared.f32 	%f79, [_ZN6thrust24THRUST_300001_SM_1000_NS8cuda_cub4core6detail5shmemE+56];
	ld.shared.u64 	%rd84, [_ZN6thrust24THRUST_300001_SM_1000_NS8cuda_cub4core6detail5shmemE+64];
	setp.lt.f32 	%p201, %f243, %f79;
	mov.f32 	%f244, %f79;
	mov.u64 	%rd422, %rd84;
	@%p201 bra 	$L__BB8_105;
	setp.lt.f32 	%p202, %f79, %f243;
	mov.f32 	%f244, %f243;
	mov.u64 	%rd422, %rd421;
	@%p202 bra 	$L__BB8_105;
	setp.lt.s64 	%p203, %rd421, %rd84;
	selp.f32 	%f244, %f243, %f79, %p203;
	min.s64 	%rd422, %rd421, %rd84;
$L__BB8_105:
	setp.lt.s32 	%p204, %r29, 129;
	mov.f32 	%f245, %f244;
	mov.u64 	%rd423, %rd422;
	@%p204 bra 	$L__BB8_109;
	ld.shared.f32 	%f82, [_ZN6thrust24THRUST_300001_SM_1000_NS8cuda_cub4core6detail5shmemE+72];
	ld.shared.u64 	%rd87, [_ZN6thrust24THRUST_300001_SM_1000_NS8cuda_cub4core6detail5shmemE+80];
	setp.lt.f32 	%p205, %f244, %f82;
	mov.f32 	%f245, %f82;
	mov.u64 	%rd423, %rd87;
	@%p205 bra 	$L__BB8_109;
	setp.lt.f32 	%p206, %f82, %f244;
	mov.f32 	%f245, %f244;
	mov.u64 	%rd423, %rd422;
	@%p206 bra 	$L__BB8_109;
	setp.lt.s64 	%p207, %rd422, %rd87;
	selp.f32 	%f245, %f244, %f82, %p207;
	min.s64 	%rd423, %rd422, %rd87;
$L__BB8_109:
	setp.lt.s32 	%p208, %r29, 161;
	mov.f32 	%f246, %f245;
	mov.u64 	%rd424, %rd423;
	@%p208 bra 	$L__BB8_113;
	ld.shared.f32 	%f85, [_ZN6thrust24THRUST_300001_SM_1000_NS8cuda_cub4core6detail5shmemE+88];
	ld.shared.u64 	%rd90, [_ZN6thrust24THRUST_300001_SM_1000_NS8cuda_cub4core6detail5shmemE+96];
	setp.lt.f32 	%p209, %f245, %f85;
	mov.f32 	%f246, %f85;
	mov.u64 	%rd424, %rd90;
	@%p209 bra 	$L__BB8_113;
	setp.lt.f32 	%p210, %f85, %f245;
	mov.f32 	%f246, %f245;
	mov.u64 	%rd424, %rd423;
	@%p210 bra 	$L__BB8_113;
	setp.lt.s64 	%p211, %rd423, %rd90;
	selp.f32 	%f246, %f245, %f85, %p211;
	min.s64 	%rd424, %rd423, %rd90;
$L__BB8_113:
	setp.lt.s32 	%p212, %r29, 193;
	mov.f32 	%f247, %f246;
	mov.u64 	%rd425, %rd424;
	@%p212 bra 	$L__BB8_117;
	ld.shared.f32 	%f88, [_ZN6thrust24THRUST_300001_SM_1000_NS8cuda_cub4core6detail5shmemE+104];
	ld.shared.u64 	%rd93, [_ZN6thrust24THRUST_300001_SM_1000_NS8cuda_cub4core6detail5shmemE+112];
	setp.lt.f32 	%p213, %f246, %f88;
	mov.f32 	%f247, %f88;
	mov.u64 	%rd425, %rd93;
	@%p213 bra 	$L__BB8_117;
	setp.lt.f32 	%p214, %f88, %f246;
	mov.f32 	%f247, %f246;
	mov.u64 	%rd425, %rd424;
	@%p214 bra 	$L__BB8_117;
	setp.lt.s64 	%p215, %rd424, %rd93;
	selp.f32 	%f247, %f246, %f88, %p215;
	min.s64 	%rd425, %rd424, %rd93;
$L__BB8_117:
	setp.lt.s32 	%p216, %r29, 225;
	mov.f32 	%f292, %f247;
	mov.u64 	%rd478, %rd425;
	@%p216 bra 	$L__BB8_232;
	ld.shared.f32 	%f91, [_ZN6thrust24THRUST_300001_SM_1000_NS8cuda_cub4core6detail5shmemE+120];
	ld.shared.u64 	%rd96, [_ZN6thrust24THRUST_300001_SM_1000_NS8cuda_cub4core6detail5shmemE+128];
	setp.lt.f32 	%p217, %f247, %f91;
	mov.f32 	%f292, %f91;
	mov.u64 	%rd478, %rd96;
	@%p217 bra 	$L__BB8_232;
	setp.lt.f32 	%p218, %f91, %f247;
	mov.f32 	%f292, %f247;
	mov.u64 	%rd478, %rd425;
	@%p218 bra 	$L__BB8_232;
	setp.lt.s64 	%p219, %rd425, %rd96;
	selp.f32 	%f292, %f247, %f91, %p219;
	min.s64 	%rd478, %rd425, %rd96;
	bra.uni 	$L__BB8_232;
$L__BB8_121:
	mov.u32 	%r16, %tid.x;
	cvt.u64.u32 	%rd98, %r16;
	mul.wide.u32 	%rd258, %r16, 16;
	add.s64 	%rd239, %rd236, %rd258;
	// begin inline asm
	ld.global.nc.u64 %rd238, [%rd239];
	// end inline asm
	mov.b64 	{%r30, %r31}, %rd238;
	mov.b32 	%f93, %r30;
	add.s64 	%rd241, %rd239, 8;
	// begin inline asm
	ld.global.nc.u64 %rd240, [%rd241];
	// end inline asm
	add.s64 	%rd243, %rd239, 4096;
	// begin inline asm
	ld.global.nc.u64 %rd242, [%rd243];
	// end inline asm
	mov.b64 	{%r32, %r33}, %rd242;
	mov.b32 	%f248, %r32;
	add.s64 	%rd245, %rd239, 4104;
	// begin inline asm
	ld.global.nc.u64 %rd426, [%rd245];
	// end inline asm
	add.s64 	%rd247, %rd239, 8192;
	// begin inline asm
	ld.global.nc.u64 %rd246, [%rd247];
	// end inline asm
	mov.b64 	{%r34, %r35}, %rd246;
	mov.b32 	%f249, %r34;
	add.s64 	%rd249, %rd239, 8200;
	// begin inline asm
	ld.global.nc.u64 %rd427, [%rd249];
	// end inline asm
	add.s64 	%rd251, %rd239, 12288;
	// begin inline asm
	ld.global.nc.u64 %rd250, [%rd251];
	// end inline asm
	mov.b64 	{%r36, %r37}, %rd250;
	mov.b32 	%f250, %r36;
	add.s64 	%rd253, %rd239, 12296;
	// begin inline asm
	ld.global.nc.u64 %rd428, [%rd253];
	// end inline asm
	add.s64 	%rd255, %rd239, 16384;
	// begin inline asm
	ld.global.nc.u64 %rd254, [%rd255];
	// end inline asm
	mov.b64 	{%r38, %r39}, %rd254;
	mov.b32 	%f279, %r38;
	add.s64 	%rd257, %rd239, 16392;
	// begin inline asm
	ld.global.nc.u64 %rd465, [%rd257];
	// end inline asm
	setp.lt.f32 	%p3, %f93, %f248;
	@%p3 bra 	$L__BB8_123;
	setp.lt.f32 	%p4, %f248, %f93;
	setp.lt.s64 	%p5, %rd240, %rd426;
	or.pred  	%p6, %p4, %p5;
	selp.f32 	%f248, %f93, %f248, %p6;
	selp.b64 	%rd426, %rd240, %rd426, %p6;
$L__BB8_123:
	setp.lt.f32 	%p7, %f248, %f249;
	@%p7 bra 	$L__BB8_125;
	setp.lt.f32 	%p8, %f249, %f248;
	setp.lt.s64 	%p9, %rd426, %rd427;
	or.pred  	%p10, %p8, %p9;
	selp.f32 	%f249, %f248, %f249, %p10;
	selp.b64 	%rd427, %rd426, %rd427, %p10;
$L__BB8_125:
	setp.lt.f32 	%p11, %f249, %f250;
	@%p11 bra 	$L__BB8_127;
	setp.lt.f32 	%p12, %f250, %f249;
	setp.lt.s64 	%p13, %rd427, %rd428;
	or.pred  	%p14, %p12, %p13;
	selp.f32 	%f250, %f249, %f250, %p14;
	selp.b64 	%rd428, %rd427, %rd428, %p14;
$L__BB8_127:
	setp.lt.f32 	%p15, %f250, %f279;
	@%p15 bra 	$L__BB8_129;
	setp.lt.f32 	%p16, %f279, %f250;
	setp.lt.s64 	%p17, %rd428, %rd465;
	or.pred  	%p18, %p16, %p17;
	selp.f32 	%f279, %f250, %f279, %p18;
	selp.b64 	%rd465, %rd428, %rd465, %p18;
$L__BB8_129:
	setp.lt.u32 	%p19, %r29, 2560;
	mov.b64 	%rd444, 1280;
	@%p19 bra 	$L__BB8_165;
	add.s64 	%rd262, %rd1, -2560;
	mul.hi.u64 	%rd263, %rd262, -3689348814741910323;
	shr.u64 	%rd112, %rd263, 10;
	setp.lt.u64 	%p20, %rd262, 1280;
	mov.b64 	%rd444, 1280;
	@%p20 bra 	$L__BB8_153;
	add.s64 	%rd265, %rd112, 1;
	and.b64  	%rd430, %rd265, 36028797018963966;
	shl.b64 	%rd266, %rd98, 4;
	add.s64 	%rd267, %rd266, %rd236;
	add.s64 	%rd431, %rd267, 57352;
	mov.b64 	%rd444, 1280;
$L__BB8_132:
	add.s64 	%rd269, %rd431, -36872;
	// begin inline asm
	ld.global.nc.u64 %rd268, [%rd269];
	// end inline asm
	mov.b64 	{%r40, %r41}, %rd268;
	mov.b32 	%f253, %r40;
	add.s64 	%rd271, %rd431, -36864;
	// begin inline asm
	ld.global.nc.u64 %rd434, [%rd271];
	// end inline asm
	add.s64 	%rd273, %rd431, -32776;
	// begin inline asm
	ld.global.nc.u64 %rd272, [%rd273];
	// end inline asm
	mov.b64 	{%r42, %r43}, %rd272;
	mov.b32 	%f254, %r42;
	add.s64 	%rd275, %rd431, -32768;
	// begin inline asm
	ld.global.nc.u64 %rd435, [%rd275];
	// end inline asm
	add.s64 	%rd277, %rd431, -28680;
	// begin inline asm
	ld.global.nc.u64 %rd276, [%rd277];
	// end inline asm
	mov.b64 	{%r44, %r45}, %rd276;
	mov.b32 	%f255, %r44;
	add.s64 	%rd279, %rd431, -28672;
	// begin inline asm
	ld.global.nc.u64 %rd436, [%rd279];
	// end inline asm
	add.s64 	%rd281, %rd431, -24584;
	// begin inline asm
	ld.global.nc.u64 %rd280, [%rd281];
	// end inline asm
	mov.b64 	{%r46, %r47}, %rd280;
	mov.b32 	%f256, %r46;
	add.s64 	%rd283, %rd431, -24576;
	// begin inline asm
	ld.global.nc.u64 %rd437, [%rd283];
	// end inline asm
	add.s64 	%rd285, %rd431, -20488;
	// begin inline asm
	ld.global.nc.u64 %rd284, [%rd285];
	// end inline asm
	mov.b64 	{%r48, %r49}, %rd284;
	mov.b32 	%f257, %r48;
	add.s64 	%rd287, %rd431, -20480;
	// begin inline asm
	ld.global.nc.u64 %rd438, [%rd287];
	// end inline asm
	setp.lt.f32 	%p21, %f279, %f253;
	@%p21 bra 	$L__BB8_134;
	setp.lt.f32 	%p22, %f253, %f279;
	setp.lt.s64 	%p23, %rd465, %rd434;
	or.pred  	%p24, %p22, %p23;
	selp.f32 	%f253, %f279, %f253, %p24;
	selp.b64 	%rd434, %rd465, %rd434, %p24;
$L__BB8_134:
	setp.lt.f32 	%p25, %f253, %f254;
	@%p25 bra 	$L__BB8_136;
	setp.lt.f32 	%p26, %f254, %f253;
	setp.lt.s64 	%p27, %rd434, %rd435;
	or.pred  	%p28, %p26, %p27;
	selp.f32 	%f254, %f253, %f254, %p28;
	selp.b64 	%rd435, %rd434, %rd435, %p28;
$L__BB8_136:
	setp.lt.f32 	%p29, %f254, %f255;
	@%p29 bra 	$L__BB8_138;
	setp.lt.f32 	%p30, %f255, %f254;
	setp.lt.s64 	%p31, %rd435, %rd436;
	or.pred  	%p32, %p30, %p31;
	selp.f32 	%f255, %f254, %f255, %p32;
	selp.b64 	%rd436, %rd435, %rd436, %p32;
$L__BB8_138:
	setp.lt.f32 	%p33, %f255, %f256;
	@%p33 bra 	$L__BB8_140;
	setp.lt.f32 	%p34, %f256, %f255;
	setp.lt.s64 	%p35, %rd436, %rd437;
	or.pred  	%p36, %p34, %p35;
	selp.f32 	%f256, %f255, %f256, %p36;
	selp.b64 	%rd437, %rd436, %rd437, %p36;
$L__BB8_140:
	setp.lt.f32 	%p37, %f256, %f257;
	@%p37 bra 	$L__BB8_142;
	setp.lt.f32 	%p38, %f257, %f256;
	setp.lt.s64 	%p39, %rd437, %rd438;
	or.pred  	%p40, %p38, %p39;
	selp.f32 	%f257, %f256, %f257, %p40;
	selp.b64 	%rd438, %rd437, %rd438, %p40;
$L__BB8_142:
	add.s64 	%rd289, %rd431, -16392;
	// begin inline asm
	ld.global.nc.u64 %rd288, [%rd289];
	// end inline asm
	mov.b64 	{%r50, %r51}, %rd288;
	mov.b32 	%f258, %r50;
	add.s64 	%rd291, %rd431, -16384;
	// begin inline asm
	ld.global.nc.u64 %rd439, [%rd291];
	// end inline asm
	add.s64 	%rd293, %rd431, -12296;
	// begin inline asm
	ld.global.nc.u64 %rd292, [%rd293];
	// end inline asm
	mov.b64 	{%r52, %r53}, %rd292;
	mov.b32 	%f259, %r52;
	add.s64 	%rd295, %rd431, -12288;
	// begin inline asm
	ld.global.nc.u64 %rd440, [%rd295];
	// end inline asm
	add.s64 	%rd297, %rd431, -8200;
	// begin inline asm
	ld.global.nc.u64 %rd296, [%rd297];
	// end inline asm
	mov.b64 	{%r54, %r55}, %rd296;
	mov.b32 	%f260, %r54;
	add.s64 	%rd299, %rd431, -8192;
	// begin inline asm
	ld.global.nc.u64 %rd441, [%rd299];
	// end inline asm
	add.s64 	%rd301, %rd431, -4104;
	// begin inline asm
	ld.global.nc.u64 %rd300, [%rd301];
	// end inline asm
	mov.b64 	{%r56, %r57}, %rd300;
	mov.b32 	%f261, %r56;
	add.s64 	%rd303, %rd431, -4096;
	// begin inline asm
	ld.global.nc.u64 %rd442, [%rd303];
	// end inline asm
	add.s64 	%rd305, %rd431, -8;
	// begin inline asm
	ld.global.nc.u64 %rd304, [%rd305];
	// end inline asm
	mov.b64 	{%r58, %r59}, %rd304;
	mov.b32 	%f279, %r58;
	// begin inline asm
	ld.global.nc.u64 %rd465, [%rd431];
	// end inline asm
	setp.lt.f32 	%p41, %f257, %f258;
	@%p41 bra 	$L__BB8_144;
	setp.lt.f32 	%p42, %f258, %f257;
	setp.lt.s64 	%p43, %rd438, %rd439;
	or.pred  	%p44, %p42, %p43;
	selp.f32 	%f258, %f257, %f258, %p44;
	selp.b64 	%rd439, %rd438, %rd439, %p44;
$L__BB8_144:
	setp.lt.f32 	%p45, %f258, %f259;
	@%p45 bra 	$L__BB8_146;
	setp.lt.f32 	%p46, %f259, %f258;
	setp.lt.s64 	%p47, %rd439, %rd440;
	or.pred  	%p48, %p46, %p47;
	selp.f32 	%f259, %f258, %f259, %p48;
	selp.b64 	%rd440, %rd439, %rd440, %p48;
$L__BB8_146:
	setp.lt.f32 	%p49, %f259, %f260;
	@%p49 bra 	$L__BB8_148;
	setp.lt.f32 	%p50, %f260, %f259;
	setp.lt.s64 	%p51, %rd440, %rd441;
	or.pred  	%p52, %p50, %p51;
	selp.f32 	%f260, %f259, %f260, %p52;
	selp.b64 	%rd441, %rd440, %rd441, %p52;
$L__BB8_148:
	setp.lt.f32 	%p53, %f260, %f261;
	@%p53 bra 	$L__BB8_150;
	setp.lt.f32 	%p54, %f261, %f260;
	setp.lt.s64 	%p55, %rd441, %rd442;
	or.pred  	%p56, %p54, %p55;
	selp.f32 	%f261, %f260, %f261, %p56;
	selp.b64 	%rd442, %rd441, %rd442, %p56;
$L__BB8_150:
	setp.lt.f32 	%p57, %f261, %f279;
	@%p57 bra 	$L__BB8_152;
	setp.lt.f32 	%p58, %f279, %f261;
	setp.lt.s64 	%p59, %rd442, %rd465;
	or.pred  	%p60, %p58, %p59;
	selp.f32 	%f279, %f261, %f279, %p60;
	selp.b64 	%rd465, %rd442, %rd465, %p60;
$L__BB8_152:
	add.s64 	%rd444, %rd444, 2560;
	add.s64 	%rd431, %rd431, 40960;
	add.s64 	%rd430, %rd430, -2;
	setp.ne.s64 	%p61, %rd430, 0;
	@%p61 bra 	$L__BB8_132;
$L__BB8_153:
	and.b64  	%rd308, %rd112, 1;
	setp.eq.b64 	%p62, %rd308, 1;
	@%p62 bra 	$L__BB8_165;
	shl.b64 	%rd329, %rd444, 4;
	mul.wide.u32 	%rd330, %r16, 16;
	add.s64 	%rd331, %rd236, %rd330;
	add.s64 	%rd310, %rd331, %rd329;
	// begin inline asm
	ld.global.nc.u64 %rd309, [%rd310];
	// end inline asm
	mov.b64 	{%r60, %r61}, %rd309;
	mov.b32 	%f265, %r60;
	add.s64 	%rd312, %rd310, 8;
	// begin inline asm
	ld.global.nc.u64 %rd448, [%rd312];
	// end inline asm
	add.s64 	%rd314, %rd310, 4096;
	// begin inline asm
	ld.global.nc.u64 %rd313, [%rd314];
	// end inline asm
	mov.b64 	{%r62, %r63}, %rd313;
	mov.b32 	%f266, %r62;
	add.s64 	%rd316, %rd310, 4104;
	// begin inline asm
	ld.global.nc.u64 %rd449, [%rd316];
	// end inline asm
	add.s64 	%rd318, %rd310, 8192;
	// begin inline asm
	ld.global.nc.u64 %rd317, [%rd318];
	// end inline asm
	mov.b64 	{%r64, %r65}, %rd317;
	mov.b32 	%f267, %r64;
	add.s64 	%rd320, %rd310, 8200;
	// begin inline asm
	ld.global.nc.u64 %rd450, [%rd320];
	// end inline asm
	add.s64 	%rd322, %rd310, 12288;
	// begin inline asm
	ld.global.nc.u64 %rd321, [%rd322];
	// end inline asm
	mov.b64 	{%r66, %r67}, %rd321;
	mov.b32 	%f268, %r66;
	add.s64 	%rd324, %rd310, 12296;
	// begin inline asm
	ld.global.nc.u64 %rd451, [%rd324];
	// end inline asm
	add.s64 	%rd326, %rd310, 16384;
	// begin inline asm
	ld.global.nc.u64 %rd325, [%rd326];
	// end inline asm
	mov.b64 	{%r68, %r69}, %rd325;
	mov.b32 	%f269, %r68;
	add.s64 	%rd328, %rd310, 16392;
	// begin inline asm
	ld.global.nc.u64 %rd452, [%rd328];
	// end inline asm
	setp.lt.f32 	%p63, %f279, %f265;
	@%p63 bra 	$L__BB8_156;
	setp.lt.f32 	%p64, %f265, %f279;
	setp.lt.s64 	%p65, %rd465, %rd448;
	or.pred  	%p66, %p64, %p65;
	selp.f32 	%f265, %f279, %f265, %p66;
	selp.b64 	%rd448, %rd465, %rd448, %p66;
$L__BB8_156:
	setp.lt.f32 	%p67, %f265, %f266;
	@%p67 bra 	$L__BB8_158;
	setp.lt.f32 	%p68, %f266, %f265;
	setp.lt.s64 	%p69, %rd448, %rd449;
	or.pred  	%p70, %p68, %p69;
	selp.f32 	%f266, %f265, %f266, %p70;
	selp.b64 	%rd449, %rd448, %rd449, %p70;
$L__BB8_158:
	setp.lt.f32 	%p71, %f266, %f267;
	@%p71 bra 	$L__BB8_160;
	setp.lt.f32 	%p72, %f267, %f266;
	setp.lt.s64 	%p73, %rd449, %rd450;
	or.pred  	%p74, %p72, %p73;
	selp.f32 	%f267, %f266, %f267, %p74;
	selp.b64 	%rd450, %rd449, %rd450, %p74;
$L__BB8_160:
	setp.lt.f32 	%p75, %f267, %f268;
	@%p75 bra 	$L__BB8_162;
	setp.lt.f32 	%p76, %f268, %f267;
	setp.lt.s64 	%p77, %rd450, %rd451;
	or.pred  	%p78, %p76, %p77;
	selp.f32 	%f268, %f267, %f268, %p78;
	selp.b64 	%rd451, %rd450, %rd451, %p78;
$L__BB8_162:
	setp.lt.f32 	%p79, %f268, %f269;
	@%p79 bra 	$L__BB8_164;
	setp.lt.f32 	%p80, %f269, %f268;
	setp.lt.s64 	%p81, %rd451, %rd452;
	or.pred  	%p82, %p80, %p81;
	selp.f32 	%f269, %f268, %f269, %p82;
	selp.b64 	%rd452, %rd451, %rd452, %p82;
$L__BB8_164:
	add.s64 	%rd444, %rd444, 1280;
	mov.u64 	%rd465, %rd452;
	mov.f32 	%f279, %f269;
$L__BB8_165:
	cvt.s64.s32 	%rd332, %r29;
	setp.ge.s64 	%p83, %rd444, %rd332;
	@%p83 bra 	$L__BB8_188;
	cvt.u32.u64 	%r17, %rd444;
	sub.s32 	%r18, %r29, %r17;
	setp.ge.s32 	%p84, %r16, %r18;
	@%p84 bra 	$L__BB8_188;
	not.b32 	%r70, %r16;
	add.s32 	%r71, %r29, %r70;
	sub.s32 	%r19, %r71, %r17;
	and.b32  	%r72, %r19, 768;
	setp.eq.s32 	%p85, %r72, 768;
	mov.u32 	%r434, %r16;
	@%p85 bra 	$L__BB8_173;
	cvt.u64.u32 	%rd334, %r16;
	add.s64 	%rd335, %rd444, %rd334;
	shl.b64 	%rd336, %rd335, 4;
	add.s64 	%rd455, %rd236, %rd336;
	shr.u32 	%r73, %r19, 8;
	add.s32 	%r74, %r73, 1;
	and.b32  	%r75, %r74, 3;
	neg.s32 	%r432, %r75;
	mov.u32 	%r434, %r16;
$L__BB8_169:
	.pragma "nounroll";
	mov.u64 	%rd176, %rd465;
	mov.f32 	%f155, %f279;
	// begin inline asm
	ld.global.nc.u64 %rd337, [%rd455];
	// end inline asm
	mov.b64 	{%r76, %r77}, %rd337;
	mov.b32 	%f156, %r76;
	add.s64 	%rd340, %rd455, 8;
	// begin inline asm
	ld.global.nc.u64 %rd339, [%rd340];
	// end inline asm
	setp.lt.f32 	%p86, %f155, %f156;
	mov.f32 	%f279, %f156;
	mov.u64 	%rd465, %rd339;
	@%p86 bra 	$L__BB8_172;
	setp.lt.f32 	%p87, %f156, %f155;
	mov.f32 	%f279, %f155;
	mov.u64 	%rd465, %rd176;
	@%p87 bra 	$L__BB8_172;
	setp.lt.s64 	%p88, %rd176, %rd339;
	selp.f32 	%f279, %f155, %f156, %p88;
	min.s64 	%rd465, %rd176, %rd339;
$L__BB8_172:
	add.s32 	%r434, %r434, 256;
	add.s64 	%rd455, %rd455, 4096;
	add.s32 	%r432, %r432, 1;
	setp.ne.s32 	%p89, %r432, 0;
	@%p89 bra 	$L__BB8_169;
$L__BB8_173:
	setp.lt.u32 	%p90, %r19, 768;
	@%p90 bra 	$L__BB8_188;
	cvt.u64.u32 	%rd341, %r434;
	add.s64 	%rd342, %rd444, %rd341;
	shl.b64 	%rd343, %rd342, 4;
	add.s64 	%rd344, %rd343, %rd236;
	add.s64 	%rd460, %rd344, 12296;
$L__BB8_175:
	add.s64 	%rd346, %rd460, -12296;
	// begin inline asm
	ld.global.nc.u64 %rd345, [%rd346];
	// end inline asm
	mov.b64 	{%r78, %r79}, %rd345;
	mov.b32 	%f162, %r78;
	add.s64 	%rd348, %rd460, -12288;
	// begin inline asm
	ld.global.nc.u64 %rd347, [%rd348];
	// end inline asm
	setp.lt.f32 	%p91, %f279, %f162;
	mov.f32 	%f276, %f162;
	mov.u64 	%rd462, %rd347;
	@%p91 bra 	$L__BB8_178;
	setp.lt.f32 	%p92, %f162, %f279;
	mov.f32 	%f276, %f279;
	mov.u64 	%rd462, %rd465;
	@%p92 bra 	$L__BB8_178;
	setp.lt.s64 	%p93, %rd465, %rd347;
	selp.f32 	%f276, %f279, %f162, %p93;
	min.s64 	%rd462, %rd465, %rd347;
$L__BB8_178:
	add.s64 	%rd350, %rd460, -8200;
	// begin inline asm
	ld.global.nc.u64 %rd349, [%rd350];
	// end inline asm
	mov.b64 	{%r80, %r81}, %rd349;
	mov.b32 	%f165, %r80;
	add.s64 	%rd352, %rd460, -8192;
	// begin inline asm
	ld.global.nc.u64 %rd351, [%rd352];
	// end inline asm
	setp.lt.f32 	%p94, %f276, %f165;
	mov.f32 	%f277, %f165;
	mov.u64 	%rd463, %rd351;
	@%p94 bra 	$L__BB8_181;
	setp.lt.f32 	%p95, %f165, %f276;
	mov.f32 	%f277, %f276;
	mov.u64 	%rd463, %rd462;
	@%p95 bra 	$L__BB8_181;
	setp.lt.s64 	%p96, %rd462, %rd351;
	selp.f32 	%f277, %f276, %f165, %p96;
	min.s64 	%rd463, %rd462, %rd351;
$L__BB8_181:
	add.s64 	%rd354, %rd460, -4104;
	// begin inline asm
	ld.global.nc.u64 %rd353, [%rd354];
	// end inline asm
	mov.b64 	{%r82, %r83}, %rd353;
	mov.b32 	%f168, %r82;
	add.s64 	%rd356, %rd460, -4096;
	// begin inline asm
	ld.global.nc.u64 %rd355, [%rd356];
	// end inline asm
	setp.lt.f32 	%p97, %f277, %f168;
	mov.f32 	%f278, %f168;
	mov.u64 	%rd464, %rd355;
	@%p97 bra 	$L__BB8_184;
	setp.lt.f32 	%p98, %f168, %f277;
	mov.f32 	%f278, %f277;
	mov.u64 	%rd464, %rd463;
	@%p98 bra 	$L__BB8_184;
	setp.lt.s64 	%p99, %rd463, %rd355;
	selp.f32 	%f278, %f277, %f168, %p99;
	min.s64 	%rd464, %rd463, %rd355;
$L__BB8_184:
	add.s64 	%rd358, %rd460, -8;
	// begin inline asm
	ld.global.nc.u64 %rd357, [%rd358];
	// end inline asm
	mov.b64 	{%r84, %r85}, %rd357;
	mov.b32 	%f171, %r84;
	// begin inline asm
	ld.global.nc.u64 %rd359, [%rd460];
	// end inline asm
	setp.lt.f32 	%p100, %f278, %f171;
	mov.f32 	%f279, %f171;
	mov.u64 	%rd465, %rd359;
	@%p100 bra 	$L__BB8_187;
	setp.lt.f32 	%p101, %f171, %f278;
	mov.f32 	%f279, %f278;
	mov.u64 	%rd465, %rd464;
	@%p101 bra 	$L__BB8_187;
	setp.lt.s64 	%p102, %rd464, %rd359;
	selp.f32 	%f279, %f278, %f171, %p102;
	min.s64 	%rd465, %rd464, %rd359;
$L__BB8_187:
	add.s32 	%r434, %r434, 1024;
	add.s64 	%rd460, %rd460, 16384;
	setp.lt.s32 	%p103, %r434, %r18;
	@%p103 bra 	$L__BB8_175;
$L__BB8_188:
	// begin inline asm
	mov.u32 %r86, %laneid;
	// end inline asm
	mov.b32 	%r88, %f279;
	mov.b32 	%r104, 1;
	mov.b32 	%r105, 31;
	mov.b32 	%r106, -1;
	// begin inline asm
	shfl.sync.down.b32 %r87, %r88, %r104, %r105, %r106;
	// end inline asm
	mov.b32 	%f175, %r87;
	// begin inline asm
	shfl.sync.down.b32 %r92, %r93, %r104, %r105, %r106;
	// end inline asm
	mov.b64 	{%r98, %r103}, %rd465;
	// begin inline asm
	shfl.sync.down.b32 %r97, %r98, %r104, %r105, %r106;
	// end inline asm
	// begin inline asm
	shfl.sync.down.b32 %r102, %r103, %r104, %r105, %r106;
	// end inline asm
	mov.b64 	%rd200, {%r97, %r102};
	setp.gt.s32 	%p104, %r86, 30;
	mov.f32 	%f281, %f279;
	mov.u64 	%rd467, %rd465;
	@%p104 bra 	$L__BB8_192;
	setp.lt.f32 	%p105, %f279, %f175;
	mov.f32 	%f281, %f175;
	mov.u64 	%rd467, %rd200;
	@%p105 bra 	$L__BB8_192;
	setp.gt.f32 	%p106, %f279, %f175;
	mov.f32 	%f281, %f279;
	mov.u64 	%rd467, %rd465;
	@%p106 bra 	$L__BB8_192;
	setp.lt.s64 	%p107, %rd465, %rd200;
	selp.f32 	%f281, %f279, %f175, %p107;
	min.s64 	%rd467, %rd465, %rd200;
$L__BB8_192:
	mov.b32 	%r108, %f281;
	mov.b32 	%r124, 2;
	mov.b32 	%r125, 31;
	mov.b32 	%r126, -1;
	// begin inline asm
	shfl.sync.down.b32 %r107, %r108, %r124, %r125, %r126;
	// end inline asm
	mov.b32 	%f178, %r107;
	// begin inline asm
	shfl.sync.down.b32 %r112, %r113, %r124, %r125, %r126;
	// end inline asm
	mov.b64 	{%r118, %r123}, %rd467;
	// begin inline asm
	shfl.sync.down.b32 %r117, %r118, %r124, %r125, %r126;
	// end inline asm
	// begin inline asm
	shfl.sync.down.b32 %r122, %r123, %r124, %r125, %r126;
	// end inline asm
	mov.b64 	%rd203, {%r117, %r122};
	setp.gt.s32 	%p108, %r86, 29;
	mov.f32 	%f282, %f281;
	mov.u64 	%rd468, %rd467;
	@%p108 bra 	$L__BB8_196;
	setp.lt.f32 	%p109, %f281, %f178;
	mov.f32 	%f282, %f178;
	mov.u64 	%rd468, %rd203;
	@%p109 bra 	$L__BB8_196;
	setp.gt.f32 	%p110, %f281, %f178;
	mov.f32 	%f282, %f281;
	mov.u64 	%rd468, %rd467;
	@%p110 bra 	$L__BB8_196;
	setp.lt.s64 	%p111, %rd467, %rd203;
	selp.f32 	%f282, %f281, %f178, %p111;
	min.s64 	%rd468, %rd467, %rd203;
$L__BB8_196:
	mov.b32 	%r128, %f282;
	mov.b32 	%r144, 4;
	mov.b32 	%r145, 31;
	mov.b32 	%r146, -1;
	// begin inline asm
	shfl.sync.down.b32 %r127, %r128, %r144, %r145, %r146;
	// end inline asm
	mov.b32 	%f181, %r127;
	// begin inline asm
	shfl.sync.down.b32 %r132, %r133, %r144, %r145, %r146;
	// end inline asm
	mov.b64 	{%r138, %r143}, %rd468;
	// begin inline asm
	shfl.sync.down.b32 %r137, %r138, %r144, %r145, %r146;
	// end inline asm
	// begin inline asm
	shfl.sync.down.b32 %r142, %r143, %r144, %r145, %r146;
	// end inline asm
	mov.b64 	%rd206, {%r137, %r142};
	setp.gt.s32 	%p112, %r86, 27;
	mov.f32 	%f283, %f282;
	mov.u64 	%rd469, %rd468;
	@%p112 bra 	$L__BB8_200;
	setp.lt.f32 	%p113, %f282, %f181;
	mov.f32 	%f283, %f181;
	mov.u64 	%rd469, %rd206;
	@%p113 bra 	$L__BB8_200;
	setp.gt.f32 	%p114, %f282, %f181;
	mov.f32 	%f283, %f282;
	mov.u64 	%rd469, %rd468;
	@%p114 bra 	$L__BB8_200;
	setp.lt.s64 	%p115, %rd468, %rd206;
	selp.f32 	%f283, %f282, %f181, %p115;
	min.s64 	%rd469, %rd468, %rd206;
$L__BB8_200:
	mov.b32 	%r148, %f283;
	mov.b32 	%r164, 8;
	mov.b32 	%r165, 31;
	mov.b32 	%r166, -1;
	// begin inline asm
	shfl.sync.down.b32 %r147, %r148, %r164, %r165, %r166;
	// end inline asm
	mov.b32 	%f184, %r147;
	// begin inline asm
	shfl.sync.down.b32 %r152, %r153, %r164, %r165, %r166;
	// end inline asm
	mov.b64 	{%r158, %r163}, %rd469;
	// begin inline asm
	shfl.sync.down.b32 %r157, %r158, %r164, %r165, %r166;
	// end inline asm
	// begin inline asm
	shfl.sync.down.b32 %r162, %r163, %r164, %r165, %r166;
	// end inline asm
	mov.b64 	%rd209, {%r157, %r162};
	setp.gt.s32 	%p116, %r86, 23;
	mov.f32 	%f284, %f283;
	mov.u64 	%rd470, %rd469;
	@%p116 bra 	$L__BB8_204;
	setp.lt.f32 	%p117, %f283, %f184;
	mov.f32 	%f284, %f184;
	mov.u64 	%rd470, %rd209;
	@%p117 bra 	$L__BB8_204;
	setp.gt.f32 	%p118, %f283, %f184;
	mov.f32 	%f284, %f283;
	mov.u64 	%rd470, %rd469;
	@%p118 bra 	$L__BB8_204;
	setp.lt.s64 	%p119, %rd469, %rd209;
	selp.f32 	%f284, %f283, %f184, %p119;
	min.s64 	%rd470, %rd469, %rd209;
$L__BB8_204:
	mov.b32 	%r168, %f284;
	mov.b32 	%r184, 16;
	mov.b32 	%r185, 31;
	mov.b32 	%r186, -1;
	// begin inline asm
	shfl.sync.down.b32 %r167, %r168, %r184, %r185, %r186;
	// end inline asm
	mov.b32 	%f187, %r167;
	// begin inline asm
	shfl.sync.down.b32 %r172, %r173, %r184, %r185, %r186;
	// end inline asm
	mov.b64 	{%r178, %r183}, %rd470;
	// begin inline asm
	shfl.sync.down.b32 %r177, %r178, %r184, %r185, %r186;
	// end inline asm
	// begin inline asm
	shfl.sync.down.b32 %r182, %r183, %r184, %r185, %r186;
	// end inline asm
	mov.b64 	%rd212, {%r177, %r182};
	setp.gt.s32 	%p120, %r86, 15;
	mov.f32 	%f292, %f284;
	mov.u64 	%rd478, %rd470;
	@%p120 bra 	$L__BB8_208;
	setp.lt.f32 	%p121, %f284, %f187;
	mov.f32 	%f292, %f187;
	mov.u64 	%rd478, %rd212;
	@%p121 bra 	$L__BB8_208;
	setp.gt.f32 	%p122, %f284, %f187;
	mov.f32 	%f292, %f284;
	mov.u64 	%rd478, %rd470;
	@%p122 bra 	$L__BB8_208;
	setp.lt.s64 	%p123, %rd470, %rd212;
	selp.f32 	%f292, %f284, %f187, %p123;
	min.s64 	%rd478, %rd470, %rd212;
$L__BB8_208:
	setp.ne.s32 	%p124, %r86, 0;
	@%p124 bra 	$L__BB8_210;
	shr.u32 	%r187, %r16, 1;
	and.b32  	%r188, %r187, 496;
	mov.u32 	%r189, _ZN6thrust24THRUST_300001_SM_1000_NS8cuda_cub4core6detail5shmemE;
	add.s32 	%r190, %r189, %r188;
	st.shared.f32 	[%r190+8], %f292;
	st.shared.u64 	[%r190+16], %rd478;
$L__BB8_210:
	bar.sync 	0;
	setp.ne.s32 	%p125, %r16, 0;
	@%p125 bra 	$L__BB8_232;
	ld.shared.f32 	%f190, [_ZN6thrust24THRUST_300001_SM_1000_NS8cuda_cub4core6detail5shmemE+24];
	ld.shared.u64 	%rd215, [_ZN6thrust24THRUST_300001_SM_1000_NS8cuda_cub4core6detail5shmemE+32];
	setp.lt.f32 	%p126, %f292, %f190;
	mov.f32 	%f286, %f190;
	mov.u64 	%rd472, %rd215;
	@%p126 bra 	$L__BB8_214;
	setp.lt.f32 	%p127, %f190, %f292;
	mov.f32 	%f286, %f292;
	mov.u64 	%rd472, %rd478;
	@%p127 bra 	$L__BB8_214;
	setp.lt.s64 	%p128, %rd478, %rd215;
	selp.f32 	%f286, %f292, %f190, %p128;
	min.s64 	%rd472, %rd478, %rd215;
$L__BB8_214:
	ld.shared.f32 	%f193, [_ZN6thrust24THRUST_300001_SM_1000_NS8cuda_cub4core6detail5shmemE+40];
	ld.shared.u64 	%rd218, [_ZN6thrust24THRUST_300001_SM_1000_NS8cuda_cub4core6detail5shmemE+48];
	setp.lt.f32 	%p129, %f286, %f193;
	mov.f32 	%f287, %f193;
	mov.u64 	%rd473, %rd218;
	@%p129 bra 	$L__BB8_217;
	setp.lt.f32 	%p130, %f193, %f286;
	mov.f32 	%f287, %f286;
	mov.u64 	%rd473, %rd472;
	@%p130 bra 	$L__BB8_217;
	setp.lt.s64 	%p131, %rd472, %rd218;
	selp.f32 	%f287, %f286, %f193, %p131;
	min.s64 	%rd473, %rd472, %rd218;
$L__BB8_217:
	ld.shared.f32 	%f196, [_ZN6thrust24THRUST_300001_SM_1000_NS8cuda_cub4core6detail5shmemE+56];
	ld.shared.u64 	%rd221, [_ZN6thrust24THRUST_300001_SM_1000_NS8cuda_cub4core6detail5shmemE+64];
	setp.lt.f32 	%p132, %f287, %f196;
	mov.f32 	%f288, %f196;
	mov.u64 	%rd474, %rd221;
	@%p132 bra 	$L__BB8_220;
	setp.lt.f32 	%p133, %f196, %f287;
	mov.f32 	%f288, %f287;
	mov.u64 	%rd474, %rd473;
	@%p133 bra 	$L__BB8_220;
	setp.lt.s64 	%p134, %rd473, %rd221;
	selp.f32 	%f288, %f287, %f196, %p134;
	min.s64 	%rd474, %rd473, %rd221;
$L__BB8_220:
	ld.shared.f32 	%f199, [_ZN6thrust24THRUST_300001_SM_1000_NS8cuda_cub4core6detail5shmemE+72];
	ld.shared.u64 	%rd224, [_ZN6thrust24THRUST_300001_SM_1000_NS8cuda_cub4core6detail5shmemE+80];
	setp.lt.f32 	%p135, %f288, %f199;
	mov.f32 	%f289, %f199;
	mov.u64 	%rd475, %rd224;
	@%p135 bra 	$L__BB8_223;
	setp.lt.f32 	%p136, %f199, %f288;
	mov.f32 	%f289, %f288;
	mov.u64 	%rd475, %rd474;
	@%p136 bra 	$L__BB8_223;
	setp.lt.s64 	%p137, %rd474, %rd224;
	selp.f32 	%f289, %f288, %f199, %p137;
	min.s64 	%rd475, %rd474, %rd224;
$L__BB8_223:
	ld.shared.f32 	%f202, [_ZN6thrust24THRUST_300001_SM_1000_NS8cuda_cub4core6detail5shmemE+88];
	ld.shared.u64 	%rd227, [_ZN6thrust24THRUST_300001_SM_1000_NS8cuda_cub4core6detail5shmemE+96];
	setp.lt.f32 	%p138, %f289, %f202;
	mov.f32 	%f290, %f202;
	mov.u64 	%rd476, %rd227;
	@%p138 bra 	$L__BB8_226;
	setp.lt.f32 	%p139, %f202, %f289;
	mov.f32 	%f290, %f289;
	mov.u64 	%rd476, %rd475;
	@%p139 bra 	$L__BB8_226;
	setp.lt.s64 	%p140, %rd475, %rd227;
	selp.f32 	%f290, %f289, %f202, %p140;
	min.s64 	%rd476, %rd475, %rd227;
$L__BB8_226:
	ld.shared.f32 	%f205, [_ZN6thrust24THRUST_300001_SM_1000_NS8cuda_cub4core6detail5shmemE+104];
	ld.shared.u64 	%rd230, [_ZN6thrust24THRUST_300001_SM_1000_NS8cuda_cub4core6detail5shmemE+112];
	setp.lt.f32 	%p141, %f290, %f205;
	mov.f32 	%f291, %f205;
	mov.u64 	%rd477, %rd230;
	@%p141 bra 	$L__BB8_229;
	setp.lt.f32 	%p142, %f205, %f290;
	mov.f32 	%f291, %f290;
	mov.u64 	%rd477, %rd476;
	@%p142 bra 	$L__BB8_229;
	setp.lt.s64 	%p143, %rd476, %rd230;
	selp.f32 	%f291, %f290, %f205, %p143;
	min.s64 	%rd477, %rd476, %rd230;
$L__BB8_229:
	ld.shared.f32 	%f208, [_ZN6thrust24THRUST_300001_SM_1000_NS8cuda_cub4core6detail5shmemE+120];
	ld.shared.u64 	%rd233, [_ZN6thrust24THRUST_300001_SM_1000_NS8cuda_cub4core6detail5shmemE+128];
	setp.lt.f32 	%p144, %f291, %f208;
	mov.f32 	%f292, %f208;
	mov.u64 	%rd478, %rd233;
	@%p144 bra 	$L__BB8_232;
	setp.lt.f32 	%p145, %f208, %f291;
	mov.f32 	%f292, %f291;
	mov.u64 	%rd478, %rd477;
	@%p145 bra 	$L__BB8_232;
	setp.lt.s64 	%p146, %rd477, %rd233;
	selp.f32 	%f292, %f291, %f208, %p146;
	min.s64 	%rd478, %rd477, %rd233;
$L__BB8_232:
	mov.u32 	%r426, %tid.x;
	setp.ne.s32 	%p263, %r426, 0;
	@%p263 bra 	$L__BB8_234;
	ld.param.u64 	%rd391, [_ZN6thrust24THRUST_300001_SM_1000_NS8cuda_cub4core6detail13_kernel_agentINS1_8__reduce11ReduceAgentIPN4cuda3std3__45tupleIJflEEESC_SB_lNS1_9__extrema9arg_max_fIflNS9_4lessIfEEEEEEJSC_SC_iSH_EEEvDpT0__param_1];
	cvta.to.global.u64 	%rd390, %rd391;
	st.global.f32 	[%rd390], %f292;
	st.global.u64 	[%rd390+8], %rd478;
$L__BB8_234:
	ret;

}
	// .globl	_ZN3cub18CUB_300001_SM_10006detail11EmptyKernelIvEEvv
.visible .entry _ZN3cub18CUB_300001_SM_10006detail11EmptyKernelIvEEvv()
{


	ret;

}


// ===== COMPILED SASS (sm_100) =====

	.target	sm_100

	.elftype	@"ET_EXEC"


//--------------------- .note.nv.tkinfo           --------------------------
	.section	.note.nv.tkinfo,"",@"SHT_NOTE"
	.sectionflags	@"SHF_NOTE_NV_TKINFO"
	.tkinfo
        /*0018*/ 	.word	0x00000002
        /*0030*/ 	.string	""
        /*0030*/ 	.string	"ptxas"
        /*0030*/ 	.string	"Cuda compilation tools, release 13.0, V13.0.88"
        /*0030*/ 	.string	"Build cuda_13.0.r13.0/compiler.36424714_0"
        /*0030*/ 	.string	"-arch sm_100 -m 64 "



//--------------------- .note.nv.cuinfo           --------------------------
	.section	.note.nv.cuinfo,"",@"SHT_NOTE"
	.sectionflags	@"SHF_NOTE_NV_CUINFO"
        /*0018*/ 	.short	0x0002
        /*001a*/ 	.short	0x0064
        /*001c*/ 	.short	0x0082
	.zero		2


//--------------------- .nv.info                  --------------------------
	.section	.nv.info,"",@"SHT_CUDA_INFO"
	.align	4


	//----- nvinfo : EIATTR_REGCOUNT
	.align		4
        /*0000*/ 	.byte	0x04, 0x2f
        /*0002*/ 	.short	(.L_49 - .L_48)
	.align		4
.L_48:
        /*0004*/ 	.word	index@(_Z14max_idx_kernelIfEvPKT_iPi)
        /*0008*/ 	.word	0x00000020


	//----- nvinfo : EIATTR_FRAME_SIZE
	.align		4
.L_49:
        /*000c*/ 	.byte	0x04, 0x11
        /*000e*/ 	.short	(.L_51 - .L_50)
	.align		4
.L_50:
        /*0010*/ 	.word	index@(_Z14max_idx_kernelIfEvPKT_iPi)
        /*0014*/ 	.word	0x00000000


	//----- nvinfo : EIATTR_REGCOUNT
	.align		4
.L_51:
        /*0018*/ 	.byte	0x04, 0x2f
        /*001a*/ 	.short	(.L_53 - .L_52)
	.align		4
.L_52:
        /*001c*/ 	.word	index@(_ZN6thrust24THRUST_300001_SM_1000_NS8cuda_cub4core6detail13_kernel_agentINS1_8__reduce11ReduceAgentINS0_12zip_iteratorIN4cuda3std3__45tupleIJNS0_10device_ptrIfEENS0_17counting_iteratorIlNS0_11use_defaultESF_SF_EEEEEEEPNSB_IJflEEESJ_iNS1_9__extrema9arg_max_fIflNSA_4lessIfEEEEEEJSI_SK_iSP_EEEvDpT0_)
        /*0020*/ 	.word	0x0000001c


	//----- nvinfo : EIATTR_FRAME_SIZE
	.align		4
.L_53:
        /*0024*/ 	.byte	0x04, 0x11
        /*0026*/ 	.short	(.L_55 - .L_54)
	.align		4
.L_54:
        /*0028*/ 	.word	index@(_ZN6thrust24THRUST_300001_SM_1000_NS8cuda_cub4core6detail13_kernel_agentINS1_8__reduce11ReduceAgentINS0_12zip_iteratorIN4cuda3std3__45tupleIJNS0_10device_ptrIfEENS0_17counting_iteratorIlNS0_11use_defaultESF_SF_EEEEEEEPNSB_IJflEEESJ_iNS1_9__extrema9arg_max_fIflNSA_4lessIfEEEEEEJSI_SK_iSP_EEEvDpT0_)
        /*002c*/ 	.word	0x00000000


	//----- nvinfo : EIATTR_REGCOUNT
	.align		4
.L_55:
        /*0030*/ 	.byte	0x04, 0x2f
        /*0032*/ 	.short	(.L_57 - .L_56)
	.align		4
.L_56:
        /*0034*/ 	.word	index@(_ZN6thrust24THRUST_300001_SM_1000_NS8cuda_cub4core6detail13_kernel_agentINS1_8__reduce11ReduceAgentINS0_12zip_iteratorIN4cuda3std3__45tupleIJNS0_10device_ptrIfEENS0_17counting_iteratorIlNS0_11use_defaultESF_SF_EEEEEEEPNSB_IJflEEESJ_iNS1_9__extrema9arg_max_fIflNSA_4lessIfEEEEEEJSI_SK_iN3cub18CUB_300001_SM_100013GridEvenShareIiEENSS_9GridQueueIjEESP_EEEvDpT0_)
        /*0038*/ 	.word	0x0000001d


	//----- nvinfo : EIATTR_FRAME_SIZE
	.align		4
.L_57:
        /*003c*/ 	.byte	0x04, 0x11
        /*003e*/ 	.short	(.L_59 - .L_58)
	.align		4
.L_58:
        /*0040*/ 	.word	index@(_ZN6thrust24THRUST_300001_SM_1000_NS8cuda_cub4core6detail13_kernel_agentINS1_8__reduce11ReduceAgentINS0_12zip_iteratorIN4cuda3std3__45tupleIJNS0_10device_ptrIfEENS0_17counting_iteratorIlNS0_11use_defaultESF_SF_EEEEEEEPNSB_IJflEEESJ_iNS1_9__extrema9arg_max_fIflNSA_4lessIfEEEEEEJSI_SK_iN3cub18CUB_300001_SM_100013GridEvenShareIiEENSS_9GridQueueIjEESP_EEEvDpT0_)
        /*0044*/ 	.word	0x00000000


	//----- nvinfo : EIATTR_REGCOUNT
	.align		4
.L_59:
        /*0048*/ 	.byte	0x04, 0x2f
        /*004a*/ 	.short	(.L_61 - .L_60)
	.align		4
.L_60:
        /*004c*/ 	.word	index@(_ZN6thrust24THRUST_300001_SM_1000_NS8cuda_cub4core6detail13_kernel_agentINS1_8__reduce10DrainAgentIiEEJN3cub18CUB_300001_SM_10009GridQueueIjEEiEEEvDpT0_)
        /*0050*/ 	.word	0x00000008


	//----- nvinfo : EIATTR_FRAME_SIZE
	.align		4
.L_61:
        /*0054*/ 	.byte	0x04, 0x11
        /*0056*/ 	.short	(.L_63 - .L_62)
	.align		4
.L_62:
        /*0058*/ 	.word	index@(_ZN6thrust24THRUST_300001_SM_1000_NS8cuda_cub4core6detail13_kernel_agentINS1_8__reduce10DrainAgentIiEEJN3cub18CUB_300001_SM_10009GridQueueIjEEiEEEvDpT0_)
        /*005c*/ 	.word	0x00000000


	//----- nvinfo : EIATTR_REGCOUNT
	.align		4
.L_63:
        /*0060*/ 	.byte	0x04, 0x2f
        /*0062*/ 	.short	(.L_65 - .L_64)
	.align		4
.L_64:
        /*0064*/ 	.word	index@(_ZN6thrust24THRUST_300001_SM_1000_NS8cuda_cub4core6detail13_kernel_agentINS1_8__reduce11ReduceAgentIPN4cuda3std3__45tupleIJflEEESC_SB_iNS1_9__extrema9arg_max_fIflNS9_4lessIfEEEEEEJSC_SC_iSH_EEEvDpT0_)
        /*0068*/ 	.word	0x00000020


	//----- nvinfo : EIATTR_FRAME_SIZE
	.align		4
.L_65:
        /*006c*/ 	.byte	0x04, 0x11
        /*006e*/ 	.short	(.L_67 - .L_66)
	.align		4
.L_66:
        /*0070*/ 	.word	index@(_ZN6thrust24THRUST_300001_SM_1000_NS8cuda_cub4core6detail13_kernel_agentINS1_8__reduce11ReduceAgentIPN4cuda3std3__45tupleIJflEEESC_SB_iNS1_9__extrema9arg_max_fIflNS9_4lessIfEEEEEEJSC_SC_iSH_EEEvDpT0_)
        /*0074*/ 	.word	0x00000000


	//----- nvinfo : EIATTR_REGCOUNT
	.align		4
.L_67:
        /*0078*/ 	.byte	0x04, 0x2f
        /*007a*/ 	.short	(.L_69 - .L_68)
	.align		4
.L_68:
        /*007c*/ 	.word	index@(_ZN6thrust24THRUST_300001_SM_1000_NS8cuda_cub4core6detail13_kernel_agentINS1_8__reduce11ReduceAgentINS0_12zip_iteratorIN4cuda3std3__45tupleIJNS0_10device_ptrIfEENS0_17counting_iteratorIlNS0_11use_defaultESF_SF_EEEEEEEPNSB_IJflEEESJ_lNS1_9__extrema9arg_max_fIflNSA_4lessIfEEEEEEJSI_SK_lSP_EEEvDpT0_)
        /*0080*/ 	.word	0x0000001c


	//----- nvinfo : EIATTR_FRAME_SIZE
	.align		4
.L_69:
        /*0084*/ 	.byte	0x04, 0x11
        /*0086*/ 	.short	(.L_71 - .L_70)
	.align		4
.L_70:
        /*0088*/ 	.word	index@(_ZN6thrust24THRUST_300001_SM_1000_NS8cuda_cub4core6detail13_kernel_agentINS1_8__reduce11ReduceAgentINS0_12zip_iteratorIN4cuda3std3__45tupleIJNS0_10device_ptrIfEENS0_17counting_iteratorIlNS0_11use_defaultESF_SF_EEEEEEEPNSB_IJflEEESJ_lNS1_9__extrema9arg_max_fIflNSA_4lessIfEEEEEEJSI_SK_lSP_EEEvDpT0_)
        /*008c*/ 	.word	0x00000000


	//----- nvinfo : EIATTR_REGCOUNT
	.align		4
.L_71:
        /*0090*/ 	.byte	0x04, 0x2f
        /*0092*/ 	.short	(.L_73 - .L_72)
	.align		4
.L_72:
        /*0094*/ 	.word	index@(_ZN6thrust24THRUST_300001_SM_1000_NS8cuda_cub4core6detail13_kernel_agentINS1_8__reduce11ReduceAgentINS0_12zip_iteratorIN4cuda3std3__45tupleIJNS0_10device_ptrIfEENS0_17counting_iteratorIlNS0_11use_defaultESF_SF_EEEEEEEPNSB_IJflEEESJ_lNS1_9__extrema9arg_max_fIflNSA_4lessIfEEEEEEJSI_SK_lN3cub18CUB_300001_SM_100013GridEvenShareIlEENSS_9GridQueueIyEESP_EEEvDpT0_)
        /*0098*/ 	.word	0x0000001e


	//----- nvinfo : EIATTR_FRAME_SIZE
	.align		4
.L_73:
        /*009c*/ 	.byte	0x04, 0x11
        /*009e*/ 	.short	(.L_75 - .L_74)
	.align		4
.L_74:
        /*00a0*/ 	.word	index@(_ZN6thrust24THRUST_300001_SM_1000_NS8cuda_cub4core6detail13_kernel_agentINS1_8__reduce11ReduceAgentINS0_12zip_iteratorIN4cuda3std3__45tupleIJNS0_10device_ptrIfEENS0_17counting_iteratorIlNS0_11use_defaultESF_SF_EEEEEEEPNSB_IJflEEESJ_lNS1_9__extrema9arg_max_fIflNSA_4lessIfEEEEEEJSI_SK_lN3cub18CUB_300001_SM_100013GridEvenShareIlEENSS_9GridQueueIyEESP_EEEvDpT0_)
        /*00a4*/ 	.word	0x00000000


	//----- nvinfo : EIATTR_REGCOUNT
	.align		4
.L_75:
        /*00a8*/ 	.byte	0x04, 0x2f
        /*00aa*/ 	.short	(.L_77 - .L_76)
	.align		4
.L_76:
        /*00ac*/ 	.word	index@(_ZN6thrust24THRUST_300001_SM_1000_NS8cuda_cub4core6detail13_kernel_agentINS1_8__reduce10DrainAgentIlEEJN3cub18CUB_300001_SM_10009GridQueueIyEElEEEvDpT0_)
        /*00b0*/ 	.word	0x00000008


	//----- nvinfo : EIATTR_FRAME_SIZE
	.align		4
.L_77:
        /*00b4*/ 	.byte	0x04, 0x11
        /*00b6*/ 	.short	(.L_79 - .L_78)
	.align		4
.L_78:
        /*00b8*/ 	.word	index@(_ZN6thrust24THRUST_300001_SM_1000_NS8cuda_cub4core6detail13_kernel_agentINS1_8__reduce10DrainAgentIlEEJN3cub18CUB_300001_SM_10009GridQueueIyEElEEEvDpT0_)
        /*00bc*/ 	.word	0x00000000


	//----- nvinfo : EIATTR_REGCOUNT
	.align		4
.L_79:
        /*00c0*/ 	.byte	0x04, 0x2f
        /*00c2*/ 	.short	(.L_81 - .L_80)
	.align		4
.L_80:
        /*00c4*/ 	.word	index@(_ZN6thrust24THRUST_300001_SM_1000_NS8cuda_cub4core6detail13_kernel_agentINS1_8__reduce11ReduceAgentIPN4cuda3std3__45tupleIJflEEESC_SB_lNS1_9__extrema9arg_max_fIflNS9_4lessIfEEEEEEJSC_SC_iSH_EEEvDpT0_)
        /*00c8*/ 	.word	0x00000020


	//----- nvinfo : EIATTR_FRAME_SIZE
	.align		4
.L_81:
        /*00cc*/ 	.byte	0x04, 0x11
        /*00ce*/ 	.short	(.L_83 - .L_82)
	.align		4
.L_82:
        /*00d0*/ 	.word	index@(_ZN6thrust24THRUST_300001_SM_1000_NS8cuda_cub4core6detail13_kernel_agentINS1_8__reduce11ReduceAgentIPN4cuda3std3__45tupleIJflEEESC_SB_lNS1_9__extrema9arg_max_fIflNS9_4lessIfEEEEEEJSC_SC_iSH_EEEvDpT0_)
        /*00d4*/ 	.word	0x00000000


	//----- nvinfo : EIATTR_REGCOUNT
	.align		4
.L_83:
        /*00d8*/ 	.byte	0x04, 0x2f
        /*00da*/ 	.short	(.L_85 - .L_84)
	.align		4
.L_84:
        /*00dc*/ 	.word	index@(_ZN3cub18CUB_300001_SM_10006detail11EmptyKernelIvEEvv)
        /*00e0*/ 	.word	0x00000004


	//----- nvinfo : EIATTR_FRAME_SIZE
	.align		4
.L_85:
        /*00e4*/ 	.byte	0x04, 0x11
        /*00e6*/ 	.short	(.L_87 - .L_86)
	.align		4
.L_86:
        /*00e8*/ 	.word	index@(_ZN3cub18CUB_300001_SM_10006detail11EmptyKernelIvEEvv)
        /*00ec*/ 	.word	0x00000000


	//----- nvinfo : EIATTR_MIN_STACK_SIZE
	.align		4
.L_87:
        /*00f0*/ 	.byte	0x04, 0x12
        /*00f2*/ 	.short	(.L_89 - .L_88)
	.align		4
.L_88:
        /*00f4*/ 	.word	index@(_ZN3cub18CUB_300001_SM_10006detail11EmptyKernelIvEEvv)
        /*00f8*/ 	.word	0x00000000


	//----- nvinfo : EIATTR_MIN_STACK_SIZE
	.align		4
.L_89:
        /*00fc*/ 	.byte	0x04, 0x12
        /*00fe*/ 	.short	(.L_91 - .L_90)
	.align		4
.L_90:
        /*0100*/ 	.word	index@(_ZN6thrust24THRUST_300001_SM_1000_NS8cuda_cub4core6detail13_kernel_agentINS1_8__reduce11ReduceAgentIPN4cuda3std3__45tupleIJflEEESC_SB_lNS1_9__extrema9arg_max_fIflNS9_4lessIfEEEEEEJSC_SC_iSH_EEEvDpT0_)
        /*0104*/ 	.word	0x00000000


	//----- nvinfo : EIATTR_MIN_STACK_SIZE
	.align		4
.L_91:
        /*0108*/ 	.byte	0x04, 0x12
        /*010a*/ 	.short	(.L_93 - .L_92)
	.align		4
.L_92:
        /*010c*/ 	.word	index@(_ZN6thrust24THRUST_300001_SM_1000_NS8cuda_cub4core6detail13_kernel_agentINS1_8__reduce10DrainAgentIlEEJN3cub18CUB_300001_SM_10009GridQueueIyEElEEEvDpT0_)
        /*0110*/ 	.word	0x00000000


	//----- nvinfo : EIATTR_MIN_STACK_SIZE
	.align		4
.L_93:
        /*0114*/ 	.byte	0x04, 0x12
        /*0116*/ 	.short	(.L_95 - .L_94)
	.align		4
.L_94:
        /*0118*/ 	.word	index@(_ZN6thrust24THRUST_300001_SM_1000_NS8cuda_cub4core6detail13_kernel_agentINS1_8__reduce11ReduceAgentINS0_12zip_iteratorIN4cuda3std3__45tupleIJNS0_10device_ptrIfEENS0_17counting_iteratorIlNS0_11use_defaultESF_SF_EEEEEEEPNSB_IJflEEESJ_lNS1_9__extrema9arg_max_fIflNSA_4lessIfEEEEEEJSI_SK_lN3cub18CUB_300001_SM_100013GridEvenShareIlEENSS_9GridQueueIyEESP_EEEvDpT0_)
        /*011c*/ 	.word	0x00000000


	//----- nvinfo : EIATTR_MIN_STACK_SIZE
	.align		4
.L_95:
        /*0120*/ 	.byte	0x04, 0x12
        /*0122*/ 	.short	(.L_97 - .L_96)
	.align		4
.L_96:
        /*0124*/ 	.word	index@(_ZN6thrust24THRUST_300001_SM_1000_NS8cuda_cub4core6detail13_kernel_agentINS1_8__reduce11ReduceAgentINS0_12zip_iteratorIN4cuda3std3__45tupleIJNS0_10device_ptrIfEENS0_17counting_iteratorIlNS0_11use_defaultESF_SF_EEEEEEEPNSB_IJflEEESJ_lNS1_9__extrema9arg_max_fIflNSA_4lessIfEEEEEEJSI_SK_lSP_EEEvDpT0_)
        /*0128*/ 	.word	0x00000000


	//----- nvinfo : EIATTR_MIN_STACK_SIZE
	.align		4
.L_97:
        /*012c*/ 	.byte	0x04, 0x12
        /*012e*/ 	.short	(.L_99 - .L_98)
	.align		4
.L_98:
        /*0130*/ 	.word	index@(_ZN6thrust24THRUST_300001_SM_1000_NS8cuda_cub4core6detail13_kernel_agentINS1_8__reduce11ReduceAgentIPN4cuda3std3__45tupleIJflEEESC_SB_iNS1_9__extrema9arg_max_fIflNS9_4lessIfEEEEEEJSC_SC_iSH_EEEvDpT0_)
        /*0134*/ 	.word	0x00000000


	//----- nvinfo : EIATTR_MIN_STACK_SIZE
	.align		4
.L_99:
        /*0138*/ 	.byte	0x04, 0x12
        /*013a*/ 	.short	(.L_101 - .L_100)
	.align		4
.L_100:
        /*013c*/ 	.word	index@(_ZN6thrust24THRUST_300001_SM_1000_NS8cuda_cub4core6detail13_kernel_agentINS1_8__reduce10DrainAgentIiEEJN3cub18CUB_300001_SM_10009GridQueueIjEEiEEEvDpT0_)
        /*0140*/ 	.word	0x00000000


	//----- nvinfo : EIATTR_MIN_STACK_SIZE
	.align		4
.L_101:
        /*0144*/ 	.byte	0x04, 0x12
        /*0146*/ 	.short	(.L_103 - .L_102)
	.align		4
.L_102:
        /*0148*/ 	.word	index@(_ZN6thrust24THRUST_300001_SM_1000_NS8cuda_cub4core6detail13_kernel_agentINS1_8__reduce11ReduceAgentINS0_12zip_iteratorIN4cuda3std3__45tupleIJNS0_10device_ptrIfEENS0_17counting_iteratorIlNS0_11use_defaultESF_SF_EEEEEEEPNSB_IJflEEESJ_iNS1_9__extrema9arg_max_fIflNSA_4lessIfEEEEEEJSI_SK_iN3cub18CUB_300001_SM_100013GridEvenShareIiEENSS_9GridQueueIjEESP_EEEvDpT0_)
        /*014c*/ 	.word	0x00000000


	//----- nvinfo : EIATTR_MIN_STACK_SIZE
	.align		4
.L_103:
        /*0150*/ 	.byte	0x04, 0x12
        /*0152*/ 	.short	(.L_105 - .L_104)
	.align		4
.L_104:
        /*0154*/ 	.word	index@(_ZN6thrust24THRUST_300001_SM_1000_NS8cuda_cub4core6detail13_kernel_agentINS1_8__reduce11ReduceAgentINS0_12zip_iteratorIN4cuda3std3__45tupleIJNS0_10device_ptrIfEENS0_17counting_iteratorIlNS0_11use_defaultESF_SF_EEEEEEEPNSB_IJflEEESJ_iNS1_9__extrema9arg_max_fIflNSA_4lessIfEEEEEEJSI_SK_iSP_EEEvDpT0_)
        /*0158*/ 	.word	0x00000000


	//----- nvinfo : EIATTR_MIN_STACK_SIZE
	.align		4
.L_105:
        /*015c*/ 	.byte	0x04, 0x12
        /*015e*/ 	.short	(.L_107 - .L_106)
	.align		4
.L_106:
        /*0160*/ 	.word	index@(_Z14max_idx_kernelIfEvPKT_iPi)
        /*0164*/ 	.word	0x00000000
.L_107:


//--------------------- .nv.compat                --------------------------
	.section	.nv.compat,"",@"SHT_CUDA_COMPAT_INFO"
	.align	4
        /*0000*/ 	.byte	0x02, 0x09, 0x00, 0x00, 0x02, 0x02, 0x01, 0x00, 0x02, 0x05, 0x05, 0x00, 0x03, 0x07, 0x01, 0x01
        /*0010*/ 	.byte	0x02, 0x03, 0x00, 0x00, 0x02, 0x06, 0x01, 0x00, 0x04, 0x0b, 0x08, 0x00, 0x09, 0x00, 0x00, 0x00
        /*0020*/ 	.byte	0x00, 0x00, 0x00, 0x00


//--------------------- .nv.info._ZN3cub18CUB_300001_SM_10006detail11EmptyKernelIvEEvv --------------------------
	.section	.nv.info._ZN3cub18CUB_300001_SM_10006detail11EmptyKernelIvEEvv,"",@"SHT_CUDA_INFO"
	.sectionflags	@""
	.align	4


	//----- nvinfo : EIATTR_CUDA_API_VERSION
	.align		4
        /*0000*/ 	.byte	0x04, 0x37
        /*0002*/ 	.short	(.L_109 - .L_108)
.L_108:
        /*0004*/ 	.word	0x00000082


	//----- nvinfo : EIATTR_SPARSE_MMA_MASK
	.align		4
.L_109:
        /*0008*/ 	.byte	0x03, 0x50
        /*000a*/ 	.short	0x0000


	//----- nvinfo : EIATTR_MAXREG_COUNT
	.align		4
        /*000c*/ 	.byte	0x03, 0x1b
        /*000e*/ 	.short	0x00ff


	//----- nvinfo : EIATTR_MERCURY_ISA_VERSION
	.align		4
        /*0010*/ 	.byte	0x03, 0x5f
        /*0012*/ 	.short	0x0101


	//----- nvinfo : EIATTR_VRC_CTA_INIT_COUNT
	.align		4
        /*0014*/ 	.byte	0x02, 0x4a
	.zero		1
	.zero		1


	//----- nvinfo : EIATTR_EXIT_INSTR_OFFSETS
	.align		4
        /*0018*/ 	.byte	0x04, 0x1c
        /*001a*/ 	.short	(.L_111 - .L_110)


	//   ....[0]....
.L_110:
        /*001c*/ 	.word	0x00000010


	//----- nvinfo : EIATTR_SW_WAR
	.align		4
.L_111:
        /*0020*/ 	.byte	0x04, 0x36
        /*0022*/ 	.short	(.L_113 - .L_112)
.L_112:
        /*0024*/ 	.word	0x00000008
.L_113:


//--------------------- .nv.info._ZN6thrust24THRUST_300001_SM_1000_NS8cuda_cub4core6detail13_kernel_agentINS1_8__reduce11ReduceAgentIPN4cuda3std3__45tupleIJflEEESC_SB_lNS1_9__extrema9arg_max_fIflNS9_4lessIfEEEEEEJSC_SC_iSH_EEEvDpT0_ --------------------------
	.section	.nv.info._ZN6thrust24THRUST_300001_SM_1000_NS8cuda_cub4core6detail13_kernel_agentINS1_8__reduce11ReduceAgentIPN4cuda3std3__45tupleIJflEEESC_SB_lNS1_9__extrema9arg_max_fIflNS9_4lessIfEEEEEEJSC_SC_iSH_EEEvDpT0_,"",@"SHT_CUDA_INFO"
	.sectionflags	@""
	.align	4


	//----- nvinfo : EIATTR_CUDA_API_VERSION
	.align		4
        /*0000*/ 	.byte	0x04, 0x37
        /*0002*/ 	.short	(.L_115 - .L_114)
.L_114:
        /*0004*/ 	.word	0x00000082


	//----- nvinfo : EIATTR_KPARAM_INFO
	.align		4
.L_115:
        /*0008*/ 	.byte	0x04, 0x17
        /*000a*/ 	.short	(.L_117 - .L_116)
.L_116:
        /*000c*/ 	.word	0x00000000
        /*0010*/ 	.short	0x0003
        /*0012*/ 	.short	0x0014
        /*0014*/ 	.byte	0x00, 0xf0, 0x05, 0x00


	//----- nvinfo : EIATTR_KPARAM_INFO
	.align		4
.L_117:
        /*0018*/ 	.byte	0x04, 0x17
        /*001a*/ 	.short	(.L_119 - .L_118)
.L_118:
        /*001c*/ 	.word	0x00000000
        /*0020*/ 	.short	0x0002
        /*0022*/ 	.short	0x0010
        /*0024*/ 	.byte	0x00, 0xf0, 0x11, 0x00


	//----- nvinfo : EIATTR_KPARAM_INFO
	.align		4
.L_119:
        /*0028*/ 	.byte	0x04, 0x17
        /*002a*/ 	.short	(.L_121 - .L_120)
.L_120:
        /*002c*/ 	.word	0x00000000
        /*0030*/ 	.short	0x0001
        /*0032*/ 	.short	0x0008
        /*0034*/ 	.byte	0x00, 0xf5, 0x21, 0x00


	//----- nvinfo : EIATTR_KPARAM_INFO
	.align		4
.L_121:
        /*0038*/ 	.byte	0x04, 0x17
        /*003a*/ 	.short	(.L_123 - .L_122)
.L_122:
        /*003c*/ 	.word	0x00000000
        /*0040*/ 	.short	0x0000
        /*0042*/ 	.short	0x0000
        /*0044*/ 	.byte	0x00, 0xf5, 0x21, 0x00


	//----- nvinfo : EIATTR_SPARSE_MMA_MASK
	.align		4
.L_123:
        /*0048*/ 	.byte	0x03, 0x50
        /*004a*/ 	.short	0x0000


	//----- nvinfo : EIATTR_MAXREG_COUNT
	.align		4
        /*004c*/ 	.byte	0x03, 0x1b
        /*004e*/ 	.short	0x00ff


	//----- nvinfo : EIATTR_NUM_BARRIERS
	.align		4
        /*0050*/ 	.byte	0x02, 0x4c
        /*0052*/ 	.byte	0x01
	.zero		1


	//----- nvinfo : EIATTR_MERCURY_ISA_VERSION
	.align		4
        /*0054*/ 	.byte	0x03, 0x5f
        /*0056*/ 	.short	0x0101


	//----- nvinfo : EIATTR_COOP_GROUP_MASK_REGIDS
	.align		4
        /*0058*/ 	.byte	0x04, 0x29
        /*005a*/ 	.short	(.L_125 - .L_124)


	//   ....[0]....
.L_124:
        /*005c*/ 	.word	0xffffffff


	//   ....[1]....
        /*0060*/ 	.word	0xffffffff


	//   ....[2]....
        /*0064*/ 	.word	0xffffffff


	//   ....[3]....
        /*0068*/ 	.word	0xffffffff


	//   ....[4]....
        /*006c*/ 	.word	0xffffffff


	//   ....[5]....
        /*0070*/ 	.word	0xffffffff


	//   ....[6]....
        /*0074*/ 	.word	0xffffffff


	//   ....[7]....
        /*0078*/ 	.word	0xffffffff


	//   ....[8]....
        /*007c*/ 	.word	0xffffffff


	//   ....[9]....
        /*0080*/ 	.word	0xffffffff


	//   ....[10]....
        /*0084*/ 	.word	0xffffffff


	//   ....[11]....
        /*0088*/ 	.word	0xffffffff


	//   ....[12]....
        /*008c*/ 	.word	0xffffffff


	//   ....[13]....
        /*0090*/ 	.word	0xffffffff


	//   ....[14]....
        /*0094*/ 	.word	0xffffffff


	//   ....[15]....
        /*0098*/ 	.word	0xffffffff


	//   ....[16]....
        /*009c*/ 	.word	0xffffffff


	//   ....[17]....
        /*00a0*/ 	.word	0xffffffff


	//   ....[18]....
        /*00a4*/ 	.word	0xffffffff


	//   ....[19]....
        /*00a8*/ 	.word	0xffffffff


	//   ....[20]....
        /*00ac*/ 	.word	0xffffffff


	//   ....[21]....
        /*00b0*/ 	.word	0xffffffff


	//   ....[22]....
        /*00b4*/ 	.word	0xffffffff


	//   ....[23]....
        /*00b8*/ 	.word	0xffffffff


	//   ....[24]....
        /*00bc*/ 	.word	0xffffffff


	//   ....[25]....
        /*00c0*/ 	.word	0xffffffff


	//   ....[26]....
        /*00c4*/ 	.word	0xffffffff


	//   ....[27]....
        /*00c8*/ 	.word	0xffffffff


	//   ....[28]....
        /*00cc*/ 	.word	0xffffffff


	//   ....[29]....
        /*00d0*/ 	.word	0xffffffff


	//   ....[30]....
        /*00d4*/ 	.word	0xffffffff


	//   ....[31]....
        /*00d8*/ 	.word	0xffffffff


	//   ....[32]....
        /*00dc*/ 	.word	0xffffffff


	//   ....[33]....
        /*00e0*/ 	.word	0xffffffff


	//   ....[34]....
        /*00e4*/ 	.word	0xffffffff


	//   ....[35]....
        /*00e8*/ 	.word	0xffffffff


	//   ....[36]....
        /*00ec*/ 	.word	0xffffffff


	//   ....[37]....
        /*00f0*/ 	.word	0xffffffff


	//   ....[38]....
        /*00f4*/ 	.word	0xffffffff


	//   ....[39]....
        /*00f8*/ 	.word	0xffffffff


	//   ....[40]....
        /*00fc*/ 	.word	0xffffffff


	//   ....[41]....
        /*0100*/ 	.word	0xffffffff


	//   ....[42]....
        /*0104*/ 	.word	0xffffffff


	//   ....[43]....
        /*0108*/ 	.word	0xffffffff


	//   ....[44]....
        /*010c*/ 	.word	0xffffffff


	//----- nvinfo : EIATTR_COOP_GROUP_INSTR_OFFSETS
	.align		4
.L_125:
        /*0110*/ 	.byte	0x04, 0x28
        /*0112*/ 	.short	(.L_127 - .L_126)


	//   ....[0]....
.L_126:
        /*0114*/ 	.word	0x00000a60


	//   ....[1]....
        /*0118*/ 	.word	0x00000a90


	//   ....[2]....
        /*011c*/ 	.word	0x00000aa0


	//   ....[3]....
        /*0120*/ 	.word	0x00000c00


	//   ....[4]....
        /*0124*/ 	.word	0x00000c40


	//   ....[5]....
        /*0128*/ 	.word	0x00000c80


	//   ....[6]....
        /*012c*/ 	.word	0x00000dc0


	//   ....[7]....
        /*0130*/ 	.word	0x00000df0


	//   ....[8]....
        /*0134*/ 	.word	0x00000e20


	//   ....[9]....
        /*0138*/ 	.word	0x00000f50


	//   ....[10]....
        /*013c*/ 	.word	0x00000f80


	//   ....[11]....
        /*0140*/ 	.word	0x00000fb0


	//   ....[12]....
        /*0144*/ 	.word	0x000010e0


	//   ....[13]....
        /*0148*/ 	.word	0x00001110


	//   ....[14]....
        /*014c*/ 	.word	0x00001140


	//   ....[15]....
        /*0150*/ 	.word	0x00001d00


	//   ....[16]....
        /*0154*/ 	.word	0x00001d10


	//   ....[17]....
        /*0158*/ 	.word	0x00001d20


	//   ....[18]....
        /*015c*/ 	.word	0x00001ef0


	//   ....[19]....
        /*0160*/ 	.word	0x00001f30


	//   ....[20]....
        /*0164*/ 	.word	0x00001f60


	//   ....[21]....
        /*0168*/ 	.word	0x00002090


	//   ....[22]....
        /*016c*/ 	.word	0x000020c0


	//   ....[23]....
        /*0170*/ 	.word	0x000020f0


	//   ....[24]....
        /*0174*/ 	.word	0x00002220


	//   ....[25]....
        /*0178*/ 	.word	0x00002250


	//   ....[26]....
        /*017c*/ 	.word	0x00002280


	//   ....[27]....
        /*0180*/ 	.word	0x000023b0


	//   ....[28]....
        /*0184*/ 	.word	0x000023e0


	//   ....[29]....
        /*0188*/ 	.word	0x00002410


	//   ....[30]....
        /*018c*/ 	.word	0x00004a60


	//   ....[31]....
        /*0190*/ 	.word	0x00004a80


	//   ....[32]....
        /*0194*/ 	.word	0x00004a90


	//   ....[33]....
        /*0198*/ 	.word	0x00004c30


	//   ....[34]....
        /*019c*/ 	.word	0x00004c60


	//   ....[35]....
        /*01a0*/ 	.word	0x00004c90


	//   ....[36]....
        /*01a4*/ 	.word	0x00004dc0


	//   ....[37]....
        /*01a8*/ 	.word	0x00004df0


	//   ....[38]....
        /*01ac*/ 	.word	0x00004e20


	//   ....[39]....
        /*01b0*/ 	.word	0x00004f50


	//   ....[40]....
        /*01b4*/ 	.word	0x00004f80


	//   ....[41]....
        /*01b8*/ 	.word	0x00004fb0


	//   ....[42]....
        /*01bc*/ 	.word	0x000050e0


	//   ....[43]....
        /*01c0*/ 	.word	0x00005110


	//   ....[44]....
        /*01c4*/ 	.word	0x00005140


	//----- nvinfo : EIATTR_VRC_CTA_INIT_COUNT
	.align		4
.L_127:
        /*01c8*/ 	.byte	0x02, 0x4a
	.zero		1
	.zero		1


	//----- nvinfo : EIATTR_EXIT_INSTR_OFFSETS
	.align		4
        /*01cc*/ 	.byte	0x04, 0x1c
        /*01ce*/ 	.short	(.L_129 - .L_128)


	//   ....[0]....
.L_128:
        /*01d0*/ 	.word	0x00000030


	//   ....[1]....
        /*01d4*/ 	.word	0x00005c50


	//   ....[2]....
        /*01d8*/ 	.word	0x00005cc0


	//----- nvinfo : EIATTR_MAX_THREADS
	.align		4
.L_129:
        /*01dc*/ 	.byte	0x04, 0x05
        /*01de*/ 	.short	(.L_131 - .L_130)
.L_130:
        /*01e0*/ 	.word	0x00000100
        /*01e4*/ 	.word	0x00000001
        /*01e8*/ 	.word	0x00000001


	//----- nvinfo : EIATTR_CRS_STACK_SIZE
	.align		4
.L_131:
        /*01ec*/ 	.byte	0x04, 0x1e
        /*01ee*/ 	.short	(.L_133 - .L_132)
.L_132:
        /*01f0*/ 	.word	0x00000000


	//----- nvinfo : EIATTR_CBANK_PARAM_SIZE
	.align		4
.L_133:
        /*01f4*/ 	.byte	0x03, 0x19
        /*01f6*/ 	.short	0x0015


	//----- nvinfo : EIATTR_PARAM_CBANK
	.align		4
        /*01f8*/ 	.byte	0x04, 0x0a
        /*01fa*/ 	.short	(.L_135 - .L_134)
	.align		4
.L_134:
        /*01fc*/ 	.word	index@(.nv.constant0._ZN6thrust24THRUST_300001_SM_1000_NS8cuda_cub4core6detail13_kernel_agentINS1_8__reduce11ReduceAgentIPN4cuda3std3__45tupleIJflEEESC_SB_lNS1_9__extrema9arg_max_fIflNS9_4lessIfEEEEEEJSC_SC_iSH_EEEvDpT0_)
        /*0200*/ 	.short	0x0380
        /*0202*/ 	.short	0x0015


	//----- nvinfo : EIATTR_SW_WAR
	.align		4
.L_135:
        /*0204*/ 	.byte	0x04, 0x36
        /*0206*/ 	.short	(.L_137 - .L_136)
.L_136:
        /*0208*/ 	.word	0x00000008
.L_137:


//--------------------- .nv.info._ZN6thrust24THRUST_300001_SM_1000_NS8cuda_cub4core6detail13_kernel_agentINS1_8__reduce10DrainAgentIlEEJN3cub18CUB_300001_SM_10009GridQueueIyEElEEEvDpT0_ --------------------------
	.section	.nv.info._ZN6thrust24THRUST_300001_SM_1000_NS8cuda_cub4core6detail13_kernel_agentINS1_8__reduce10DrainAgentIlEEJN3cub18CUB_300001_SM_10009GridQueueIyEElEEEvDpT0_,"",@"SHT_CUDA_INFO"
	.sectionflags	@""
	.align	4


	//----- nvinfo : EIATTR_CUDA_API_VERSION
	.align		4
        /*0000*/ 	.byte	0x04, 0x37
        /*0002*/ 	.short	(.L_139 - .L_138)
.L_138:
        /*0004*/ 	.word	0x00000082


	//----- nvinfo : EIATTR_KPARAM_INFO
	.align		4
.L_139:
        /*0008*/ 	.byte	0x04, 0x17
        /*000a*/ 	.short	(.L_141 - .L_140)
.L_140:
        /*000c*/ 	.word	0x00000000
        /*0010*/ 	.short	0x0001
        /*0012*/ 	.short	0x0008
        /*0014*/ 	.byte	0x00, 0xf0, 0x21, 0x00


	//----- nvinfo : EIATTR_KPARAM_INFO
	.align		4
.L_141:
        /*0018*/ 	.byte	0x04, 0x17
        /*001a*/ 	.short	(.L_143 - .L_142)
.L_142:
        /*001c*/ 	.word	0x00000000
        /*0020*/ 	.short	0x0000
        /*0022*/ 	.short	0x0000
        /*0024*/ 	.byte	0x00, 0xf0, 0x21, 0x00


	//----- nvinfo : EIATTR_SPARSE_MMA_MASK
	.align		4
.L_143:
        /*0028*/ 	.byte	0x03, 0x50
        /*002a*/ 	.short	0x0000


	//----- nvinfo : EIATTR_MAXREG_COUNT
	.align		4
        /*002c*/ 	.byte	0x03, 0x1b
        /*002e*/ 	.short	0x00ff


	//----- nvinfo : EIATTR_MERCURY_ISA_VERSION
	.align		4
        /*0030*/ 	.byte	0x03, 0x5f
        /*0032*/ 	.short	0x0101


	//----- nvinfo : EIATTR_VRC_CTA_INIT_COUNT
	.align		4
        /*0034*/ 	.byte	0x02, 0x4a
	.zero		1
	.zero		1


	//----- nvinfo : EIATTR_EXIT_INSTR_OFFSETS
	.align		4
        /*0038*/ 	.byte	0x04, 0x1c
        /*003a*/ 	.short	(.L_145 - .L_144)


	//   ....[0]....
.L_144:
        /*003c*/ 	.word	0x00000060


	//----- nvinfo : EIATTR_MAX_THREADS
	.align		4
.L_145:
        /*0040*/ 	.byte	0x04, 0x05
        /*0042*/ 	.short	(.L_147 - .L_146)
.L_146:
        /*0044*/ 	.word	0x00000001
        /*0048*/ 	.word	0x00000001
        /*004c*/ 	.word	0x00000001


	//----- nvinfo : EIATTR_CBANK_PARAM_SIZE
	.align		4
.L_147:
        /*0050*/ 	.byte	0x03, 0x19
        /*0052*/ 	.short	0x0010


	//----- nvinfo : EIATTR_PARAM_CBANK
	.align		4
        /*0054*/ 	.byte	0x04, 0x0a
        /*0056*/ 	.short	(.L_149 - .L_148)
	.align		4
.L_148:
        /*0058*/ 	.word	index@(.nv.constant0._ZN6thrust24THRUST_300001_SM_1000_NS8cuda_cub4core6detail13_kernel_agentINS1_8__reduce10DrainAgentIlEEJN3cub18CUB_300001_SM_10009GridQueueIyEElEEEvDpT0_)
        /*005c*/ 	.short	0x0380
        /*005e*/ 	.short	0x0010


	//----- nvinfo : EIATTR_SW_WAR
	.align		4
.L_149:
        /*0060*/ 	.byte	0x04, 0x36
        /*0062*/ 	.short	(.L_151 - .L_150)
.L_150:
        /*0064*/ 	.word	0x00000008
.L_151:


//--------------------- .nv.info._ZN6thrust24THRUST_300001_SM_1000_NS8cuda_cub4core6detail13_kernel_agentINS1_8__reduce11ReduceAgentINS0_12zip_iteratorIN4cuda3std3__45tupleIJNS0_10device_ptrIfEENS0_17counting_iteratorIlNS0_11use_defaultESF_SF_EEEEEEEPNSB_IJflEEESJ_lNS1_9__extrema9arg_max_fIflNSA_4lessIfEEEEEEJSI_SK_lN3cub18CUB_300001_SM_100013GridEvenShareIlEENSS_9GridQueueIyEESP_EEEvDpT0_ --------------------------
	.section	.nv.info._ZN6thrust24THRUST_300001_SM_1000_NS8cuda_cub4core6detail13_kernel_agentINS1_8__reduce11ReduceAgentINS0_12zip_iteratorIN4cuda3std3__45tupleIJNS0_10device_ptrIfEENS0_17counting_iteratorIlNS0_11use_defaultESF_SF_EEEEEEEPNSB_IJflEEESJ_lNS1_9__extrema9arg_max_fIflNSA_4lessIfEEEEEEJSI_SK_lN3cub18CUB_300001_SM_100013GridEvenShareIlEENSS_9GridQueueIyEESP_EEEvDpT0_,"",@"SHT_CUDA_INFO"
	.sectionflags	@""
	.align	4


	//----- nvinfo : EIATTR_CUDA_API_VERSION
	.align		4
        /*0000*/ 	.byte	0x04, 0x37
        /*0002*/ 	.short	(.L_153 - .L_152)
.L_152:
        /*0004*/ 	.word	0x00000082


	//----- nvinfo : EIATTR_KPARAM_INFO
	.align		4
.L_153:
        /*0008*/ 	.byte	0x04, 0x17
        /*000a*/ 	.short	(.L_155 - .L_154)
.L_154:
        /*000c*/ 	.word	0x00000000
        /*0010*/ 	.short	0x0005
        /*0012*/ 	.short	0x0070
        /*0014*/ 	.byte	0x00, 0xf0, 0x05, 0x00


	//----- nvinfo : EIATTR_KPARAM_INFO
	.align		4
.L_155:
        /*0018*/ 	.byte	0x04, 0x17
        /*001a*/ 	.short	(.L_157 - .L_156)
.L_156:
        /*001c*/ 	.word	0x00000000
        /*0020*/ 	.short	0x0004
        /*0022*/ 	.short	0x0068
        /*0024*/ 	.byte	0x00, 0xf0, 0x21, 0x00


	//----- nvinfo : EIATTR_KPARAM_INFO
	.align		4
.L_157:
        /*0028*/ 	.byte	0x04, 0x17
        /*002a*/ 	.short	(.L_159 - .L_158)
.L_158:
        /*002c*/ 	.word	0x00000000
        /*0030*/ 	.short	0x0003
        /*0032*/ 	.short	0x0020
        /*0034*/ 	.byte	0x00, 0xf0, 0x21, 0x01


	//----- nvinfo : EIATTR_KPARAM_INFO
	.align		4
.L_159:
        /*0038*/ 	.byte	0x04, 0x17
        /*003a*/ 	.short	(.L_161 - .L_160)
.L_160:
        /*003c*/ 	.word	0x00000000
        /*0040*/ 	.short	0x0002
        /*0042*/ 	.short	0x0018
        /*0044*/ 	.byte	0x00, 0xf0, 0x21, 0x00


	//----- nvinfo : EIATTR_KPARAM_INFO
	.align		4
.L_161:
        /*0048*/ 	.byte	0x04, 0x17
        /*004a*/ 	.short	(.L_163 - .L_162)
.L_162:
        /*004c*/ 	.word	0x00000000
        /*0050*/ 	.short	0x0001
        /*0052*/ 	.short	0x0010
        /*0054*/ 	.byte	0x00, 0xf5, 0x21, 0x00


	//----- nvinfo : EIATTR_KPARAM_INFO
	.align		4
.L_163:
        /*0058*/ 	.byte	0x04, 0x17
        /*005a*/ 	.short	(.L_165 - .L_164)
.L_164:
        /*005c*/ 	.word	0x00000000
        /*0060*/ 	.short	0x0000
        /*0062*/ 	.short	0x0000
        /*0064*/ 	.byte	0x00, 0xf0, 0x41, 0x00


	//----- nvinfo : EIATTR_SPARSE_MMA_MASK
	.align		4
.L_165:
        /*0068*/ 	.byte	0x03, 0x50
        /*006a*/ 	.short	0x0000


	//----- nvinfo : EIATTR_MAXREG_COUNT
	.align		4
        /*006c*/ 	.byte	0x03, 0x1b
        /*006e*/ 	.short	0x00ff


	//----- nvinfo : EIATTR_NUM_BARRIERS
	.align		4
        /*0070*/ 	.byte	0x02, 0x4c
        /*0072*/ 	.byte	0x01
	.zero		1


	//----- nvinfo : EIATTR_MERCURY_ISA_VERSION
	.align		4
        /*0074*/ 	.byte	0x03, 0x5f
        /*0076*/ 	.short	0x0101


	//----- nvinfo : EIATTR_COOP_GROUP_MASK_REGIDS
	.align		4
        /*0078*/ 	.byte	0x04, 0x29
        /*007a*/ 	.short	(.L_167 - .L_166)


	//   ....[0]....
.L_166:
        /*007c*/ 	.word	0xffffffff


	//   ....[1]....
        /*0080*/ 	.word	0xffffffff


	//   ....[2]....
        /*0084*/ 	.word	0xffffffff


	//   ....[3]....
        /*0088*/ 	.word	0xffffffff


	//   ....[4]....
        /*008c*/ 	.word	0xffffffff


	//   ....[5]....
        /*0090*/ 	.word	0xffffffff


	//   ....[6]....
        /*0094*/ 	.word	0xffffffff


	//   ....[7]....
        /*0098*/ 	.word	0xffffffff


	//   ....[8]....
        /*009c*/ 	.word	0xffffffff


	//   ....[9]....
        /*00a0*/ 	.word	0xffffffff


	//   ....[10]....
        /*00a4*/ 	.word	0xffffffff


	//   ....[11]....
        /*00a8*/ 	.word	0xffffffff


	//   ....[12]....
        /*00ac*/ 	.word	0xffffffff


	//   ....[13]....
        /*00b0*/ 	.word	0xffffffff


	//   ....[14]....
        /*00b4*/ 	.word	0xffffffff


	//   ....[15]....
        /*00b8*/ 	.word	0xffffffff


	//   ....[16]....
        /*00bc*/ 	.word	0xffffffff


	//   ....[17]....
        /*00c0*/ 	.word	0xffffffff


	//   ....[18]....
        /*00c4*/ 	.word	0xffffffff


	//   ....[19]....
        /*00c8*/ 	.word	0xffffffff


	//   ....[20]....
        /*00cc*/ 	.word	0xffffffff


	//   ....[21]....
        /*00d0*/ 	.word	0xffffffff


	//   ....[22]....
        /*00d4*/ 	.word	0xffffffff


	//   ....[23]....
        /*00d8*/ 	.word	0xffffffff


	//   ....[24]....
        /*00dc*/ 	.word	0xffffffff


	//   ....[25]....
        /*00e0*/ 	.word	0xffffffff


	//   ....[26]....
        /*00e4*/ 	.word	0xffffffff


	//   ....[27]....
        /*00e8*/ 	.word	0xffffffff


	//   ....[28]....
        /*00ec*/ 	.word	0xffffffff


	//   ....[29]....
        /*00f0*/ 	.word	0xffffffff


	//   ....[30]....
        /*00f4*/ 	.word	0xffffffff


	//   ....[31]....
        /*00f8*/ 	.word	0xffffffff


	//   ....[32]....
        /*00fc*/ 	.word	0xffffffff


	//   ....[33]....
        /*0100*/ 	.word	0xffffffff


	//   ....[34]....
        /*0104*/ 	.word	0xffffffff


	//   ....[35]....
        /*0108*/ 	.word	0xffffffff


	//   ....[36]....
        /*010c*/ 	.word	0xffffffff


	//   ....[37]....
        /*0110*/ 	.word	0xffffffff


	//   ....[38]....
        /*0114*/ 	.word	0xffffffff


	//   ....[39]....
        /*0118*/ 	.word	0xffffffff


	//   ....[40]....
        /*011c*/ 	.word	0xffffffff


	//   ....[41]....
        /*0120*/ 	.word	0xffffffff


	//   ....[42]....
        /*0124*/ 	.word	0xffffffff


	//   ....[43]....
        /*0128*/ 	.word	0xffffffff


	//   ....[44]....
        /*012c*/ 	.word	0xffffffff


	//----- nvinfo : EIATTR_COOP_GROUP_INSTR_OFFSETS
	.align		4
.L_167:
        /*0130*/ 	.byte	0x04, 0x28
        /*0132*/ 	.short	(.L_169 - .L_168)


	//   ....[0]....
.L_168:
        /*0134*/ 	.word	0x00000c20


	//   ....[1]....
        /*0138*/ 	.word	0x00000c50


	//   ....[2]....
        /*013c*/ 	.word	0x00000c60


	//   ....[3]....
        /*0140*/ 	.word	0x00000dc0


	//   ....[4]....
        /*0144*/ 	.word	0x00000e00


	//   ....[5]....
        /*0148*/ 	.word	0x00000e40


	//   ....[6]....
        /*014c*/ 	.word	0x00000f80


	//   ....[7]....
        /*0150*/ 	.word	0x00000fb0


	//   ....[8]....
        /*0154*/ 	.word	0x00000fe0


	//   ....[9]....
        /*0158*/ 	.word	0x00001110


	//   ....[10]....
        /*015c*/ 	.word	0x00001140


	//   ....[11]....
        /*0160*/ 	.word	0x00001170


	//   ....[12]....
        /*0164*/ 	.word	0x000012a0


	//   ....[13]....
        /*0168*/ 	.word	0x000012d0


	//   ....[14]....
        /*016c*/ 	.word	0x00001300


	//   ....[15]....
        /*0170*/ 	.word	0x00001eb0


	//   ....[16]....
        /*0174*/ 	.word	0x00001ec0


	//   ....[17]....
        /*0178*/ 	.word	0x00001f40


	//   ....[18]....
        /*017c*/ 	.word	0x000020c0


	//   ....[19]....
        /*0180*/ 	.word	0x000020f0


	//   ....[20]....
        /*0184*/ 	.word	0x00002120


	//   ....[21]....
        /*0188*/ 	.word	0x00002250


	//   ....[22]....
        /*018c*/ 	.word	0x00002280


	//   ....[23]....
        /*0190*/ 	.word	0x000022b0


	//   ....[24]....
        /*0194*/ 	.word	0x000023e0


	//   ....[25]....
        /*0198*/ 	.word	0x00002410


	//   ....[26]....
        /*019c*/ 	.word	0x00002440


	//   ....[27]....
        /*01a0*/ 	.word	0x00002570


	//   ....[28]....
        /*01a4*/ 	.word	0x000025a0


	//   ....[29]....
        /*01a8*/ 	.word	0x000025d0


	//   ....[30]....
        /*01ac*/ 	.word	0x000048a0


	//   ....[31]....
        /*01b0*/ 	.word	0x000048c0


	//   ....[32]....
        /*01b4*/ 	.word	0x000048d0


	//   ....[33]....
        /*01b8*/ 	.word	0x00004a70


	//   ....[34]....
        /*01bc*/ 	.word	0x00004aa0


	//   ....[35]....
        /*01c0*/ 	.word	0x00004ad0


	//   ....[36]....
        /*01c4*/ 	.word	0x00004c00


	//   ....[37]....
        /*01c8*/ 	.word	0x00004c30


	//   ....[38]....
        /*01cc*/ 	.word	0x00004c60


	//   ....[39]....
        /*01d0*/ 	.word	0x00004d90


	//   ....[40]....
        /*01d4*/ 	.word	0x00004dc0


	//   ....[41]....
        /*01d8*/ 	.word	0x00004df0


	//   ....[42]....
        /*01dc*/ 	.word	0x00004f20


	//   ....[43]....
        /*01e0*/ 	.word	0x00004f50


	//   ....[44]....
        /*01e4*/ 	.word	0x00004f80


	//----- nvinfo : EIATTR_VRC_CTA_INIT_COUNT
	.align		4
.L_169:
        /*01e8*/ 	.byte	0x02, 0x4a
	.zero		1
	.zero		1


	//----- nvinfo : EIATTR_EXIT_INSTR_OFFSETS
	.align		4
        /*01ec*/ 	.byte	0x04, 0x1c
        /*01ee*/ 	.short	(.L_171 - .L_170)


	//   ....[0]....
.L_170:
        /*01f0*/ 	.word	0x00005a90


	//   ....[1]....
        /*01f4*/ 	.word	0x00005b00


	//----- nvinfo : EIATTR_MAX_THREADS
	.align		4
.L_171:
        /*01f8*/ 	.byte	0x04, 0x05
        /*01fa*/ 	.short	(.L_173 - .L_172)
.L_172:
        /*01fc*/ 	.word	0x00000100
        /*0200*/ 	.word	0x00000001
        /*0204*/ 	.word	0x00000001


	//----- nvinfo : EIATTR_CRS_STACK_SIZE
	.align		4
.L_173:
        /*0208*/ 	.byte	0x04, 0x1e
        /*020a*/ 	.short	(.L_175 - .L_174)
.L_174:
        /*020c*/ 	.word	0x00000000


	//----- nvinfo : EIATTR_CBANK_PARAM_SIZE
	.align		4
.L_175:
        /*0210*/ 	.byte	0x03, 0x19
        /*0212*/ 	.short	0x0071


	//----- nvinfo : EIATTR_PARAM_CBANK
	.align		4
        /*0214*/ 	.byte	0x04, 0x0a
        /*0216*/ 	.short	(.L_177 - .L_176)
	.align		4
.L_176:
        /*0218*/ 	.word	index@(.nv.constant0._ZN6thrust24THRUST_300001_SM_1000_NS8cuda_cub4core6detail13_kernel_agentINS1_8__reduce11ReduceAgentINS0_12zip_iteratorIN4cuda3std3__45tupleIJNS0_10device_ptrIfEENS0_17counting_iteratorIlNS0_11use_defaultESF_SF_EEEEEEEPNSB_IJflEEESJ_lNS1_9__extrema9arg_max_fIflNSA_4lessIfEEEEEEJSI_SK_lN3cub18CUB_300001_SM_100013GridEvenShareIlEENSS_9GridQueueIyEESP_EEEvDpT0_)
        /*021c*/ 	.short	0x0380
        /*021e*/ 	.short	0x0071


	//----- nvinfo : EIATTR_SW_WAR
	.align		4
.L_177:
        /*0220*/ 	.byte	0x04, 0x36
        /*0222*/ 	.short	(.L_179 - .L_178)
.L_178:
        /*0224*/ 	.word	0x00000008
.L_179:


//--------------------- .nv.info._ZN6thrust24THRUST_300001_SM_1000_NS8cuda_cub4core6detail13_kernel_agentINS1_8__reduce11ReduceAgentINS0_12zip_iteratorIN4cuda3std3__45tupleIJNS0_10device_ptrIfEENS0_17counting_iteratorIlNS0_11use_defaultESF_SF_EEEEEEEPNSB_IJflEEESJ_lNS1_9__extrema9arg_max_fIflNSA_4lessIfEEEEEEJSI_SK_lSP_EEEvDpT0_ --------------------------
	.section	.nv.info._ZN6thrust24THRUST_300001_SM_1000_NS8cuda_cub4core6detail13_kernel_agentINS1_8__reduce11ReduceAgentINS0_12zip_iteratorIN4cuda3std3__45tupleIJNS0_10device_ptrIfEENS0_17counting_iteratorIlNS0_11use_defaultESF_SF_EEEEEEEPNSB_IJflEEESJ_lNS1_9__extrema9arg_max_fIflNSA_4lessIfEEEEEEJSI_SK_lSP_EEEvDpT0_,"",@"SHT_CUDA_INFO"
	.sectionflags	@""
	.align	4


	//----- nvinfo : EIATTR_CUDA_API_VERSION
	.align		4
        /*0000*/ 	.byte	0x04, 0x37
        /*0002*/ 	.short	(.L_181 - .L_180)
.L_180:
        /*0004*/ 	.word	0x00000082


	//----- nvinfo : EIATTR_KPARAM_INFO
	.align		4
.L_181:
        /*0008*/ 	.byte	0x04, 0x17
        /*000a*/ 	.short	(.L_183 - .L_182)
.L_182:
        /*000c*/ 	.word	0x00000000
        /*0010*/ 	.short	0x0003
        /*0012*/ 	.short	0x0020
        /*0014*/ 	.byte	0x00, 0xf0, 0x05, 0x00


	//----- nvinfo : EIATTR_KPARAM_INFO
	.align		4
.L_183:
        /*0018*/ 	.byte	0x04, 0x17
        /*001a*/ 	.short	(.L_185 - .L_184)
.L_184:
        /*001c*/ 	.word	0x00000000
        /*0020*/ 	.short	0x0002
        /*0022*/ 	.short	0x0018
        /*0024*/ 	.byte	0x00, 0xf0, 0x21, 0x00


	//----- nvinfo : EIATTR_KPARAM_INFO
	.align		4
.L_185:
        /*0028*/ 	.byte	0x04, 0x17
        /*002a*/ 	.short	(.L_187 - .L_186)
.L_186:
        /*002c*/ 	.word	0x00000000
        /*0030*/ 	.short	0x0001
        /*0032*/ 	.short	0x0010
        /*0034*/ 	.byte	0x00, 0xf5, 0x21, 0x00


	//----- nvinfo : EIATTR_KPARAM_INFO
	.align		4
.L_187:
        /*0038*/ 	.byte	0x04, 0x17
        /*003a*/ 	.short	(.L_189 - .L_188)
.L_188:
        /*003c*/ 	.word	0x00000000
        /*0040*/ 	.short	0x0000
        /*0042*/ 	.short	0x0000
        /*0044*/ 	.byte	0x00, 0xf0, 0x41, 0x00


	//----- nvinfo : EIATTR_SPARSE_MMA_MASK
	.align		4
.L_189:
        /*0048*/ 	.byte	0x03, 0x50
        /*004a*/ 	.short	0x0000


	//----- nvinfo : EIATTR_MAXREG_COUNT
	.align		4
        /*004c*/ 	.byte	0x03, 0x1b
        /*004e*/ 	.short	0x00ff


	//----- nvinfo : EIATTR_NUM_BARRIERS
	.align		4
        /*0050*/ 	.byte	0x02, 0x4c
        /*0052*/ 	.byte	0x01
	.zero		1


	//----- nvinfo : EIATTR_MERCURY_ISA_VERSION
	.align		4
        /*0054*/ 	.byte	0x03, 0x5f
        /*0056*/ 	.short	0x0101


	//----- nvinfo : EIATTR_COOP_GROUP_MASK_REGIDS
	.align		4
        /*0058*/ 	.byte	0x04, 0x29
        /*005a*/ 	.short	(.L_191 - .L_190)


	//   ....[0]....
.L_190:
        /*005c*/ 	.word	0xffffffff


	//   ....[1]....
        /*0060*/ 	.word	0xffffffff


	//   ....[2]....
        /*0064*/ 	.word	0xffffffff


	//   ....[3]....
        /*0068*/ 	.word	0xffffffff


	//   ....[4]....
        /*006c*/ 	.word	0xffffffff


	//   ....[5]....
        /*0070*/ 	.word	0xffffffff


	//   ....[6]....
        /*0074*/ 	.word	0xffffffff


	//   ....[7]....
        /*0078*/ 	.word	0xffffffff


	//   ....[8]....
        /*007c*/ 	.word	0xffffffff


	//   ....[9]....
        /*0080*/ 	.word	0xffffffff


	//   ....[10]....
        /*0084*/ 	.word	0xffffffff


	//   ....[11]....
        /*0088*/ 	.word	0xffffffff


	//   ....[12]....
        /*008c*/ 	.word	0xffffffff


	//   ....[13]....
        /*0090*/ 	.word	0xffffffff


	//   ....[14]....
        /*0094*/ 	.word	0xffffffff


	//   ....[15]....
        /*0098*/ 	.word	0xffffffff


	//   ....[16]....
        /*009c*/ 	.word	0xffffffff


	//   ....[17]....
        /*00a0*/ 	.word	0xffffffff


	//   ....[18]....
        /*00a4*/ 	.word	0xffffffff


	//   ....[19]....
        /*00a8*/ 	.word	0xffffffff


	//   ....[20]....
        /*00ac*/ 	.word	0xffffffff


	//   ....[21]....
        /*00b0*/ 	.word	0xffffffff


	//   ....[22]....
        /*00b4*/ 	.word	0xffffffff


	//   ....[23]....
        /*00b8*/ 	.word	0xffffffff


	//   ....[24]....
        /*00bc*/ 	.word	0xffffffff


	//   ....[25]....
        /*00c0*/ 	.word	0xffffffff


	//   ....[26]....
        /*00c4*/ 	.word	0xffffffff


	//   ....[27]....
        /*00c8*/ 	.word	0xffffffff


	//   ....[28]....
        /*00cc*/ 	.word	0xffffffff


	//   ....[29]....
        /*00d0*/ 	.word	0xffffffff


	//   ....[30]....
        /*00d4*/ 	.word	0xffffffff


	//   ....[31]....
        /*00d8*/ 	.word	0xffffffff


	//   ....[32]....
        /*00dc*/ 	.word	0xffffffff


	//   ....[33]....
        /*00e0*/ 	.word	0xffffffff


	//   ....[34]....
        /*00e4*/ 	.word	0xffffffff


	//   ....[35]....
        /*00e8*/ 	.word	0xffffffff


	//   ....[36]....
        /*00ec*/ 	.word	0xffffffff


	//   ....[37]....
        /*00f0*/ 	.word	0xffffffff


	//   ....[38]....
        /*00f4*/ 	.word	0xffffffff


	//   ....[39]....
        /*00f8*/ 	.word	0xffffffff


	//   ....[40]....
        /*00fc*/ 	.word	0xffffffff


	//   ....[41]....
        /*0100*/ 	.word	0xffffffff


	//   ....[42]....
        /*0104*/ 	.word	0xffffffff


	//   ....[43]....
        /*0108*/ 	.word	0xffffffff


	//   ....[44]....
        /*010c*/ 	.word	0xffffffff


	//----- nvinfo : EIATTR_COOP_GROUP_INSTR_OFFSETS
	.align		4
.L_191:
        /*0110*/ 	.byte	0x04, 0x28
        /*0112*/ 	.short	(.L_193 - .L_192)


	//   ....[0]....
.L_192:
        /*0114*/ 	.word	0x00000b20


	//   ....[1]....
        /*0118*/ 	.word	0x00000b50


	//   ....[2]....
        /*011c*/ 	.word	0x00000b60


	//   ....[3]....
        /*0120*/ 	.word	0x00000cd0


	//   ....[4]....
        /*0124*/ 	.word	0x00000d10


	//   ....[5]....
        /*0128*/ 	.word	0x00000d40


	//   ....[6]....
        /*012c*/ 	.word	0x00000e80


	//   ....[7]....
        /*0130*/ 	.word	0x00000eb0


	//   ....[8]....
        /*0134*/ 	.word	0x00000ee0


	//   ....[9]....
        /*0138*/ 	.word	0x00001010


	//   ....[10]....
        /*013c*/ 	.word	0x00001040


	//   ....[11]....
        /*0140*/ 	.word	0x00001070


	//   ....[12]....
        /*0144*/ 	.word	0x000011a0


	//   ....[13]....
        /*0148*/ 	.word	0x000011d0


	//   ....[14]....
        /*014c*/ 	.word	0x00001200


	//   ....[15]....
        /*0150*/ 	.word	0x00001dc0


	//   ....[16]....
        /*0154*/ 	.word	0x00001dd0


	//   ....[17]....
        /*0158*/ 	.word	0x00001e50


	//   ....[18]....
        /*015c*/ 	.word	0x00001fc0


	//   ....[19]....
        /*0160*/ 	.word	0x00001ff0


	//   ....[20]....
        /*0164*/ 	.word	0x00002020


	//   ....[21]....
        /*0168*/ 	.word	0x00002150


	//   ....[22]....
        /*016c*/ 	.word	0x00002180


	//   ....[23]....
        /*0170*/ 	.word	0x000021b0


	//   ....[24]....
        /*0174*/ 	.word	0x000022e0


	//   ....[25]....
        /*0178*/ 	.word	0x00002310


	//   ....[26]....
        /*017c*/ 	.word	0x00002340


	//   ....[27]....
        /*0180*/ 	.word	0x00002470


	//   ....[28]....
        /*0184*/ 	.word	0x000024a0


	//   ....[29]....
        /*0188*/ 	.word	0x000024d0


	//   ....[30]....
        /*018c*/ 	.word	0x00004400


	//   ....[31]....
        /*0190*/ 	.word	0x00004420


	//   ....[32]....
        /*0194*/ 	.word	0x00004430


	//   ....[33]....
        /*0198*/ 	.word	0x000045d0


	//   ....[34]....
        /*019c*/ 	.word	0x00004600


	//   ....[35]....
        /*01a0*/ 	.word	0x00004630


	//   ....[36]....
        /*01a4*/ 	.word	0x00004760


	//   ....[37]....
        /*01a8*/ 	.word	0x00004790


	//   ....[38]....
        /*01ac*/ 	.word	0x000047c0


	//   ....[39]....
        /*01b0*/ 	.word	0x000048f0


	//   ....[40]....
        /*01b4*/ 	.word	0x00004920


	//   ....[41]....
        /*01b8*/ 	.word	0x00004950


	//   ....[42]....
        /*01bc*/ 	.word	0x00004a80


	//   ....[43]....
        /*01c0*/ 	.word	0x00004ab0


	//   ....[44]....
        /*01c4*/ 	.word	0x00004ae0


	//----- nvinfo : EIATTR_VRC_CTA_INIT_COUNT
	.align		4
.L_193:
        /*01c8*/ 	.byte	0x02, 0x4a
	.zero		1
	.zero		1


	//----- nvinfo : EIATTR_EXIT_INSTR_OFFSETS
	.align		4
        /*01cc*/ 	.byte	0x04, 0x1c
        /*01ce*/ 	.short	(.L_195 - .L_194)


	//   ....[0]....
.L_194:
        /*01d0*/ 	.word	0x00000040


	//   ....[1]....
        /*01d4*/ 	.word	0x000055f0


	//   ....[2]....
        /*01d8*/ 	.word	0x00005660


	//----- nvinfo : EIATTR_MAX_THREADS
	.align		4
.L_195:
        /*01dc*/ 	.byte	0x04, 0x05
        /*01de*/ 	.short	(.L_197 - .L_196)
.L_196:
        /*01e0*/ 	.word	0x00000100
        /*01e4*/ 	.word	0x00000001
        /*01e8*/ 	.word	0x00000001


	//----- nvinfo : EIATTR_CRS_STACK_SIZE
	.align		4
.L_197:
        /*01ec*/ 	.byte	0x04, 0x1e
        /*01ee*/ 	.short	(.L_199 - .L_198)
.L_198:
        /*01f0*/ 	.word	0x00000000


	//----- nvinfo : EIATTR_CBANK_PARAM_SIZE
	.align		4
.L_199:
        /*01f4*/ 	.byte	0x03, 0x19
        /*01f6*/ 	.short	0x0021


	//----- nvinfo : EIATTR_PARAM_CBANK
	.align		4
        /*01f8*/ 	.byte	0x04, 0x0a
        /*01fa*/ 	.short	(.L_201 - .L_200)
	.align		4
.L_200:
        /*01fc*/ 	.word	index@(.nv.constant0._ZN6thrust24THRUST_300001_SM_1000_NS8cuda_cub4core6detail13_kernel_agentINS1_8__reduce11ReduceAgentINS0_12zip_iteratorIN4cuda3std3__45tupleIJNS0_10device_ptrIfEENS0_17counting_iteratorIlNS0_11use_defaultESF_SF_EEEEEEEPNSB_IJflEEESJ_lNS1_9__extrema9arg_max_fIflNSA_4lessIfEEEEEEJSI_SK_lSP_EEEvDpT0_)
        /*0200*/ 	.short	0x0380
        /*0202*/ 	.short	0x0021


	//----- nvinfo : EIATTR_SW_WAR
	.align		4
.L_201:
        /*0204*/ 	.byte	0x04, 0x36
        /*0206*/ 	.short	(.L_203 - .L_202)
.L_202:
        /*0208*/ 	.word	0x00000008
.L_203:


//--------------------- .nv.info._ZN6thrust24THRUST_300001_SM_1000_NS8cuda_cub4core6detail13_kernel_agentINS1_8__reduce11ReduceAgentIPN4cuda3std3__45tupleIJflEEESC_SB_iNS1_9__extrema9arg_max_fIflNS9_4lessIfEEEEEEJSC_SC_iSH_EEEvDpT0_ --------------------------
	.section	.nv.info._ZN6thrust24THRUST_300001_SM_1000_NS8cuda_cub4core6detail13_kernel_agentINS1_8__reduce11ReduceAgentIPN4cuda3std3__45tupleIJflEEESC_SB_iNS1_9__extrema9arg_max_fIflNS9_4lessIfEEEEEEJSC_SC_iSH_EEEvDpT0_,"",@"SHT_CUDA_INFO"
	.sectionflags	@""
	.align	4


	//----- nvinfo : EIATTR_CUDA_API_VERSION
	.align		4
        /*0000*/ 	.byte	0x04, 0x37
        /*0002*/ 	.short	(.L_205 - .L_204)
.L_204:
        /*0004*/ 	.word	0x00000082


	//----- nvinfo : EIATTR_KPARAM_INFO
	.align		4
.L_205:
        /*0008*/ 	.byte	0x04, 0x17
        /*000a*/ 	.short	(.L_207 - .L_206)
.L_206:
        /*000c*/ 	.word	0x00000000
        /*0010*/ 	.short	0x0003
        /*0012*/ 	.short	0x0014
        /*0014*/ 	.byte	0x00, 0xf0, 0x05, 0x00


	//----- nvinfo : EIATTR_KPARAM_INFO
	.align		4
.L_207:
        /*0018*/ 	.byte	0x04, 0x17
        /*001a*/ 	.short	(.L_209 - .L_208)
.L_208:
        /*001c*/ 	.word	0x00000000
        /*0020*/ 	.short	0x0002
        /*0022*/ 	.short	0x0010
        /*0024*/ 	.byte	0x00, 0xf0, 0x11, 0x00


	//----- nvinfo : EIATTR_KPARAM_INFO
	.align		4
.L_209:
        /*0028*/ 	.byte	0x04, 0x17
        /*002a*/ 	.short	(.L_211 - .L_210)
.L_210:
        /*002c*/ 	.word	0x00000000
        /*0030*/ 	.short	0x0001
        /*0032*/ 	.short	0x0008
        /*0034*/ 	.byte	0x00, 0xf5, 0x21, 0x00


	//----- nvinfo : EIATTR_KPARAM_INFO
	.align		4
.L_211:
        /*0038*/ 	.byte	0x04, 0x17
        /*003a*/ 	.short	(.L_213 - .L_212)
.L_212:
        /*003c*/ 	.word	0x00000000
        /*0040*/ 	.short	0x0000
        /*0042*/ 	.short	0x0000
        /*0044*/ 	.byte	0x00, 0xf5, 0x21, 0x00


	//----- nvinfo : EIATTR_SPARSE_MMA_MASK
	.align		4
.L_213:
        /*0048*/ 	.byte	0x03, 0x50
        /*004a*/ 	.short	0x0000


	//----- nvinfo : EIATTR_MAXREG_COUNT
	.align		4
        /*004c*/ 	.byte	0x03, 0x1b
        /*004e*/ 	.short	0x00ff


	//----- nvinfo : EIATTR_NUM_BARRIERS
	.align		4
        /*0050*/ 	.byte	0x02, 0x4c
        /*0052*/ 	.byte	0x01
	.zero		1


	//----- nvinfo : EIATTR_MERCURY_ISA_VERSION
	.align		4
        /*0054*/ 	.byte	0x03, 0x5f
        /*0056*/ 	.short	0x0101


	//----- nvinfo : EIATTR_COOP_GROUP_MASK_REGIDS
	.align		4
        /*0058*/ 	.byte	0x04, 0x29
        /*005a*/ 	.short	(.L_215 - .L_214)


	//   ....[0]....
.L_214:
        /*005c*/ 	.word	0xffffffff


	//   ....[1]....
        /*0060*/ 	.word	0xffffffff


	//   ....[2]....
        /*0064*/ 	.word	0xffffffff


	//   ....[3]....
        /*0068*/ 	.word	0xffffffff


	//   ....[4]....
        /*006c*/ 	.word	0xffffffff


	//   ....[5]....
        /*0070*/ 	.word	0xffffffff


	//   ....[6]....
        /*0074*/ 	.word	0xffffffff


	//   ....[7]....
        /*0078*/ 	.word	0xffffffff


	//   ....[8]....
        /*007c*/ 	.word	0xffffffff


	//   ....[9]....
        /*0080*/ 	.word	0xffffffff


	//   ....[10]....
        /*0084*/ 	.word	0xffffffff


	//   ....[11]....
        /*0088*/ 	.word	0xffffffff


	//   ....[12]....
        /*008c*/ 	.word	0xffffffff


	//   ....[13]....
        /*0090*/ 	.word	0xffffffff


	//   ....[14]....
        /*0094*/ 	.word	0xffffffff


	//   ....[15]....
        /*0098*/ 	.word	0xffffffff


	//   ....[16]....
        /*009c*/ 	.word	0xffffffff


	//   ....[17]....
        /*00a0*/ 	.word	0xffffffff


	//   ....[18]....
        /*00a4*/ 	.word	0xffffffff


	//   ....[19]....
        /*00a8*/ 	.word	0xffffffff


	//   ....[20]....
        /*00ac*/ 	.word	0xffffffff


	//   ....[21]....
        /*00b0*/ 	.word	0xffffffff


	//   ....[22]....
        /*00b4*/ 	.word	0xffffffff


	//   ....[23]....
        /*00b8*/ 	.word	0xffffffff


	//   ....[24]....
        /*00bc*/ 	.word	0xffffffff


	//   ....[25]....
        /*00c0*/ 	.word	0xffffffff


	//   ....[26]....
        /*00c4*/ 	.word	0xffffffff


	//   ....[27]....
        /*00c8*/ 	.word	0xffffffff


	//   ....[28]....
        /*00cc*/ 	.word	0xffffffff


	//   ....[29]....
        /*00d0*/ 	.word	0xffffffff


	//   ....[30]....
        /*00d4*/ 	.word	0xffffffff


	//   ....[31]....
        /*00d8*/ 	.word	0xffffffff


	//   ....[32]....
        /*00dc*/ 	.word	0xffffffff


	//   ....[33]....
        /*00e0*/ 	.word	0xffffffff


	//   ....[34]....
        /*00e4*/ 	.word	0xffffffff


	//   ....[35]....
        /*00e8*/ 	.word	0xffffffff


	//   ....[36]....
        /*00ec*/ 	.word	0xffffffff


	//   ....[37]....
        /*00f0*/ 	.word	0xffffffff


	//   ....[38]....
        /*00f4*/ 	.word	0xffffffff


	//   ....[39]....
        /*00f8*/ 	.word	0xffffffff


	//   ....[40]....
        /*00fc*/ 	.word	0xffffffff


	//   ....[41]....
        /*0100*/ 	.word	0xffffffff


	//   ....[42]....
        /*0104*/ 	.word	0xffffffff


	//   ....[43]....
        /*0108*/ 	.word	0xffffffff


	//   ....[44]....
        /*010c*/ 	.word	0xffffffff


	//----- nvinfo : EIATTR_COOP_GROUP_INSTR_OFFSETS
	.align		4
.L_215:
        /*0110*/ 	.byte	0x04, 0x28
        /*0112*/ 	.short	(.L_217 - .L_216)


	//   ....[0]....
.L_216:
        /*0114*/ 	.word	0x00000a60


	//   ....[1]....
        /*0118*/ 	.word	0x00000a90


	//   ....[2]....
        /*011c*/ 	.word	0x00000aa0


	//   ....[3]....
        /*0120*/ 	.word	0x00000c00


	//   ....[4]....
        /*0124*/ 	.word	0x00000c40


	//   ....[5]....
        /*0128*/ 	.word	0x00000c80


	//   ....[6]....
        /*012c*/ 	.word	0x00000dc0


	//   ....[7]....
        /*0130*/ 	.word	0x00000df0


	//   ....[8]....
        /*0134*/ 	.word	0x00000e20


	//   ....[9]....
        /*0138*/ 	.word	0x00000f50


	//   ....[10]....
        /*013c*/ 	.word	0x00000f80


	//   ....[11]....
        /*0140*/ 	.word	0x00000fb0


	//   ....[12]....
        /*0144*/ 	.word	0x000010e0


	//   ....[13]....
        /*0148*/ 	.word	0x00001110


	//   ....[14]....
        /*014c*/ 	.word	0x00001140


	//   ....[15]....
        /*0150*/ 	.word	0x00001d00


	//   ....[16]....
        /*0154*/ 	.word	0x00001d10


	//   ....[17]....
        /*0158*/ 	.word	0x00001d20


	//   ....[18]....
        /*015c*/ 	.word	0x00001ef0


	//   ....[19]....
        /*0160*/ 	.word	0x00001f30


	//   ....[20]....
        /*0164*/ 	.word	0x00001f60


	//   ....[21]....
        /*0168*/ 	.word	0x00002090


	//   ....[22]....
        /*016c*/ 	.word	0x000020c0


	//   ....[23]....
        /*0170*/ 	.word	0x000020f0


	//   ....[24]....
        /*0174*/ 	.word	0x00002220


	//   ....[25]....
        /*0178*/ 	.word	0x00002250


	//   ....[26]....
        /*017c*/ 	.word	0x00002280


	//   ....[27]....
        /*0180*/ 	.word	0x000023b0


	//   ....[28]....
        /*0184*/ 	.word	0x000023e0


	//   ....[29]....
        /*0188*/ 	.word	0x00002410


	//   ....[30]....
        /*018c*/ 	.word	0x000042a0


	//   ....[31]....
        /*0190*/ 	.word	0x000042c0


	//   ....[32]....
        /*0194*/ 	.word	0x000042d0


	//   ....[33]....
        /*0198*/ 	.word	0x00004470


	//   ....[34]....
        /*019c*/ 	.word	0x000044a0


	//   ....[35]....
        /*01a0*/ 	.word	0x000044d0


	//   ....[36]....
        /*01a4*/ 	.word	0x00004600


	//   ....[37]....
        /*01a8*/ 	.word	0x00004630


	//   ....[38]....
        /*01ac*/ 	.word	0x00004660


	//   ....[39]....
        /*01b0*/ 	.word	0x00004790


	//   ....[40]....
        /*01b4*/ 	.word	0x000047c0


	//   ....[41]....
        /*01b8*/ 	.word	0x000047f0


	//   ....[42]....
        /*01bc*/ 	.word	0x00004920


	//   ....[43]....
        /*01c0*/ 	.word	0x00004950


	//   ....[44]....
        /*01c4*/ 	.word	0x00004980


	//----- nvinfo : EIATTR_VRC_CTA_INIT_COUNT
	.align		4
.L_217:
        /*01c8*/ 	.byte	0x02, 0x4a
	.zero		1
	.zero		1


	//----- nvinfo : EIATTR_EXIT_INSTR_OFFSETS
	.align		4
        /*01cc*/ 	.byte	0x04, 0x1c
        /*01ce*/ 	.short	(.L_219 - .L_218)


	//   ....[0]....
.L_218:
        /*01d0*/ 	.word	0x00000030


	//   ....[1]....
        /*01d4*/ 	.word	0x00005490


	//   ....[2]....
        /*01d8*/ 	.word	0x00005500


	//----- nvinfo : EIATTR_MAX_THREADS
	.align		4
.L_219:
        /*01dc*/ 	.byte	0x04, 0x05
        /*01de*/ 	.short	(.L_221 - .L_220)
.L_220:
        /*01e0*/ 	.word	0x00000100
        /*01e4*/ 	.word	0x00000001
        /*01e8*/ 	.word	0x00000001


	//----- nvinfo : EIATTR_CRS_STACK_SIZE
	.align		4
.L_221:
        /*01ec*/ 	.byte	0x04, 0x1e
        /*01ee*/ 	.short	(.L_223 - .L_222)
.L_222:
        /*01f0*/ 	.word	0x00000000


	//----- nvinfo : EIATTR_CBANK_PARAM_SIZE
	.align		4
.L_223:
        /*01f4*/ 	.byte	0x03, 0x19
        /*01f6*/ 	.short	0x0015


	//----- nvinfo : EIATTR_PARAM_CBANK
	.align		4
        /*01f8*/ 	.byte	0x04, 0x0a
        /*01fa*/ 	.short	(.L_225 - .L_224)
	.align		4
.L_224:
        /*01fc*/ 	.word	index@(.nv.constant0._ZN6thrust24THRUST_300001_SM_1000_NS8cuda_cub4core6detail13_kernel_agentINS1_8__reduce11ReduceAgentIPN4cuda3std3__45tupleIJflEEESC_SB_iNS1_9__extrema9arg_max_fIflNS9_4lessIfEEEEEEJSC_SC_iSH_EEEvDpT0_)
        /*0200*/ 	.short	0x0380
        /*0202*/ 	.short	0x0015


	//----- nvinfo : EIATTR_SW_WAR
	.align		4
.L_225:
        /*0204*/ 	.byte	0x04, 0x36
        /*0206*/ 	.short	(.L_227 - .L_226)
.L_226:
        /*0208*/ 	.word	0x00000008
.L_227:


//--------------------- .nv.info._ZN6thrust24THRUST_300001_SM_1000_NS8cuda_cub4core6detail13_kernel_agentINS1_8__reduce10DrainAgentIiEEJN3cub18CUB_300001_SM_10009GridQueueIjEEiEEEvDpT0_ --------------------------
	.section	.nv.info._ZN6thrust24THRUST_300001_SM_1000_NS8cuda_cub4core6detail13_kernel_agentINS1_8__reduce10DrainAgentIiEEJN3cub18CUB_300001_SM_10009GridQueueIjEEiEEEvDpT0_,"",@"SHT_CUDA_INFO"
	.sectionflags	@""
	.align	4


	//----- nvinfo : EIATTR_CUDA_API_VERSION
	.align		4
        /*0000*/ 	.byte	0x04, 0x37
        /*0002*/ 	.short	(.L_229 - .L_228)
.L_228:
        /*0004*/ 	.word	0x00000082


	//----- nvinfo : EIATTR_KPARAM_INFO
	.align		4
.L_229:
        /*0008*/ 	.byte	0x04, 0x17
        /*000a*/ 	.short	(.L_231 - .L_230)
.L_230:
        /*000c*/ 	.word	0x00000000
        /*0010*/ 	.short	0x0001
        /*0012*/ 	.short	0x0008
        /*0014*/ 	.byte	0x00, 0xf0, 0x11, 0x00


	//----- nvinfo : EIATTR_KPARAM_INFO
	.align		4
.L_231:
        /*0018*/ 	.byte	0x04, 0x17
        /*001a*/ 	.short	(.L_233 - .L_232)
.L_232:
        /*001c*/ 	.word	0x00000000
        /*0020*/ 	.short	0x0000
        /*0022*/ 	.short	0x0000
        /*0024*/ 	.byte	0x00, 0xf0, 0x21, 0x00


	//----- nvinfo : EIATTR_SPARSE_MMA_MASK
	.align		4
.L_233:
        /*0028*/ 	.byte	0x03, 0x50
        /*002a*/ 	.short	0x0000


	//----- nvinfo : EIATTR_MAXREG_COUNT
	.align		4
        /*002c*/ 	.byte	0x03, 0x1b
        /*002e*/ 	.short	0x00ff


	//----- nvinfo : EIATTR_MERCURY_ISA_VERSION
	.align		4
        /*0030*/ 	.byte	0x03, 0x5f
        /*0032*/ 	.short	0x0101


	//----- nvinfo : EIATTR_VRC_CTA_INIT_COUNT
	.align		4
        /*0034*/ 	.byte	0x02, 0x4a
	.zero		1
	.zero		1


	//----- nvinfo : EIATTR_EXIT_INSTR_OFFSETS
	.align		4
        /*0038*/ 	.byte	0x04, 0x1c
        /*003a*/ 	.short	(.L_235 - .L_234)


	//   ....[0]....
.L_234:
        /*003c*/ 	.word	0x00000060


	//----- nvinfo : EIATTR_MAX_THREADS
	.align		4
.L_235:
        /*0040*/ 	.byte	0x04, 0x05
        /*0042*/ 	.short	(.L_237 - .L_236)
.L_236:
        /*0044*/ 	.word	0x00000001
        /*0048*/ 	.word	0x00000001
        /*004c*/ 	.word	0x00000001


	//----- nvinfo : EIATTR_CBANK_PARAM_SIZE
	.align		4
.L_237:
        /*0050*/ 	.byte	0x03, 0x19
        /*0052*/ 	.short	0x000c


	//----- nvinfo : EIATTR_PARAM_CBANK
	.align		4
        /*0054*/ 	.byte	0x04, 0x0a
        /*0056*/ 	.short	(.L_239 - .L_238)
	.align		4
.L_238:
        /*0058*/ 	.word	index@(.nv.constant0._ZN6thrust24THRUST_300001_SM_1000_NS8cuda_cub4core6detail13_kernel_agentINS1_8__reduce10DrainAgentIiEEJN3cub18CUB_300001_SM_10009GridQueueIjEEiEEEvDpT0_)
        /*005c*/ 	.short	0x0380
        /*005e*/ 	.short	0x000c


	//----- nvinfo : EIATTR_SW_WAR
	.align		4
.L_239:
        /*0060*/ 	.byte	0x04, 0x36
        /*0062*/ 	.short	(.L_241 - .L_240)
.L_240:
        /*0064*/ 	.word	0x00000008
.L_241:


//--------------------- .nv.info._ZN6thrust24THRUST_300001_SM_1000_NS8cuda_cub4core6detail13_kernel_agentINS1_8__reduce11ReduceAgentINS0_12zip_iteratorIN4cuda3std3__45tupleIJNS0_10device_ptrIfEENS0_17counting_iteratorIlNS0_11use_defaultESF_SF_EEEEEEEPNSB_IJflEEESJ_iNS1_9__extrema9arg_max_fIflNSA_4lessIfEEEEEEJSI_SK_iN3cub18CUB_300001_SM_100013GridEvenShareIiEENSS_9GridQueueIjEESP_EEEvDpT0_ --------------------------
	.section	.nv.info._ZN6thrust24THRUST_300001_SM_1000_NS8cuda_cub4core6detail13_kernel_agentINS1_8__reduce11ReduceAgentINS0_12zip_iteratorIN4cuda3std3__45tupleIJNS0_10device_ptrIfEENS0_17counting_iteratorIlNS0_11use_defaultESF_SF_EEEEEEEPNSB_IJflEEESJ_iNS1_9__extrema9arg_max_fIflNSA_4lessIfEEEEEEJSI_SK_iN3cub18CUB_300001_SM_100013GridEvenShareIiEENSS_9GridQueueIjEESP_EEEvDpT0_,"",@"SHT_CUDA_INFO"
	.sectionflags	@""
	.align	4


	//----- nvinfo : EIATTR_CUDA_API_VERSION
	.align		4
        /*0000*/ 	.byte	0x04, 0x37
        /*0002*/ 	.short	(.L_243 - .L_242)
.L_242:
        /*0004*/ 	.word	0x00000082


	//----- nvinfo : EIATTR_KPARAM_INFO
	.align		4
.L_243:
        /*0008*/ 	.byte	0x04, 0x17
        /*000a*/ 	.short	(.L_245 - .L_244)
.L_244:
        /*000c*/ 	.word	0x00000000
        /*0010*/ 	.short	0x0005
        /*0012*/ 	.short	0x0050
        /*0014*/ 	.byte	0x00, 0xf0, 0x05, 0x00


	//----- nvinfo : EIATTR_KPARAM_INFO
	.align		4
.L_245:
        /*0018*/ 	.byte	0x04, 0x17
        /*001a*/ 	.short	(.L_247 - .L_246)
.L_246:
        /*001c*/ 	.word	0x00000000
        /*0020*/ 	.short	0x0004
        /*0022*/ 	.short	0x0048
        /*0024*/ 	.byte	0x00, 0xf0, 0x21, 0x00


	//----- nvinfo : EIATTR_KPARAM_INFO
	.align		4
.L_247:
        /*0028*/ 	.byte	0x04, 0x17
        /*002a*/ 	.short	(.L_249 - .L_248)
.L_248:
        /*002c*/ 	.word	0x00000000
        /*0030*/ 	.short	0x0003
        /*0032*/ 	.short	0x001c
        /*0034*/ 	.byte	0x00, 0xf0, 0xa1, 0x00


	//----- nvinfo : EIATTR_KPARAM_INFO
	.align		4
.L_249:
        /*0038*/ 	.byte	0x04, 0x17
        /*003a*/ 	.short	(.L_251 - .L_250)
.L_250:
        /*003c*/ 	.word	0x00000000
        /*0040*/ 	.short	0x0002
        /*0042*/ 	.short	0x0018
        /*0044*/ 	.byte	0x00, 0xf0, 0x11, 0x00


	//----- nvinfo : EIATTR_KPARAM_INFO
	.align		4
.L_251:
        /*0048*/ 	.byte	0x04, 0x17
        /*004a*/ 	.short	(.L_253 - .L_252)
.L_252:
        /*004c*/ 	.word	0x00000000
        /*0050*/ 	.short	0x0001
        /*0052*/ 	.short	0x0010
        /*0054*/ 	.byte	0x00, 0xf5, 0x21, 0x00


	//----- nvinfo : EIATTR_KPARAM_INFO
	.align		4
.L_253:
        /*0058*/ 	.byte	0x04, 0x17
        /*005a*/ 	.short	(.L_255 - .L_254)
.L_254:
        /*005c*/ 	.word	0x00000000
        /*0060*/ 	.short	0x0000
        /*0062*/ 	.short	0x0000
        /*0064*/ 	.byte	0x00, 0xf0, 0x41, 0x00


	//----- nvinfo : EIATTR_SPARSE_MMA_MASK
	.align		4
.L_255:
        /*0068*/ 	.byte	0x03, 0x50
        /*006a*/ 	.short	0x0000


	//----- nvinfo : EIATTR_MAXREG_COUNT
	.align		4
        /*006c*/ 	.byte	0x03, 0x1b
        /*006e*/ 	.short	0x00ff


	//----- nvinfo : EIATTR_NUM_BARRIERS
	.align		4
        /*0070*/ 	.byte	0x02, 0x4c
        /*0072*/ 	.byte	0x01
	.zero		1


	//----- nvinfo : EIATTR_MERCURY_ISA_VERSION
	.align		4
        /*0074*/ 	.byte	0x03, 0x5f
        /*0076*/ 	.short	0x0101


	//----- nvinfo : EIATTR_COOP_GROUP_MASK_REGIDS
	.align		4
        /*0078*/ 	.byte	0x04, 0x29
        /*007a*/ 	.short	(.L_257 - .L_256)


	//   ....[0]....
.L_256:
        /*007c*/ 	.word	0xffffffff


	//   ....[1]....
        /*0080*/ 	.word	0xffffffff


	//   ....[2]....
        /*0084*/ 	.word	0xffffffff


	//   ....[3]....
        /*0088*/ 	.word	0xffffffff


	//   ....[4]....
        /*008c*/ 	.word	0xffffffff


	//   ....[5]....
        /*0090*/ 	.word	0xffffffff


	//   ....[6]....
        /*0094*/ 	.word	0xffffffff


	//   ....[7]....
        /*0098*/ 	.word	0xffffffff


	//   ....[8]....
        /*009c*/ 	.word	0xffffffff


	//   ....[9]....
        /*00a0*/ 	.word	0xffffffff


	//   ....[10]....
        /*00a4*/ 	.word	0xffffffff


	//   ....[11]....
        /*00a8*/ 	.word	0xffffffff


	//   ....[12]....
        /*00ac*/ 	.word	0xffffffff


	//   ....[13]....
        /*00b0*/ 	.word	0xffffffff


	//   ....[14]....
        /*00b4*/ 	.word	0xffffffff


	//   ....[15]....
        /*00b8*/ 	.word	0xffffffff


	//   ....[16]....
        /*00bc*/ 	.word	0xffffffff


	//   ....[17]....
        /*00c0*/ 	.word	0xffffffff


	//   ....[18]....
        /*00c4*/ 	.word	0xffffffff


	//   ....[19]....
        /*00c8*/ 	.word	0xffffffff


	//   ....[20]....
        /*00cc*/ 	.word	0xffffffff


	//   ....[21]....
        /*00d0*/ 	.word	0xffffffff


	//   ....[22]....
        /*00d4*/ 	.word	0xffffffff


	//   ....[23]....
        /*00d8*/ 	.word	0xffffffff


	//   ....[24]....
        /*00dc*/ 	.word	0xffffffff


	//   ....[25]....
        /*00e0*/ 	.word	0xffffffff


	//   ....[26]....
        /*00e4*/ 	.word	0xffffffff


	//   ....[27]....
        /*00e8*/ 	.word	0xffffffff


	//   ....[28]....
        /*00ec*/ 	.word	0xffffffff


	//   ....[29]....
        /*00f0*/ 	.word	0xffffffff


	//   ....[30]....
        /*00f4*/ 	.word	0xffffffff


	//   ....[31]....
        /*00f8*/ 	.word	0xffffffff


	//   ....[32]....
        /*00fc*/ 	.word	0xffffffff


	//   ....[33]....
        /*0100*/ 	.word	0xffffffff


	//   ....[34]....
        /*0104*/ 	.word	0xffffffff


	//   ....[35]....
        /*0108*/ 	.word	0xffffffff


	//   ....[36]....
        /*010c*/ 	.word	0xffffffff


	//   ....[37]....
        /*0110*/ 	.word	0xffffffff


	//   ....[38]....
        /*0114*/ 	.word	0xffffffff


	//   ....[39]....
        /*0118*/ 	.word	0xffffffff


	//   ....[40]....
        /*011c*/ 	.word	0xffffffff


	//   ....[41]....
        /*0120*/ 	.word	0xffffffff


	//   ....[42]....
        /*0124*/ 	.word	0xffffffff


	//   ....[43]....
        /*0128*/ 	.word	0xffffffff


	//   ....[44]....
        /*012c*/ 	.word	0xffffffff


	//----- nvinfo : EIATTR_COOP_GROUP_INSTR_OFFSETS
	.align		4
.L_257:
        /*0130*/ 	.byte	0x04, 0x28
        /*0132*/ 	.short	(.L_259 - .L_258)


	//   ....[0]....
.L_258:
        /*0134*/ 	.word	0x00000b70


	//   ....[1]....
        /*0138*/ 	.word	0x00000ba0


	//   ....[2]....
        /*013c*/ 	.word	0x00000bb0


	//   ....[3]....
        /*0140*/ 	.word	0x00000d20


	//   ....[4]....
        /*0144*/ 	.word	0x00000d60


	//   ....[5]....
        /*0148*/ 	.word	0x00000d90


	//   ....[6]....
        /*014c*/ 	.word	0x00000ed0


	//   ....[7]....
        /*0150*/ 	.word	0x00000f00


	//   ....[8]....
        /*0154*/ 	.word	0x00000f30


	//   ....[9]....
        /*0158*/ 	.word	0x00001060


	//   ....[10]....
        /*015c*/ 	.word	0x00001090


	//   ....[11]....
        /*0160*/ 	.word	0x000010c0


	//   ....[12]....
        /*0164*/ 	.word	0x000011f0


	//   ....[13]....
        /*0168*/ 	.word	0x00001220


	//   ....[14]....
        /*016c*/ 	.word	0x00001250


	//   ....[15]....
        /*0170*/ 	.word	0x00001e00


	//   ....[16]....
        /*0174*/ 	.word	0x00001e10


	//   ....[17]....
        /*0178*/ 	.word	0x00001e90


	//   ....[18]....
        /*017c*/ 	.word	0x00002010


	//   ....[19]....
        /*0180*/ 	.word	0x00002040


	//   ....[20]....
        /*0184*/ 	.word	0x00002070


	//   ....[21]....
        /*0188*/ 	.word	0x000021a0


	//   ....[22]....
        /*018c*/ 	.word	0x000021d0


	//   ....[23]....
        /*0190*/ 	.word	0x00002200


	//   ....[24]....
        /*0194*/ 	.word	0x00002330


	//   ....[25]....
        /*0198*/ 	.word	0x00002360


	//   ....[26]....
        /*019c*/ 	.word	0x00002390


	//   ....[27]....
        /*01a0*/ 	.word	0x000024c0


	//   ....[28]....
        /*01a4*/ 	.word	0x000024f0


	//   ....[29]....
        /*01a8*/ 	.word	0x00002520


	//   ....[30]....
        /*01ac*/ 	.word	0x000046b0


	//   ....[31]....
        /*01b0*/ 	.word	0x000046d0


	//   ....[32]....
        /*01b4*/ 	.word	0x000046e0


	//   ....[33]....
        /*01b8*/ 	.word	0x00004880


	//   ....[34]....
        /*01bc*/ 	.word	0x000048b0


	//   ....[35]....
        /*01c0*/ 	.word	0x000048e0


	//   ....[36]....
        /*01c4*/ 	.word	0x00004a10


	//   ....[37]....
        /*01c8*/ 	.word	0x00004a40


	//   ....[38]....
        /*01cc*/ 	.word	0x00004a70


	//   ....[39]....
        /*01d0*/ 	.word	0x00004ba0


	//   ....[40]....
        /*01d4*/ 	.word	0x00004bd0


	//   ....[41]....
        /*01d8*/ 	.word	0x00004c00


	//   ....[42]....
        /*01dc*/ 	.word	0x00004d30


	//   ....[43]....
        /*01e0*/ 	.word	0x00004d60


	//   ....[44]....
        /*01e4*/ 	.word	0x00004d90


	//----- nvinfo : EIATTR_VRC_CTA_INIT_COUNT
	.align		4
.L_259:
        /*01e8*/ 	.byte	0x02, 0x4a
	.zero		1
	.zero		1


	//----- nvinfo : EIATTR_EXIT_INSTR_OFFSETS
	.align		4
        /*01ec*/ 	.byte	0x04, 0x1c
        /*01ee*/ 	.short	(.L_261 - .L_260)


	//   ....[0]....
.L_260:
        /*01f0*/ 	.word	0x000058a0


	//   ....[1]....
        /*01f4*/ 	.word	0x00005910


	//----- nvinfo : EIATTR_MAX_THREADS
	.align		4
.L_261:
        /*01f8*/ 	.byte	0x04, 0x05
        /*01fa*/ 	.short	(.L_263 - .L_262)
.L_262:
        /*01fc*/ 	.word	0x00000100
        /*0200*/ 	.word	0x00000001
        /*0204*/ 	.word	0x00000001


	//----- nvinfo : EIATTR_CRS_STACK_SIZE
	.align		4
.L_263:
        /*0208*/ 	.byte	0x04, 0x1e
        /*020a*/ 	.short	(.L_265 - .L_264)
.L_264:
        /*020c*/ 	.word	0x00000000


	//----- nvinfo : EIATTR_CBANK_PARAM_SIZE
	.align		4
.L_265:
        /*0210*/ 	.byte	0x03, 0x19
        /*0212*/ 	.short	0x0051


	//----- nvinfo : EIATTR_PARAM_CBANK
	.align		4
        /*0214*/ 	.byte	0x04, 0x0a
        /*0216*/ 	.short	(.L_267 - .L_266)
	.align		4
.L_266:
        /*0218*/ 	.word	index@(.nv.constant0._ZN6thrust24THRUST_300001_SM_1000_NS8cuda_cub4core6detail13_kernel_agentINS1_8__reduce11ReduceAgentINS0_12zip_iteratorIN4cuda3std3__45tupleIJNS0_10device_ptrIfEENS0_17counting_iteratorIlNS0_11use_defaultESF_SF_EEEEEEEPNSB_IJflEEESJ_iNS1_9__extrema9arg_max_fIflNSA_4lessIfEEEEEEJSI_SK_iN3cub18CUB_300001_SM_100013GridEvenShareIiEENSS_9GridQueueIjEESP_EEEvDpT0_)
        /*021c*/ 	.short	0x0380
        /*021e*/ 	.short	0x0051


	//----- nvinfo : EIATTR_SW_WAR
	.align		4
.L_267:
        /*0220*/ 	.byte	0x04, 0x36
        /*0222*/ 	.short	(.L_269 - .L_268)
.L_268:
        /*0224*/ 	.word	0x00000008
.L_269:


//--------------------- .nv.info._ZN6thrust24THRUST_300001_SM_1000_NS8cuda_cub4core6detail13_kernel_agentINS1_8__reduce11ReduceAgentINS0_12zip_iteratorIN4cuda3std3__45tupleIJNS0_10device_ptrIfEENS0_17counting_iteratorIlNS0_11use_defaultESF_SF_EEEEEEEPNSB_IJflEEESJ_iNS1_9__extrema9arg_max_fIflNSA_4lessIfEEEEEEJSI_SK_iSP_EEEvDpT0_ --------------------------
	.section	.nv.info._ZN6thrust24THRUST_300001_SM_1000_NS8cuda_cub4core6detail13_kernel_agentINS1_8__reduce11ReduceAgentINS0_12zip_iteratorIN4cuda3std3__45tupleIJNS0_10device_ptrIfEENS0_17counting_iteratorIlNS0_11use_defaultESF_SF_EEEEEEEPNSB_IJflEEESJ_iNS1_9__extrema9arg_max_fIflNSA_4lessIfEEEEEEJSI_SK_iSP_EEEvDpT0_,"",@"SHT_CUDA_INFO"
	.sectionflags	@""
	.align	4


	//----- nvinfo : EIATTR_CUDA_API_VERSION
	.align		4
        /*0000*/ 	.byte	0x04, 0x37
        /*0002*/ 	.short	(.L_271 - .L_270)
.L_270:
        /*0004*/ 	.word	0x00000082


	//----- nvinfo : EIATTR_KPARAM_INFO
	.align		4
.L_271:
        /*0008*/ 	.byte	0x04, 0x17
        /*000a*/ 	.short	(.L_273 - .L_272)
.L_272:
        /*000c*/ 	.word	0x00000000
        /*0010*/ 	.short	0x0003
        /*0012*/ 	.short	0x001c
        /*0014*/ 	.byte	0x00, 0xf0, 0x05, 0x00


	//----- nvinfo : EIATTR_KPARAM_INFO
	.align		4
.L_273:
        /*0018*/ 	.byte	0x04, 0x17
        /*001a*/ 	.short	(.L_275 - .L_274)
.L_274:
        /*001c*/ 	.word	0x00000000
        /*0020*/ 	.short	0x0002
        /*0022*/ 	.short	0x0018
        /*0024*/ 	.byte	0x00, 0xf0, 0x11, 0x00


	//----- nvinfo : EIATTR_KPARAM_INFO
	.align		4
.L_275:
        /*0028*/ 	.byte	0x04, 0x17
        /*002a*/ 	.short	(.L_277 - .L_276)
.L_276:
        /*002c*/ 	.word	0x00000000
        /*0030*/ 	.short	0x0001
        /*0032*/ 	.short	0x0010
        /*0034*/ 	.byte	0x00, 0xf5, 0x21, 0x00


	//----- nvinfo : EIATTR_KPARAM_INFO
	.align		4
.L_277:
        /*0038*/ 	.byte	0x04, 0x17
        /*003a*/ 	.short	(.L_279 - .L_278)
.L_278:
        /*003c*/ 	.word	0x00000000
        /*0040*/ 	.short	0x0000
        /*0042*/ 	.short	0x0000
        /*0044*/ 	.byte	0x00, 0xf0, 0x41, 0x00


	//----- nvinfo : EIATTR_SPARSE_MMA_MASK
	.align		4
.L_279:
        /*0048*/ 	.byte	0x03, 0x50
        /*004a*/ 	.short	0x0000


	//----- nvinfo : EIATTR_MAXREG_COUNT
	.align		4
        /*004c*/ 	.byte	0x03, 0x1b
        /*004e*/ 	.short	0x00ff


	//----- nvinfo : EIATTR_NUM_BARRIERS
	.align		4
        /*0050*/ 	.byte	0x02, 0x4c
        /*0052*/ 	.byte	0x01
	.zero		1


	//----- nvinfo : EIATTR_MERCURY_ISA_VERSION
	.align		4
        /*0054*/ 	.byte	0x03, 0x5f
        /*0056*/ 	.short	0x0101


	//----- nvinfo : EIATTR_COOP_GROUP_MASK_REGIDS
	.align		4
        /*0058*/ 	.byte	0x04, 0x29
        /*005a*/ 	.short	(.L_281 - .L_280)


	//   ....[0]....
.L_280:
        /*005c*/ 	.word	0xffffffff


	//   ....[1]....
        /*0060*/ 	.word	0xffffffff


	//   ....[2]....
        /*0064*/ 	.word	0xffffffff


	//   ....[3]....
        /*0068*/ 	.word	0xffffffff


	//   ....[4]....
        /*006c*/ 	.word	0xffffffff


	//   ....[5]....
        /*0070*/ 	.word	0xffffffff


	//   ....[6]....
        /*0074*/ 	.word	0xffffffff


	//   ....[7]....
        /*0078*/ 	.word	0xffffffff


	//   ....[8]....
        /*007c*/ 	.word	0xffffffff


	//   ....[9]....
        /*0080*/ 	.word	0xffffffff


	//   ....[10]....
        /*0084*/ 	.word	0xffffffff


	//   ....[11]....
        /*0088*/ 	.word	0xffffffff


	//   ....[12]....
        /*008c*/ 	.word	0xffffffff


	//   ....[13]....
        /*0090*/ 	.word	0xffffffff


	//   ....[14]....
        /*0094*/ 	.word	0xffffffff


	//   ....[15]....
        /*0098*/ 	.word	0xffffffff


	//   ....[16]....
        /*009c*/ 	.word	0xffffffff


	//   ....[17]....
        /*00a0*/ 	.word	0xffffffff


	//   ....[18]....
        /*00a4*/ 	.word	0xffffffff


	//   ....[19]....
        /*00a8*/ 	.word	0xffffffff


	//   ....[20]....
        /*00ac*/ 	.word	0xffffffff


	//   ....[21]....
        /*00b0*/ 	.word	0xffffffff


	//   ....[22]....
        /*00b4*/ 	.word	0xffffffff


	//   ....[23]....
        /*00b8*/ 	.word	0xffffffff


	//   ....[24]....
        /*00bc*/ 	.word	0xffffffff


	//   ....[25]....
        /*00c0*/ 	.word	0xffffffff


	//   ....[26]....
        /*00c4*/ 	.word	0xffffffff


	//   ....[27]....
        /*00c8*/ 	.word	0xffffffff


	//   ....[28]....
        /*00cc*/ 	.word	0xffffffff


	//   ....[29]....
        /*00d0*/ 	.word	0xffffffff


	//   ....[30]....
        /*00d4*/ 	.word	0xffffffff


	//   ....[31]....
        /*00d8*/ 	.word	0xffffffff


	//   ....[32]....
        /*00dc*/ 	.word	0xffffffff


	//   ....[33]....
        /*00e0*/ 	.word	0xffffffff


	//   ....[34]....
        /*00e4*/ 	.word	0xffffffff


	//   ....[35]....
        /*00e8*/ 	.word	0xffffffff


	//   ....[36]....
        /*00ec*/ 	.word	0xffffffff


	//   ....[37]....
        /*00f0*/ 	.word	0xffffffff


	//   ....[38]....
        /*00f4*/ 	.word	0xffffffff


	//   ....[39]....
        /*00f8*/ 	.word	0xffffffff


	//   ....[40]....
        /*00fc*/ 	.word	0xffffffff


	//   ....[41]....
        /*0100*/ 	.word	0xffffffff


	//   ....[42]....
        /*0104*/ 	.word	0xffffffff


	//   ....[43]....
        /*0108*/ 	.word	0xffffffff


	//   ....[44]....
        /*010c*/ 	.word	0xffffffff


	//----- nvinfo : EIATTR_COOP_GROUP_INSTR_OFFSETS
	.align		4
.L_281:
        /*0110*/ 	.byte	0x04, 0x28
        /*0112*/ 	.short	(.L_283 - .L_282)


	//   ....[0]....
.L_282:
        /*0114*/ 	.word	0x00000b00


	//   ....[1]....
        /*0118*/ 	.word	0x00000b30


	//   ....[2]....
        /*011c*/ 	.word	0x00000b40


	//   ....[3]....
        /*0120*/ 	.word	0x00000cb0


	//   ....[4]....
        /*0124*/ 	.word	0x00000cf0


	//   ....[5]....
        /*0128*/ 	.word	0x00000d20


	//   ....[6]....
        /*012c*/ 	.word	0x00000e60


	//   ....[7]....
        /*0130*/ 	.word	0x00000e90


	//   ....[8]....
        /*0134*/ 	.word	0x00000ec0


	//   ....[9]....
        /*0138*/ 	.word	0x00000ff0


	//   ....[10]....
        /*013c*/ 	.word	0x00001020


	//   ....[11]....
        /*0140*/ 	.word	0x00001050


	//   ....[12]....
        /*0144*/ 	.word	0x00001180


	//   ....[13]....
        /*0148*/ 	.word	0x000011b0


	//   ....[14]....
        /*014c*/ 	.word	0x000011e0


	//   ....[15]....
        /*0150*/ 	.word	0x00001da0


	//   ....[16]....
        /*0154*/ 	.word	0x00001db0


	//   ....[17]....
        /*0158*/ 	.word	0x00001e30


	//   ....[18]....
        /*015c*/ 	.word	0x00001fa0


	//   ....[19]....
        /*0160*/ 	.word	0x00001fd0


	//   ....[20]....
        /*0164*/ 	.word	0x00002000


	//   ....[21]....
        /*0168*/ 	.word	0x00002130


	//   ....[22]....
        /*016c*/ 	.word	0x00002160


	//   ....[23]....
        /*0170*/ 	.word	0x00002190


	//   ....[24]....
        /*0174*/ 	.word	0x000022c0


	//   ....[25]....
        /*0178*/ 	.word	0x000022f0


	//   ....[26]....
        /*017c*/ 	.word	0x00002320


	//   ....[27]....
        /*0180*/ 	.word	0x00002450


	//   ....[28]....
        /*0184*/ 	.word	0x00002480


	//   ....[29]....
        /*0188*/ 	.word	0x000024b0


	//   ....[30]....
        /*018c*/ 	.word	0x000043f0


	//   ....[31]....
        /*0190*/ 	.word	0x00004410


	//   ....[32]....
        /*0194*/ 	.word	0x00004420


	//   ....[33]....
        /*0198*/ 	.word	0x000045c0


	//   ....[34]....
        /*019c*/ 	.word	0x000045f0


	//   ....[35]....
        /*01a0*/ 	.word	0x00004620


	//   ....[36]....
        /*01a4*/ 	.word	0x00004750


	//   ....[37]....
        /*01a8*/ 	.word	0x00004780


	//   ....[38]....
        /*01ac*/ 	.word	0x000047b0


	//   ....[39]....
        /*01b0*/ 	.word	0x000048e0


	//   ....[40]....
        /*01b4*/ 	.word	0x00004910


	//   ....[41]....
        /*01b8*/ 	.word	0x00004940


	//   ....[42]....
        /*01bc*/ 	.word	0x00004a70


	//   ....[43]....
        /*01c0*/ 	.word	0x00004aa0


	//   ....[44]....
        /*01c4*/ 	.word	0x00004ad0


	//----- nvinfo : EIATTR_VRC_CTA_INIT_COUNT
	.align		4
.L_283:
        /*01c8*/ 	.byte	0x02, 0x4a
	.zero		1
	.zero		1


	//----- nvinfo : EIATTR_EXIT_INSTR_OFFSETS
	.align		4
        /*01cc*/ 	.byte	0x04, 0x1c
        /*01ce*/ 	.short	(.L_285 - .L_284)


	//   ....[0]....
.L_284:
        /*01d0*/ 	.word	0x00000030


	//   ....[1]....
        /*01d4*/ 	.word	0x000055e0


	//   ....[2]....
        /*01d8*/ 	.word	0x00005650


	//----- nvinfo : EIATTR_MAX_THREADS
	.align		4
.L_285:
        /*01dc*/ 	.byte	0x04, 0x05
        /*01de*/ 	.short	(.L_287 - .L_286)
.L_286:
        /*01e0*/ 	.word	0x00000100
        /*01e4*/ 	.word	0x00000001
        /*01e8*/ 	.word	0x00000001


	//----- nvinfo : EIATTR_CRS_STACK_SIZE
	.align		4
.L_287:
        /*01ec*/ 	.byte	0x04, 0x1e
        /*01ee*/ 	.short	(.L_289 - .L_288)
.L_288:
        /*01f0*/ 	.word	0x00000000


	//----- nvinfo : EIATTR_CBANK_PARAM_SIZE
	.align		4
.L_289:
        /*01f4*/ 	.byte	0x03, 0x19
        /*01f6*/ 	.short	0x001d


	//----- nvinfo : EIATTR_PARAM_CBANK
	.align		4
        /*01f8*/ 	.byte	0x04, 0x0a
        /*01fa*/ 	.short	(.L_291 - .L_290)
	.align		4
.L_290:
        /*01fc*/ 	.word	index@(.nv.constant0._ZN6thrust24THRUST_300001_SM_1000_NS8cuda_cub4core6detail13_kernel_agentINS1_8__reduce11ReduceAgentINS0_12zip_iteratorIN4cuda3std3__45tupleIJNS0_10device_ptrIfEENS0_17counting_iteratorIlNS0_11use_defaultESF_SF_EEEEEEEPNSB_IJflEEESJ_iNS1_9__extrema9arg_max_fIflNSA_4lessIfEEEEEEJSI_SK_iSP_EEEvDpT0_)
        /*0200*/ 	.short	0x0380
        /*0202*/ 	.short	0x001d


	//----- nvinfo : EIATTR_SW_WAR
	.align		4
.L_291:
        /*0204*/ 	.byte	0x04, 0x36
        /*0206*/ 	.short	(.L_293 - .L_292)
.L_292:
        /*0208*/ 	.word	0x00000008
.L_293:


//--------------------- .nv.info._Z14max_idx_kernelIfEvPKT_iPi --------------------------
	.section	.nv.info._Z14max_idx_kernelIfEvPKT_iPi,"",@"SHT_CUDA_INFO"
	.sectionflags	@""
	.align	4


	//----- nvinfo : EIATTR_CUDA_API_VERSION
	.align		4
        /*0000*/ 	.byte	0x04, 0x37
        /*0002*/ 	.short	(.L_295 - .L_294)
.L_294:
        /*0004*/ 	.word	0x00000082


	//----- nvinfo : EIATTR_KPARAM_INFO
	.align		4
.L_295:
        /*0008*/ 	.byte	0x04, 0x17
        /*000a*/ 	.short	(.L_297 - .L_296)
.L_296:
        /*000c*/ 	.word	0x00000000
        /*0010*/ 	.short	0x0002
        /*0012*/ 	.short	0x0010
        /*0014*/ 	.byte	0x00, 0xf5, 0x21, 0x00


	//----- nvinfo : EIATTR_KPARAM_INFO
	.align		4
.L_297:
        /*0018*/ 	.byte	0x04, 0x17
        /*001a*/ 	.short	(.L_299 - .L_298)
.L_298:
        /*001c*/ 	.word	0x00000000
        /*0020*/ 	.short	0x0001
        /*0022*/ 	.short	0x0008
        /*0024*/ 	.byte	0x00, 0xf0, 0x11, 0x00


	//----- nvinfo : EIATTR_KPARAM_INFO
	.align		4
.L_299:
        /*0028*/ 	.byte	0x04, 0x17
        /*002a*/ 	.short	(.L_301 - .L_300)
.L_300:
        /*002c*/ 	.word	0x00000000
        /*0030*/ 	.short	0x0000
        /*0032*/ 	.short	0x0000
        /*0034*/ 	.byte	0x00, 0xf5, 0x21, 0x00


	//----- nvinfo : EIATTR_SPARSE_MMA_MASK
	.align		4
.L_301:
        /*0038*/ 	.byte	0x03, 0x50
        /*003a*/ 	.short	0x0000


	//----- nvinfo : EIATTR_MAXREG_COUNT
	.align		4
        /*003c*/ 	.byte	0x03, 0x1b
        /*003e*/ 	.short	0x00ff


	//----- nvinfo : EIATTR_NUM_BARRIERS
	.align		4
        /*0040*/ 	.byte	0x02, 0x4c
        /*0042*/ 	.byte	0x01
	.zero		1


	//----- nvinfo : EIATTR_MERCURY_ISA_VERSION
	.align		4
        /*0044*/ 	.byte	0x03, 0x5f
        /*0046*/ 	.short	0x0101


	//----- nvinfo : EIATTR_VRC_CTA_INIT_COUNT
	.align		4
        /*0048*/ 	.byte	0x02, 0x4a
	.zero		1
	.zero		1


	//----- nvinfo : EIATTR_EXIT_INSTR_OFFSETS
	.align		4
        /*004c*/ 	.byte	0x04, 0x1c
        /*004e*/ 	.short	(.L_303 - .L_302)


	//   ....[0]....
.L_302:
        /*0050*/ 	.word	0x000009a0


	//   ....[1]....
        /*0054*/ 	.word	0x000024b0


	//   ....[2]....
        /*0058*/ 	.word	0x00002520


	//----- nvinfo : EIATTR_CRS_STACK_SIZE
	.align		4
.L_303:
        /*005c*/ 	.byte	0x04, 0x1e
        /*005e*/ 	.short	(.L_305 - .L_304)
.L_304:
        /*0060*/ 	.word	0x00000000


	//----- nvinfo : EIATTR_CBANK_PARAM_SIZE
	.align		4
.L_305:
        /*0064*/ 	.byte	0x03, 0x19
        /*0066*/ 	.short	0x0018


	//----- nvinfo : EIATTR_PARAM_CBANK
	.align		4
        /*0068*/ 	.byte	0x04, 0x0a
        /*006a*/ 	.short	(.L_307 - .L_306)
	.align		4
.L_306:
        /*006c*/ 	.word	index@(.nv.constant0._Z14max_idx_kernelIfEvPKT_iPi)
        /*0070*/ 	.short	0x0380
        /*0072*/ 	.short	0x0018


	//----- nvinfo : EIATTR_SW_WAR
	.align		4
.L_307:
        /*0074*/ 	.byte	0x04, 0x36
        /*0076*/ 	.short	(.L_309 - .L_308)
.L_308:
        /*0078*/ 	.word	0x00000008
.L_309:


//--------------------- .nv.callgraph             --------------------------
	.section	.nv.callgraph,"",@"SHT_CUDA_CALLGRAPH"
	.align	4
	.sectionentsize	8
	.align		4
        /*0000*/ 	.word	0x00000000
	.align		4
        /*0004*/ 	.word	0xffffffff
	.align		4
        /*0008*/ 	.word	0x00000000
	.align		4
        /*000c*/ 	.word	0xfffffffe
	.align		4
        /*0010*/ 	.word	0x00000000
	.align		4
        /*0014*/ 	.word	0xfffffffd
	.align		4
        /*0018*/ 	.word	0x00000000
	.align		4
        /*001c*/ 	.word	0xfffffffc


//--------------------- .nv.constant4             --------------------------
	.section	.nv.constant4,"a",@progbits
	.align	8
	.align		8
.nv.constant4:
        /*0000*/ 	.dword	blk_vals
	.align		8
        /*0008*/ 	.dword	blk_idxs
	.align		8
        /*0010*/ 	.dword	blk_num
	.align		8
        /*0018*/ 	.dword	_ZN34_INTERNAL_42a63127_4_k_cu_d74234b74cuda3std3__45__cpo5beginE
	.align		8
        /*0020*/ 	.dword	_ZN34_INTERNAL_42a63127_4_k_cu_d74234b74cuda3std3__45__cpo3endE
	.align		8
        /*0028*/ 	.dword	_ZN34_INTERNAL_42a63127_4_k_cu_d74234b74cuda3std3__45__cpo6cbeginE
	.align		8
        /*0030*/ 	.dword	_ZN34_INTERNAL_42a63127_4_k_cu_d74234b74cuda3std3__45__cpo4cendE
	.align		8
        /*0038*/ 	.dword	_ZN34_INTERNAL_42a63127_4_k_cu_d74234b74cuda3std3__45__cpo6rbeginE
	.align		8
        /*0040*/ 	.dword	_ZN34_INTERNAL_42a63127_4_k_cu_d74234b74cuda3std3__45__cpo4rendE
	.align		8
        /*0048*/ 	.dword	_ZN34_INTERNAL_42a63127_4_k_cu_d74234b74cuda3std3__45__cpo7crbeginE
	.align		8
        /*0050*/ 	.dword	_ZN34_INTERNAL_42a63127_4_k_cu_d74234b74cuda3std3__45__cpo5crendE
	.align		8
        /*0058*/ 	.dword	_ZN34_INTERNAL_42a63127_4_k_cu_d74234b74cuda3std3__436_GLOBAL__N__42a63127_4_k_cu_d74234b76ignoreE
	.align		8
        /*0060*/ 	.dword	_ZN34_INTERNAL_42a63127_4_k_cu_d74234b74cuda3std3__419piecewise_constructE
	.align		8
        /*0068*/ 	.dword	_ZN34_INTERNAL_42a63127_4_k_cu_d74234b74cuda3std3__48in_placeE
	.align		8
        /*0070*/ 	.dword	_ZN34_INTERNAL_42a63127_4_k_cu_d74234b74cuda3std3__420unreachable_sentinelE
	.align		8
        /*0078*/ 	.dword	_ZN34_INTERNAL_42a63127_4_k_cu_d74234b74cuda3std3__47nulloptE
	.align		8
        /*0080*/ 	.dword	_ZN34_INTERNAL_42a63127_4_k_cu_d74234b74cuda3std3__48unexpectE
	.align		8
        /*0088*/ 	.dword	_ZN34_INTERNAL_42a63127_4_k_cu_d74234b74cuda3std6ranges3__45__cpo4swapE
	.align		8
        /*0090*/ 	.dword	_ZN34_INTERNAL_42a63127_4_k_cu_d74234b74cuda3std6ranges3__45__cpo9iter_moveE
	.align		8
        /*0098*/ 	.dword	_ZN34_INTERNAL_42a63127_4_k_cu_d74234b74cuda3std6ranges3__45__cpo5beginE
	.align		8
        /*00a0*/ 	.dword	_ZN34_INTERNAL_42a63127_4_k_cu_d74234b74cuda3std6ranges3__45__cpo3endE
	.align		8
        /*00a8*/ 	.dword	_ZN34_INTERNAL_42a63127_4_k_cu_d74234b74cuda3std6ranges3__45__cpo6cbeginE
	.align		8
        /*00b0*/ 	.dword	_ZN34_INTERNAL_42a63127_4_k_cu_d74234b74cuda3std6ranges3__45__cpo4cendE
	.align		8
        /*00b8*/ 	.dword	_ZN34_INTERNAL_42a63127_4_k_cu_d74234b74cuda3std6ranges3__45__cpo7advanceE
	.align		8
        /*00c0*/ 	.dword	_ZN34_INTERNAL_42a63127_4_k_cu_d74234b74cuda3std6ranges3__45__cpo9iter_swapE
	.align		8
        /*00c8*/ 	.dword	_ZN34_INTERNAL_42a63127_4_k_cu_d74234b74cuda3std6ranges3__45__cpo4nextE
	.align		8
        /*00d0*/ 	.dword	_ZN34_INTERNAL_42a63127_4_k_cu_d74234b74cuda3std6ranges3__45__cpo4prevE
	.align		8
        /*00d8*/ 	.dword	_ZN34_INTERNAL_42a63127_4_k_cu_d74234b74cuda3std6ranges3__45__cpo4dataE
	.align		8
        /*00e0*/ 	.dword	_ZN34_INTERNAL_42a63127_4_k_cu_d74234b74cuda3std6ranges3__45__cpo5cdataE
	.align		8
        /*00e8*/ 	.dword	_ZN34_INTERNAL_42a63127_4_k_cu_d74234b74cuda3std6ranges3__45__cpo4sizeE
	.align		8
        /*00f0*/ 	.dword	_ZN34_INTERNAL_42a63127_4_k_cu_d74234b74cuda3std6ranges3__45__cpo5ssizeE
	.align		8
        /*00f8*/ 	.dword	_ZN34_INTERNAL_42a63127_4_k_cu_d74234b74cuda3std6ranges3__45__cpo8distanceE
	.align		8
        /*0100*/ 	.dword	_ZN34_INTERNAL_42a63127_4_k_cu_d74234b76thrust24THRUST_300001_SM_1000_NS8cuda_cub3parE
	.align		8
        /*0108*/ 	.dword	_ZN34_INTERNAL_42a63127_4_k_cu_d74234b76thrust24THRUST_300001_SM_1000_NS8cuda_cub10par_nosyncE
	.align		8
        /*0110*/ 	.dword	_ZN34_INTERNAL_42a63127_4_k_cu_d74234b76thrust24THRUST_300001_SM_1000_NS6system6detail10sequential3seqE
	.align		8
        /*0118*/ 	.dword	_ZN34_INTERNAL_42a63127_4_k_cu_d74234b76thrust24THRUST_300001_SM_1000_NS6system3cpp3parE
	.align		8
        /*0120*/ 	.dword	_ZN34_INTERNAL_42a63127_4_k_cu_d74234b76thrust24THRUST_300001_SM_1000_NS12placeholders2_1E
	.align		8
        /*0128*/ 	.dword	_ZN34_INTERNAL_42a63127_4_k_cu_d74234b76thrust24THRUST_300001_SM_1000_NS12placeholders2_2E
	.align		8
        /*0130*/ 	.dword	_ZN34_INTERNAL_42a63127_4_k_cu_d74234b76thrust24THRUST_300001_SM_1000_NS12placeholders2_3E
	.align		8
        /*0138*/ 	.dword	_ZN34_INTERNAL_42a63127_4_k_cu_d74234b76thrust24THRUST_300001_SM_1000_NS12placeholders2_4E
	.align		8
        /*0140*/ 	.dword	_ZN34_INTERNAL_42a63127_4_k_cu_d74234b76thrust24THRUST_300001_SM_1000_NS12placeholders2_5E
	.align		8
        /*0148*/ 	.dword	_ZN34_INTERNAL_42a63127_4_k_cu_d74234b76thrust24THRUST_300001_SM_1000_NS12placeholders2_6E
	.align		8
        /*0150*/ 	.dword	_ZN34_INTERNAL_42a63127_4_k_cu_d74234b76thrust24THRUST_300001_SM_1000_NS12placeholders2_7E
	.align		8
        /*0158*/ 	.dword	_ZN34_INTERNAL_42a63127_4_k_cu_d74234b76thrust24THRUST_300001_SM_1000_NS12placeholders2_8E
	.align		8
        /*0160*/ 	.dword	_ZN34_INTERNAL_42a63127_4_k_cu_d74234b76thrust24THRUST_300001_SM_1000_NS12placeholders2_9E
	.align		8
        /*0168*/ 	.dword	_ZN34_INTERNAL_42a63127_4_k_cu_d74234b76thrust24THRUST_300001_SM_1000_NS12placeholders3_10E
	.align		8
        /*0170*/ 	.dword	_ZN34_INTERNAL_42a63127_4_k_cu_d74234b76thrust24THRUST_300001_SM_1000_NS3seqE
	.align		8
        /*0178*/ 	.dword	_ZN34_INTERNAL_42a63127_4_k_cu_d74234b76thrust24THRUST_300001_SM_1000_NS6deviceE


//--------------------- .text._ZN3cub18CUB_300001_SM_10006detail11EmptyKernelIvEEvv --------------------------
	.section	.text._ZN3cub18CUB_300001_SM_10006detail11EmptyKernelIvEEvv,"ax",@progbits
	.align	128
        .global         _ZN3cub18CUB_300001_SM_10006detail11EmptyKernelIvEEvv
        .type           _ZN3cub18CUB_300001_SM_10006detail11EmptyKernelIvEEvv,@function
        .size           _ZN3cub18CUB_300001_SM_10006detail11EmptyKernelIvEEvv,(.L_x_740 - _ZN3cub18CUB_300001_SM_10006detail11EmptyKernelIvEEvv)
        .other          _ZN3cub18CUB_300001_SM_10006detail11EmptyKernelIvEEvv,@"STO_CUDA_ENTRY STV_DEFAULT"
_ZN3cub18CUB_300001_SM_10006detail11EmptyKernelIvEEvv:
.text._ZN3cub18CUB_300001_SM_10006detail11EmptyKernelIvEEvv:
[----:B------:R-:W-:Y:S01]  /*0000*/  LDC R1, c[0x0][0x37c] ;  /* 0x0000df00ff017b82 */ /* 0x000fe20000000800 */
[----:B------:R-:W-:Y:S05]  /*0010*/  EXIT ;  /* 0x000000000000794d */ /* 0x000fea0003800000 */
.L_x_0:
[----:B------:R-:W-:-:S00]  /*0020*/  BRA `(.L_x_0) ;  /* 0xfffffffc00fc7947 */ /* 0x000fc0000383ffff */
[----:B------:R-:W-:-:S00]  /*0030*/  NOP ;  /* 0x0000000000007918 */ /* 0x000fc00000000000 */
        /* <DEDUP_REMOVED lines=12> */
.L_x_740:


//--------------------- .text._ZN6thrust24THRUST_300001_SM_1000_NS8cuda_cub4core6detail13_kernel_agentINS1_8__reduce11ReduceAgentIPN4cuda3std3__45tupleIJflEEESC_SB_lNS1_9__extrema9arg_max_fIflNS9_4lessIfEEEEEEJSC_SC_iSH_EEEvDpT0_ --------------------------
	.section	.text._ZN6thrust24THRUST_300001_SM_1000_NS8cuda_cub4core6detail13_kernel_agentINS1_8__reduce11ReduceAgentIPN4cuda3std3__45tupleIJflEEESC_SB_lNS1_9__extrema9arg_max_fIflNS9_4lessIfEEEEEEJSC_SC_iSH_EEEvDpT0_,"ax",@progbits
	.align	128
        .global         _ZN6thrust24THRUST_300001_SM_1000_NS8cuda_cub4core6detail13_kernel_agentINS1_8__reduce11ReduceAgentIPN4cuda3std3__45tupleIJflEEESC_SB_lNS1_9__extrema9arg_max_fIflNS9_4lessIfEEEEEEJSC_SC_iSH_EEEvDpT0_
        .type           _ZN6thrust24THRUST_300001_SM_1000_NS8cuda_cub4core6detail13_kernel_agentINS1_8__reduce11ReduceAgentIPN4cuda3std3__45tupleIJflEEESC_SB_lNS1_9__extrema9arg_max_fIflNS9_4lessIfEEEEEEJSC_SC_iSH_EEEvDpT0_,@function
        .size           _ZN6thrust24THRUST_300001_SM_1000_NS8cuda_cub4core6detail13_kernel_agentINS1_8__reduce11ReduceAgentIPN4cuda3std3__45tupleIJflEEESC_SB_lNS1_9__extrema9arg_max_fIflNS9_4lessIfEEEEEEJSC_SC_iSH_EEEvDpT0_,(.L_x_741 - _ZN6thrust24THRUST_300001_SM_1000_NS8cuda_cub4core6detail13_kernel_agentINS1_8__reduce11ReduceAgentIPN4cuda3std3__45tupleIJflEEESC_SB_lNS1_9__extrema9arg_max_fIflNS9_4lessIfEEEEEEJSC_SC_iSH_EEEvDpT0_)
        .other          _ZN6thrust24THRUST_300001_SM_1000_NS8cuda_cub4core6detail13_kernel_agentINS1_8__reduce11ReduceAgentIPN4cuda3std3__45tupleIJflEEESC_SB_lNS1_9__extrema9arg_max_fIflNS9_4lessIfEEEEEEJSC_SC_iSH_EEEvDpT0_,@"STO_CUDA_ENTRY STV_DEFAULT"
_ZN6thrust24THRUST_300001_SM_1000_NS8cuda_cub4core6detail13_kernel_agentINS1_8__reduce11ReduceAgentIPN4cuda3std3__45tupleIJflEEESC_SB_lNS1_9__extrema9arg_max_fIflNS9_4lessIfEEEEEEJSC_SC_iSH_EEEvDpT0_:
.text._ZN6thrust24THRUST_300001_SM_1000_NS8cuda_cub4core6detail13_kernel_agentINS1_8__reduce11ReduceAgentIPN4cuda3std3__45tupleIJflEEESC_SB_lNS1_9__extrema9arg_max_fIflNS9_4lessIfEEEEEEJSC_SC_iSH_EEEvDpT0_:
[----:B------:R-:W-:Y:S01]  /*0000*/  LDC R1, c[0x0][0x37c] ;  /* 0x0000df00ff017b82 */ /* 0x000fe20000000800 */
[----:B------:R-:W0:Y:S02]  /*0010*/  LDCU UR8, c[0x0][0x390] ;  /* 0x00007200ff0877ac */ /* 0x000e240008000800 */
[----:B0-----:R-:W-:-:S13]  /*0020*/  ISETP.NE.AND P0, PT, RZ, UR8, PT ;  /* 0x00000008ff007c0c */ /* 0x001fda000bf05270 */
[----:B------:R-:W-:Y:S05]  /*0030*/  @!P0 EXIT ;  /* 0x000000000000894d */ /* 0x000fea0003800000 */
[----:B------:R-:W-:Y:S01]  /*0040*/  UISETP.GT.AND UP0, UPT, UR8, 0x4ff, UPT ;  /* 0x000004ff0800788c */ /* 0x000fe2000bf04270 */
[----:B------:R-:W-:Y:S01]  /*0050*/  BSSY.RECONVERGENT B0, `(.L_x_1) ;  /* 0x00005bf000007945 */ /* 0x000fe20003800200 */
[----:B------:R-:W0:Y:S07]  /*0060*/  LDCU.64 UR10, c[0x0][0x358] ;  /* 0x00006b00ff0a77ac */ /* 0x000e2e0008000a00 */
[----:B------:R-:W-:Y:S05]  /*0070*/  BRA.U UP0, `(.L_x_2) ;  /* 0x0000003100807547 */ /* 0x000fea000b800000 */
[----:B------:R-:W1:Y:S01]  /*0080*/  S2R R0, SR_TID.X ;  /* 0x0000000000007919 */ /* 0x000e620000002100 */
[----:B------:R-:W2:Y:S01]  /*0090*/  LDCU UR4, c[0x0][0x390] ;  /* 0x00007200ff0477ac */ /* 0x000ea20008000800 */
[----:B------:R-:W-:Y:S01]  /*00a0*/  BSSY.RECONVERGENT B1, `(.L_x_3) ;  /* 0x000000b000017945 */ /* 0x000fe20003800200 */
[----:B------:R-:W-:Y:S01]  /*00b0*/  IMAD.MOV.U32 R4, RZ, RZ, RZ ;  /* 0x000000ffff047224 */ /* 0x000fe200078e00ff */
[----:B------:R-:W-:Y:S02]  /*00c0*/  CS2R R2, SRZ ;  /* 0x0000000000027805 */ /* 0x000fe4000001ff00 */
[----:B-1----:R-:W-:Y:S01]  /*00d0*/  ISETP.GE.AND P0, PT, R0, UR8, PT ;  /* 0x0000000800007c0c */ /* 0x002fe2000bf06270 */
[----:B------:R-:W-:-:S12]  /*00e0*/  IMAD.MOV.U32 R5, RZ, RZ, R0 ;  /* 0x000000ffff057224 */ /* 0x000fd800078e0000 */
[----:B--2---:R-:W-:Y:S05]  /*00f0*/  @P0 BRA `(.L_x_4) ;  /* 0x0000000000140947 */ /* 0x004fea0003800000 */
[----:B------:R-:W1:Y:S02]  /*0100*/  LDC.64 R6, c[0x0][0x380] ;  /* 0x0000e000ff067b82 */ /* 0x000e640000000a00 */
[----:B-1----:R-:W-:-:S05]  /*0110*/  IMAD.WIDE.U32 R6, R0, 0x10, R6 ;  /* 0x0000001000067825 */ /* 0x002fca00078e0006 */
[----:B0-----:R1:W5:Y:S04]  /*0120*/  LDG.E.CONSTANT R4, desc[UR10][R6.64] ;  /* 0x0000000a06047981 */ /* 0x001368000c1e9900 */
[----:B------:R1:W5:Y:S01]  /*0130*/  LDG.E.64.CONSTANT R2, desc[UR10][R6.64+0x8] ;  /* 0x0000080a06027981 */ /* 0x000362000c1e9b00 */
[----:B------:R-:W-:-:S07]  /*0140*/  VIADD R5, R0, 0x100 ;  /* 0x0000010000057836 */ /* 0x000fce0000000000 */
.L_x_4:
[----:B0-----:R-:W-:Y:S05]  /*0150*/  BSYNC.RECONVERGENT B1 ;  /* 0x0000000000017941 */ /* 0x001fea0003800200 */
.L_x_3:
[----:B------:R-:W-:Y:S01]  /*0160*/  ISETP.GE.AND P0, PT, R5, UR8, PT ;  /* 0x0000000805007c0c */ /* 0x000fe2000bf06270 */
[----:B------:R-:W-:-:S12]  /*0170*/  BSSY.RECONVERGENT B1, `(.L_x_5) ;  /* 0x0000088000017945 */ /* 0x000fd80003800200 */
[----:B------:R-:W-:Y:S05]  /*0180*/  @P0 BRA `(.L_x_6) ;  /* 0x0000000800180947 */ /* 0x000fea0003800000 */
[----:B-1----:R-:W-:Y:S01]  /*0190*/  LOP3.LUT R6, RZ, R5, RZ, 0x33, !PT ;  /* 0x00000005ff067212 */ /* 0x002fe200078e33ff */
[----:B------:R-:W-:Y:S04]  /*01a0*/  BSSY.RECONVERGENT B2, `(.L_x_7) ;  /* 0x000002b000027945 */ /* 0x000fe80003800200 */
[----:B------:R-:W-:-:S05]  /*01b0*/  VIADD R12, R6, UR8 ;  /* 0x00000008060c7c36 */ /* 0x000fca0008000000 */
[----:B------:R-:W-:-:S04]  /*01c0*/  LOP3.LUT R6, R12, 0x300, RZ, 0xc0, !PT ;  /* 0x000003000c067812 */ /* 0x000fc800078ec0ff */
[----:B------:R-:W-:-:S13]  /*01d0*/  ISETP.NE.AND P0, PT, R6, 0x300, PT ;  /* 0x000003000600780c */ /* 0x000fda0003f05270 */
[----:B------:R-:W-:Y:S05]  /*01e0*/  @!P0 BRA `(.L_x_8) ;  /* 0x0000000000988947 */ /* 0x000fea0003800000 */
[----:B------:R-:W0:Y:S01]  /*01f0*/  LDC.64 R6, c[0x0][0x380] ;  /* 0x0000e000ff067b82 */ /* 0x000e220000000a00 */
[----:B------:R-:W-:-:S04]  /*0200*/  LEA.HI R8, R12, 0x1, RZ, 0x18 ;  /* 0x000000010c087811 */ /* 0x000fc800078fc0ff */
[----:B------:R-:W-:-:S05]  /*0210*/  LOP3.LUT R8, R8, 0x3, RZ, 0xc0, !PT ;  /* 0x0000000308087812 */ /* 0x000fca00078ec0ff */
[----:B------:R-:W-:Y:S02]  /*0220*/  IMAD.MOV R10, RZ, RZ, -R8 ;  /* 0x000000ffff0a7224 */ /* 0x000fe400078e0a08 */
[----:B0-----:R-:W-:-:S04]  /*0230*/  IMAD.WIDE.U32 R6, R5, 0x10, R6 ;  /* 0x0000001005067825 */ /* 0x001fc800078e0006 */
[----:B------:R-:W-:-:S07]  /*0240*/  IMAD.MOV.U32 R11, RZ, RZ, R6 ;  /* 0x000000ffff0b7224 */ /* 0x000fce00078e0006 */
.L_x_11:
[----:B------:R-:W-:-:S05]  /*0250*/  IMAD.MOV.U32 R6, RZ, RZ, R11 ;  /* 0x000000ffff067224 */ /* 0x000fca00078e000b */
[----:B------:R-:W2:Y:S04]  /*0260*/  LDG.E.CONSTANT R14, desc[UR10][R6.64] ;  /* 0x0000000a060e7981 */ /* 0x000ea8000c1e9900 */
[----:B------:R-:W3:Y:S01]  /*0270*/  LDG.E.64.CONSTANT R8, desc[UR10][R6.64+0x8] ;  /* 0x0000080a06087981 */ /* 0x000ee2000c1e9b00 */
[----:B------:R-:W-:Y:S01]  /*0280*/  VIADD R10, R10, 0x1 ;  /* 0x000000010a0a7836 */ /* 0x000fe20000000000 */
[----:B------:R-:W-:Y:S01]  /*0290*/  BSSY.RECONVERGENT B3, `(.L_x_9) ;  /* 0x0000018000037945 */ /* 0x000fe20003800200 */
[----:B-----5:R-:W-:Y:S01]  /*02a0*/  IMAD.MOV.U32 R17, RZ, RZ, R3 ;  /* 0x000000ffff117224 */ /* 0x020fe200078e0003 */
[----:B------:R-:W-:Y:S01]  /*02b0*/  IADD3 R11, P3, PT, R6, 0x1000, RZ ;  /* 0x00001000060b7810 */ /* 0x000fe20007f7e0ff */
[----:B------:R-:W-:Y:S01]  /*02c0*/  IMAD.MOV.U32 R15, RZ, RZ, R2 ;  /* 0x000000ffff0f7224 */ /* 0x000fe200078e0002 */
[----:B------:R-:W-:Y:S01]  /*02d0*/  ISETP.NE.AND P2, PT, R10, RZ, PT ;  /* 0x000000ff0a00720c */ /* 0x000fe20003f45270 */
[----:B------:R-:W-:Y:S01]  /*02e0*/  IMAD.MOV.U32 R13, RZ, RZ, R4 ;  /* 0x000000ffff0d7224 */ /* 0x000fe200078e0004 */
[----:B--2---:R-:W-:Y:S01]  /*02f0*/  FSETP.GEU.AND P0, PT, R4, R14, PT ;  /* 0x0000000e0400720b */ /* 0x004fe20003f0e000 */
[----:B------:R-:W-:-:S02]  /*0300*/  IMAD.MOV.U32 R4, RZ, RZ, R14 ;  /* 0x000000ffff047224 */ /* 0x000fc400078e000e */
[----:B---3--:R-:W-:Y:S02]  /*0310*/  IMAD.MOV.U32 R2, RZ, RZ, R8 ;  /* 0x000000ffff027224 */ /* 0x008fe400078e0008 */
[----:B------:R-:W-:-:S08]  /*0320*/  IMAD.MOV.U32 R3, RZ, RZ, R9 ;  /* 0x000000ffff037224 */ /* 0x000fd000078e0009 */
[----:B------:R-:W-:Y:S05]  /*0330*/  @!P0 BRA `(.L_x_10) ;  /* 0x0000000000348947 */ /* 0x000fea0003800000 */
[----:B------:R-:W-:Y:S01]  /*0340*/  FSETP.GEU.AND P4, PT, R14, R13, PT ;  /* 0x0000000d0e00720b */ /* 0x000fe20003f8e000 */
[----:B------:R-:W-:Y:S02]  /*0350*/  IMAD.MOV.U32 R4, RZ, RZ, R13 ;  /* 0x000000ffff047224 */ /* 0x000fe400078e000d */
[----:B------:R-:W-:Y:S02]  /*0360*/  IMAD.MOV.U32 R2, RZ, RZ, R15 ;  /* 0x000000ffff027224 */ /* 0x000fe400078e000f */
[----:B------:R-:W-:-:S08]  /*0370*/  IMAD.MOV.U32 R3, RZ, RZ, R17 ;  /* 0x000000ffff037224 */ /* 0x000fd000078e0011 */
[CC--:B------:R-:W-:Y:S02]  /*0380*/  @P4 ISETP.LT.U32.AND P1, PT, R15.reuse, R8.reuse, PT ;  /* 0x000000080f00420c */ /* 0x0c0fe40003f21070 */
[-C--:B------:R-:W-:Y:S02]  /*0390*/  @P4 ISETP.GE.U32.AND P0, PT, R15, R8.reuse, PT ;  /* 0x000000080f00420c */ /* 0x080fe40003f06070 */
[CC--:B------:R-:W-:Y:S02]  /*03a0*/  @P4 ISETP.LT.AND.EX P1, PT, R17.reuse, R9.reuse, PT, P1 ;  /* 0x000000091100420c */ /* 0x0c0fe40003f21310 */
[-C--:B------:R-:W-:Y:S02]  /*03b0*/  @P4 ISETP.GE.AND.EX P0, PT, R17, R9.reuse, PT, P0 ;  /* 0x000000091100420c */ /* 0x080fe40003f06300 */
[----:B------:R-:W-:Y:S02]  /*03c0*/  @P4 SEL R8, R15, R8, P1 ;  /* 0x000000080f084207 */ /* 0x000fe40000800000 */
[----:B------:R-:W-:-:S02]  /*03d0*/  @P4 SEL R9, R17, R9, P1 ;  /* 0x0000000911094207 */ /* 0x000fc40000800000 */
[----:B------:R-:W-:Y:S01]  /*03e0*/  @P4 FSEL R4, R13, R14, !P0 ;  /* 0x0000000e0d044208 */ /* 0x000fe20004000000 */
[----:B------:R-:W-:Y:S02]  /*03f0*/  @P4 IMAD.MOV.U32 R2, RZ, RZ, R8 ;  /* 0x000000ffff024224 */ /* 0x000fe400078e0008 */
[----:B------:R-:W-:-:S07]  /*0400*/  @P4 IMAD.MOV.U32 R3, RZ, RZ, R9 ;  /* 0x000000ffff034224 */ /* 0x000fce00078e0009 */
.L_x_10:
[----:B------:R-:W-:Y:S05]  /*0410*/  BSYNC.RECONVERGENT B3 ;  /* 0x0000000000037941 */ /* 0x000fea0003800200 */
.L_x_9:
[----:B------:R-:W-:Y:S02]  /*0420*/  IMAD.X R7, RZ, RZ, R7, P3 ;  /* 0x000000ffff077224 */ /* 0x000fe400018e0607 */
[----:B------:R-:W-:Y:S01]  /*0430*/  VIADD R5, R5, 0x100 ;  /* 0x0000010005057836 */ /* 0x000fe20000000000 */
[----:B------:R-:W-:Y:S06]  /*0440*/  @P2 BRA `(.L_x_11) ;  /* 0xfffffffc00802947 */ /* 0x000fec000383ffff */
.L_x_8:
[----:B------:R-:W-:Y:S05]  /*0450*/  BSYNC.RECONVERGENT B2 ;  /* 0x0000000000027941 */ /* 0x000fea0003800200 */
.L_x_7:
[----:B------:R-:W0:Y:S01]  /*0460*/  LDC.64 R8, c[0x0][0x380] ;  /* 0x0000e000ff087b82 */ /* 0x000e220000000a00 */
[----:B------:R-:W-:-:S13]  /*0470*/  ISETP.GE.U32.AND P0, PT, R12, 0x300, PT ;  /* 0x000003000c00780c */ /* 0x000fda0003f06070 */
[----:B------:R-:W-:Y:S05]  /*0480*/  @!P0 BRA `(.L_x_6) ;  /* 0x0000000400588947 */ /* 0x000fea0003800000 */
.L_x_20:
[----:B0-----:R-:W-:-:S05]  /*0490*/  IMAD.WIDE R18, R5, 0x10, R8 ;  /* 0x0000001005127825 */ /* 0x001fca00078e0208 */
[----:B------:R-:W2:Y:S04]  /*04a0*/  LDG.E.CONSTANT R21, desc[UR10][R18.64] ;  /* 0x0000000a12157981 */ /* 0x000ea8000c1e9900 */
[----:B------:R-:W3:Y:S04]  /*04b0*/  LDG.E.64.CONSTANT R14, desc[UR10][R18.64+0x8] ;  /* 0x0000080a120e7981 */ /* 0x000ee8000c1e9b00 */
[----:B-----5:R0:W5:Y:S04]  /*04c0*/  LDG.E.CONSTANT R27, desc[UR10][R18.64+0x1000] ;  /* 0x0010000a121b7981 */ /* 0x020168000c1e9900 */
[----:B------:R0:W5:Y:S04]  /*04d0*/  LDG.E.CONSTANT R16, desc[UR10][R18.64+0x2000] ;  /* 0x0020000a12107981 */ /* 0x000168000c1e9900 */
[----:B------:R0:W5:Y:S04]  /*04e0*/  LDG.E.CONSTANT R17, desc[UR10][R18.64+0x3000] ;  /* 0x0030000a12117981 */ /* 0x000168000c1e9900 */
[----:B------:R0:W5:Y:S04]  /*04f0*/  LDG.E.64.CONSTANT R12, desc[UR10][R18.64+0x1008] ;  /* 0x0010080a120c7981 */ /* 0x000168000c1e9b00 */
[----:B------:R0:W5:Y:S04]  /*0500*/  LDG.E.64.CONSTANT R6, desc[UR10][R18.64+0x2008] ;  /* 0x0020080a12067981 */ /* 0x000168000c1e9b00 */
[----:B------:R0:W5:Y:S01]  /*0510*/  LDG.E.64.CONSTANT R10, desc[UR10][R18.64+0x3008] ;  /* 0x0030080a120a7981 */ /* 0x000162000c1e9b00 */
[----:B------:R-:W-:Y:S01]  /*0520*/  BSSY.RECONVERGENT B2, `(.L_x_12) ;  /* 0x0000011000027945 */ /* 0x000fe20003800200 */
[----:B--2---:R-:W-:Y:S01]  /*0530*/  FSETP.GEU.AND P0, PT, R4, R21, PT ;  /* 0x000000150400720b */ /* 0x004fe20003f0e000 */
[----:B------:R-:W-:-:S02]  /*0540*/  IMAD.MOV.U32 R20, RZ, RZ, R21 ;  /* 0x000000ffff147224 */ /* 0x000fc400078e0015 */
[----:B---3--:R-:W-:Y:S02]  /*0550*/  IMAD.MOV.U32 R23, RZ, RZ, R14 ;  /* 0x000000ffff177224 */ /* 0x008fe400078e000e */
[----:B------:R-:W-:-:S08]  /*0560*/  IMAD.MOV.U32 R25, RZ, RZ, R15 ;  /* 0x000000ffff197224 */ /* 0x000fd000078e000f */
[----:B0-----:R-:W-:Y:S05]  /*0570*/  @!P0 BRA `(.L_x_13) ;  /* 0x00000000002c8947 */ /* 0x001fea0003800000 */
[----:B------:R-:W-:Y:S01]  /*0580*/  FSETP.GEU.AND P2, PT, R21, R4, PT ;  /* 0x000000041500720b */ /* 0x000fe20003f4e000 */
[----:B------:R-:W-:Y:S02]  /*0590*/  IMAD.MOV.U32 R23, RZ, RZ, R2 ;  /* 0x000000ffff177224 */ /* 0x000fe400078e0002 */
[----:B------:R-:W-:Y:S02]  /*05a0*/  IMAD.MOV.U32 R25, RZ, RZ, R3 ;  /* 0x000000ffff197224 */ /* 0x000fe400078e0003 */
[----:B------:R-:W-:-:S08]  /*05b0*/  IMAD.MOV.U32 R20, RZ, RZ, R4 ;  /* 0x000000ffff147224 */ /* 0x000fd000078e0004 */
[CC--:B------:R-:W-:Y:S02]  /*05c0*/  @P2 ISETP.GE.U32.AND P0, PT, R2.reuse, R14.reuse, PT ;  /* 0x0000000e0200220c */ /* 0x0c0fe40003f06070 */
[-C--:B------:R-:W-:Y:S02]  /*05d0*/  @P2 ISETP.LT.U32.AND P1, PT, R2, R14.reuse, PT ;  /* 0x0000000e0200220c */ /* 0x080fe40003f21070 */
[CC--:B------:R-:W-:Y:S02]  /*05e0*/  @P2 ISETP.GE.AND.EX P0, PT, R3.reuse, R15.reuse, PT, P0 ;  /* 0x0000000f0300220c */ /* 0x0c0fe40003f06300 */
[----:B------:R-:W-:Y:S02]  /*05f0*/  @P2 ISETP.LT.AND.EX P1, PT, R3, R15, PT, P1 ;  /* 0x0000000f0300220c */ /* 0x000fe40003f21310 */
[----:B------:R-:W-:Y:S02]  /*0600*/  @P2 FSEL R20, R4, R21, !P0 ;  /* 0x0000001504142208 */ /* 0x000fe40004000000 */
[----:B------:R-:W-:-:S02]  /*0610*/  @P2 SEL R23, R2, R14, P1 ;  /* 0x0000000e02172207 */ /* 0x000fc40000800000 */
[----:B------:R-:W-:-:S07]  /*0620*/  @P2 SEL R25, R3, R15, P1 ;  /* 0x0000000f03192207 */ /* 0x000fce0000800000 */
.L_x_13:
[----:B------:R-:W-:Y:S05]  /*0630*/  BSYNC.RECONVERGENT B2 ;  /* 0x0000000000027941 */ /* 0x000fea0003800200 */
.L_x_12:
[----:B-----5:R-:W-:Y:S01]  /*0640*/  FSETP.GEU.AND P0, PT, R20, R27, PT ;  /* 0x0000001b1400720b */ /* 0x020fe20003f0e000 */
[----:B------:R-:W-:Y:S01]  /*0650*/  BSSY.RECONVERGENT B2, `(.L_x_14) ;  /* 0x0000010000027945 */ /* 0x000fe20003800200 */
[----:B------:R-:W-:Y:S02]  /*0660*/  IMAD.MOV.U32 R3, RZ, RZ, R27 ;  /* 0x000000ffff037224 */ /* 0x000fe400078e001b */
[----:B------:R-:W-:Y:S02]  /*0670*/  IMAD.MOV.U32 R19, RZ, RZ, R12 ;  /* 0x000000ffff137224 */ /* 0x000fe400078e000c */
[----:B------:R-:W-:-:S07]  /*0680*/  IMAD.MOV.U32 R21, RZ, RZ, R13 ;  /* 0x000000ffff157224 */ /* 0x000fce00078e000d */
[----:B------:R-:W-:Y:S05]  /*0690*/  @!P0 BRA `(.L_x_15) ;  /* 0x00000000002c8947 */ /* 0x000fea0003800000 */
        /* <DEDUP_REMOVED lines=11> */
.L_x_15:
[----:B------:R-:W-:Y:S05]  /*0750*/  BSYNC.RECONVERGENT B2 ;  /* 0x0000000000027941 */ /* 0x000fea0003800200 */
.L_x_14:
[----:B------:R-:W-:Y:S01]  /*0760*/  FSETP.GEU.AND P0, PT, R3, R16, PT ;  /* 0x000000100300720b */ /* 0x000fe20003f0e000 */
        /* <DEDUP_REMOVED lines=10> */
[----:B------:R-:W-:Y:S02]  /*0810*/  @P2 ISETP.LT.U32.AND P1, PT, R19, R6, PT ;  /* 0x000000061300220c */ /* 0x000fe40003f21070 */
[CC--:B------:R-:W-:Y:S02]  /*0820*/  @P2 ISETP.GE.AND.EX P0, PT, R21.reuse, R7.reuse, PT, P0 ;  /* 0x000000071500220c */ /* 0x0c0fe40003f06300 */
[----:B------:R-:W-:Y:S02]  /*0830*/  @P2 ISETP.LT.AND.EX P1, PT, R21, R7, PT, P1 ;  /* 0x000000071500220c */ /* 0x000fe40003f21310 */
[----:B------:R-:W-:Y:S02]  /*0840*/  @P2 FSEL R12, R3, R16, !P0 ;  /* 0x00000010030c2208 */ /* 0x000fe40004000000 */
[----:B------:R-:W-:-:S02]  /*0850*/  @P2 SEL R13, R19, R6, P1 ;  /* 0x00000006130d2207 */ /* 0x000fc40000800000 */
[----:B------:R-:W-:-:S07]  /*0860*/  @P2 SEL R15, R21, R7, P1 ;  /* 0x00000007150f2207 */ /* 0x000fce0000800000 */
.L_x_17:
[----:B------:R-:W-:Y:S05]  /*0870*/  BSYNC.RECONVERGENT B2 ;  /* 0x0000000000027941 */ /* 0x000fea0003800200 */
.L_x_16:
        /* <DEDUP_REMOVED lines=19> */
.L_x_19:
[----:B------:R-:W-:Y:S05]  /*09b0*/  BSYNC.RECONVERGENT B2 ;  /* 0x0000000000027941 */ /* 0x000fea0003800200 */
.L_x_18:
[----:B------:R-:W-:-:S05]  /*09c0*/  VIADD R5, R5, 0x400 ;  /* 0x0000040005057836 */ /* 0x000fca0000000000 */
[----:B------:R-:W-:-:S13]  /*09d0*/  ISETP.GE.AND P0, PT, R5, UR4, PT ;  /* 0x0000000405007c0c */ /* 0x000fda000bf06270 */
[----:B------:R-:W-:Y:S05]  /*09e0*/  @!P0 BRA `(.L_x_20) ;  /* 0xfffffff800a88947 */ /* 0x000fea000383ffff */
.L_x_6:
[----:B------:R-:W-:Y:S05]  /*09f0*/  BSYNC.RECONVERGENT B1 ;  /* 0x0000000000017941 */ /* 0x000fea0003800200 */
.L_x_5:
[----:B------:R-:W2:Y:S02]  /*0a00*/  LDCU UR6, c[0x0][0x390] ;  /* 0x00007200ff0677ac */ /* 0x000ea40008000800 */
[----:B--2---:R-:W-:-:S09]  /*0a10*/  UISETP.GE.AND UP0, UPT, UR6, 0x100, UPT ;  /* 0x000001000600788c */ /* 0x004fd2000bf06270 */
[----:B------:R-:W-:Y:S05]  /*0a20*/  BRA.U !UP0, `(.L_x_21) ;  /* 0x00000011088c7547 */ /* 0x000fea000b800000 */
[----:B0-----:R-:W0:Y:S01]  /*0a30*/  S2R R8, SR_LANEID ;  /* 0x0000000000087919 */ /* 0x001e220000000000 */
[----:B------:R-:W-:Y:S01]  /*0a40*/  BSSY.RECONVERGENT B1, `(.L_x_22) ;  /* 0x000001b000017945 */ /* 0x000fe20003800200 */
[----:B-1---5:R-:W-:Y:S01]  /*0a50*/  IMAD.MOV.U32 R6, RZ, RZ, R2 ;  /* 0x000000ffff067224 */ /* 0x022fe200078e0002 */
[----:B------:R1:W2:Y:S01]  /*0a60*/  SHFL.DOWN PT, R9, R4, 0x1, 0x1f ;  /* 0x08201f0004097f89 */ /* 0x0002a200000e0000 */
[----:B------:R-:W-:Y:S02]  /*0a70*/  IMAD.MOV.U32 R7, RZ, RZ, R3 ;  /* 0x000000ffff077224 */ /* 0x000fe400078e0003 */
[----:B------:R-:W-:Y:S01]  /*0a80*/  IMAD.MOV.U32 R5, RZ, RZ, R4 ;  /* 0x000000ffff057224 */ /* 0x000fe200078e0004 */
[----:B------:R1:W3:Y:S04]  /*0a90*/  SHFL.DOWN PT, R11, R2, 0x1, 0x1f ;  /* 0x08201f00020b7f89 */ /* 0x0002e800000e0000 */
[----:B------:R1:W4:Y:S01]  /*0aa0*/  SHFL.DOWN PT, R13, R3, 0x1, 0x1f ;  /* 0x08201f00030d7f89 */ /* 0x00032200000e0000 */
[----:B0-----:R-:W-:-:S02]  /*0ab0*/  ISETP.GT.AND P0, PT, R8, 0x1e, PT ;  /* 0x0000001e0800780c */ /* 0x001fc40003f04270 */
[C---:B------:R-:W-:Y:S02]  /*0ac0*/  ISETP.GT.AND P1, PT, R8.reuse, 0x1d, PT ;  /* 0x0000001d0800780c */ /* 0x040fe40003f24270 */
[----:B------:R-:W-:-:S09]  /*0ad0*/  ISETP.GT.AND P3, PT, R8, 0x1b, PT ;  /* 0x0000001b0800780c */ /* 0x000fd20003f64270 */
[----:B-1234-:R-:W-:Y:S05]  /*0ae0*/  @P0 BRA `(.L_x_23) ;  /* 0x0000000000400947 */ /* 0x01efea0003800000 */
[----:B------:R-:W-:Y:S01]  /*0af0*/  FSETP.GEU.AND P0, PT, R4, R9, PT ;  /* 0x000000090400720b */ /* 0x000fe20003f0e000 */
[----:B------:R-:W-:Y:S02]  /*0b00*/  IMAD.MOV.U32 R6, RZ, RZ, R11 ;  /* 0x000000ffff067224 */ /* 0x000fe400078e000b */
[----:B------:R-:W-:Y:S02]  /*0b10*/  IMAD.MOV.U32 R7, RZ, RZ, R13 ;  /* 0x000000ffff077224 */ /* 0x000fe400078e000d */
[----:B------:R-:W-:-:S08]  /*0b20*/  IMAD.MOV.U32 R5, RZ, RZ, R9 ;  /* 0x000000ffff057224 */ /* 0x000fd000078e0009 */
[----:B------:R-:W-:Y:S05]  /*0b30*/  @!P0 BRA `(.L_x_23) ;  /* 0x00000000002c8947 */ /* 0x000fea0003800000 */
[----:B------:R-:W-:Y:S01]  /*0b40*/  FSETP.GT.AND P4, PT, R4, R9, PT ;  /* 0x000000090400720b */ /* 0x000fe20003f84000 */
[----:B------:R-:W-:Y:S02]  /*0b50*/  IMAD.MOV.U32 R6, RZ, RZ, R2 ;  /* 0x000000ffff067224 */ /* 0x000fe400078e0002 */
[----:B------:R-:W-:Y:S02]  /*0b60*/  IMAD.MOV.U32 R7, RZ, RZ, R3 ;  /* 0x000000ffff077224 */ /* 0x000fe400078e0003 */
[----:B------:R-:W-:-:S08]  /*0b70*/  IMAD.MOV.U32 R5, RZ, RZ, R4 ;  /* 0x000000ffff057224 */ /* 0x000fd000078e0004 */
[CC--:B------:R-:W-:Y:S02]  /*0b80*/  @!P4 ISETP.GE.U32.AND P0, PT, R2.reuse, R11.reuse, PT ;  /* 0x0000000b0200c20c */ /* 0x0c0fe40003f06070 */
[----:B------:R-:W-:Y:S02]  /*0b90*/  @!P4 ISETP.LT.U32.AND P2, PT, R2, R11, PT ;  /* 0x0000000b0200c20c */ /* 0x000fe40003f41070 */
[CC--:B------:R-:W-:Y:S02]  /*0ba0*/  @!P4 ISETP.GE.AND.EX P0, PT, R3.reuse, R13.reuse, PT, P0 ;  /* 0x0000000d0300c20c */ /* 0x0c0fe40003f06300 */
[----:B------:R-:W-:Y:S02]  /*0bb0*/  @!P4 ISETP.LT.AND.EX P2, PT, R3, R13, PT, P2 ;  /* 0x0000000d0300c20c */ /* 0x000fe40003f41320 */
[----:B------:R-:W-:Y:S02]  /*0bc0*/  @!P4 FSEL R5, R4, R9, !P0 ;  /* 0x000000090405c208 */ /* 0x000fe40004000000 */
[----:B------:R-:W-:-:S02]  /*0bd0*/  @!P4 SEL R6, R2, R11, P2 ;  /* 0x0000000b0206c207 */ /* 0x000fc40001000000 */
[----:B------:R-:W-:-:S07]  /*0be0*/  @!P4 SEL R7, R3, R13, P2 ;  /* 0x0000000d0307c207 */ /* 0x000fce0001000000 */
.L_x_23:
[----:B------:R-:W-:Y:S05]  /*0bf0*/  BSYNC.RECONVERGENT B1 ;  /* 0x0000000000017941 */ /* 0x000fea0003800200 */
.L_x_22:
[----:B------:R0:W1:Y:S01]  /*0c00*/  SHFL.DOWN PT, R10, R5, 0x2, 0x1f ;  /* 0x08401f00050a7f89 */ /* 0x00006200000e0000 */
[----:B------:R-:W-:Y:S01]  /*0c10*/  BSSY.RECONVERGENT B1, `(.L_x_24) ;  /* 0x000001a000017945 */ /* 0x000fe20003800200 */
[C---:B------:R-:W-:Y:S01]  /*0c20*/  ISETP.GT.AND P5, PT, R8.reuse, 0x17, PT ;  /* 0x000000170800780c */ /* 0x040fe20003fa4270 */
[----:B------:R-:W-:Y:S01]  /*0c30*/  IMAD.MOV.U32 R4, RZ, RZ, R6 ;  /* 0x000000ffff047224 */ /* 0x000fe200078e0006 */
[----:B------:R0:W2:Y:S01]  /*0c40*/  SHFL.DOWN PT, R3, R6, 0x2, 0x1f ;  /* 0x08401f0006037f89 */ /* 0x0000a200000e0000 */
[C---:B------:R-:W-:Y:S01]  /*0c50*/  ISETP.GT.AND P4, PT, R8.reuse, 0xf, PT ;  /* 0x0000000f0800780c */ /* 0x040fe20003f84270 */
[----:B------:R-:W-:Y:S01]  /*0c60*/  IMAD.MOV.U32 R2, RZ, RZ, R5 ;  /* 0x000000ffff027224 */ /* 0x000fe200078e0005 */
[----:B------:R-:W-:Y:S01]  /*0c70*/  ISETP.NE.AND P2, PT, R8, RZ, PT ;  /* 0x000000ff0800720c */ /* 0x000fe20003f45270 */
[----:B------:R0:W3:Y:S01]  /*0c80*/  SHFL.DOWN PT, R12, R7, 0x2, 0x1f ;  /* 0x08401f00070c7f89 */ /* 0x0000e200000e0000 */
[----:B------:R-:W-:Y:S01]  /*0c90*/  IMAD.MOV.U32 R8, RZ, RZ, R7 ;  /* 0x000000ffff087224 */ /* 0x000fe200078e0007 */
[----:B------:R-:W-:Y:S10]  /*0ca0*/  @P1 BRA `(.L_x_25) ;  /* 0x0000000000401947 */ /* 0x000ff40003800000 */
[----:B-1----:R-:W-:Y:S01]  /*0cb0*/  FSETP.GEU.AND P0, PT, R5, R10, PT ;  /* 0x0000000a0500720b */ /* 0x002fe20003f0e000 */
[----:B--2---:R-:W-:Y:S02]  /*0cc0*/  IMAD.MOV.U32 R4, RZ, RZ, R3 ;  /* 0x000000ffff047224 */ /* 0x004fe400078e0003 */
[----:B---3--:R-:W-:Y:S02]  /*0cd0*/  IMAD.MOV.U32 R8, RZ, RZ, R12 ;  /* 0x000000ffff087224 */ /* 0x008fe400078e000c */
[----:B------:R-:W-:-:S08]  /*0ce0*/  IMAD.MOV.U32 R2, RZ, RZ, R10 ;  /* 0x000000ffff027224 */ /* 0x000fd000078e000a */
[----:B------:R-:W-:Y:S05]  /*0cf0*/  @!P0 BRA `(.L_x_25) ;  /* 0x00000000002c8947 */ /* 0x000fea0003800000 */
[----:B------:R-:W-:Y:S01]  /*0d00*/  FSETP.GT.AND P6, PT, R5, R10, PT ;  /* 0x0000000a0500720b */ /* 0x000fe20003fc4000 */
[----:B------:R-:W-:Y:S02]  /*0d10*/  IMAD.MOV.U32 R4, RZ, RZ, R6 ;  /* 0x000000ffff047224 */ /* 0x000fe400078e0006 */
[----:B------:R-:W-:Y:S02]  /*0d20*/  IMAD.MOV.U32 R8, RZ, RZ, R7 ;  /* 0x000000ffff087224 */ /* 0x000fe400078e0007 */
[----:B------:R-:W-:-:S08]  /*0d30*/  IMAD.MOV.U32 R2, RZ, RZ, R5 ;  /* 0x000000ffff027224 */ /* 0x000fd000078e0005 */
[CC--:B------:R-:W-:Y:S02]  /*0d40*/  @!P6 ISETP.GE.U32.AND P1, PT, R6.reuse, R3.reuse, PT ;  /* 0x000000030600e20c */ /* 0x0c0fe40003f26070 */
[CC--:B------:R-:W-:Y:S02]  /*0d50*/  @!P6 ISETP.LT.U32.AND P0, PT, R6.reuse, R3.reuse, PT ;  /* 0x000000030600e20c */ /* 0x0c0fe40003f01070 */
[CC--:B------:R-:W-:Y:S02]  /*0d60*/  @!P6 ISETP.GE.AND.EX P1, PT, R7.reuse, R12.reuse, PT, P1 ;  /* 0x0000000c0700e20c */ /* 0x0c0fe40003f26310 */
[----:B------:R-:W-:Y:S02]  /*0d70*/  @!P6 ISETP.LT.AND.EX P0, PT, R7, R12, PT, P0 ;  /* 0x0000000c0700e20c */ /* 0x000fe40003f01300 */
[----:B------:R-:W-:Y:S02]  /*0d80*/  @!P6 FSEL R2, R5, R10, !P1 ;  /* 0x0000000a0502e208 */ /* 0x000fe40004800000 */
[----:B------:R-:W-:-:S02]  /*0d90*/  @!P6 SEL R4, R6, R3, P0 ;  /* 0x000000030604e207 */ /* 0x000fc40000000000 */
[----:B------:R-:W-:-:S07]  /*0da0*/  @!P6 SEL R8, R7, R12, P0 ;  /* 0x0000000c0708e207 */ /* 0x000fce0000000000 */
.L_x_25:
[----:B------:R-:W-:Y:S05]  /*0db0*/  BSYNC.RECONVERGENT B1 ;  /* 0x0000000000017941 */ /* 0x000fea0003800200 */
.L_x_24:
[----:B0-----:R0:W4:Y:S01]  /*0dc0*/  SHFL.DOWN PT, R5, R2, 0x4, 0x1f ;  /* 0x08801f0002057f89 */ /* 0x00112200000e0000 */
[----:B------:R-:W-:Y:S01]  /*0dd0*/  BSSY.RECONVERGENT B1, `(.L_x_26) ;  /* 0x0000017000017945 */ /* 0x000fe20003800200 */
[----:B------:R-:W-:Y:S02]  /*0de0*/  IMAD.MOV.U32 R6, RZ, RZ, R4 ;  /* 0x000000ffff067224 */ /* 0x000fe400078e0004 */
[----:B------:R0:W0:Y:S01]  /*0df0*/  SHFL.DOWN PT, R9, R4, 0x4, 0x1f ;  /* 0x08801f0004097f89 */ /* 0x00002200000e0000 */
[----:B------:R-:W-:Y:S02]  /*0e00*/  IMAD.MOV.U32 R7, RZ, RZ, R8 ;  /* 0x000000ffff077224 */ /* 0x000fe400078e0008 */
[----:B--2---:R-:W-:Y:S01]  /*0e10*/  IMAD.MOV.U32 R3, RZ, RZ, R2 ;  /* 0x000000ffff037224 */ /* 0x004fe200078e0002 */
[----:B------:R2:W0:Y:S01]  /*0e20*/  SHFL.DOWN PT, R11, R8, 0x4, 0x1f ;  /* 0x08801f00080b7f89 */ /* 0x00042200000e0000 */
[----:B------:R-:W-:Y:S05]  /*0e30*/  @P3 BRA `(.L_x_27) ;  /* 0x0000000000403947 */ /* 0x000fea0003800000 */
[----:B----4-:R-:W-:Y:S01]  /*0e40*/  FSETP.GEU.AND P0, PT, R2, R5, PT ;  /* 0x000000050200720b */ /* 0x010fe20003f0e000 */
[----:B0-----:R-:W-:Y:S02]  /*0e50*/  IMAD.MOV.U32 R6, RZ, RZ, R9 ;  /* 0x000000ffff067224 */ /* 0x001fe400078e0009 */
        /* <DEDUP_REMOVED lines=14> */
.L_x_27:
[----:B------:R-:W-:Y:S05]  /*0f40*/  BSYNC.RECONVERGENT B1 ;  /* 0x0000000000017941 */ /* 0x000fea0003800200 */
.L_x_26:
[----:B--2---:R2:W2:Y:S01]  /*0f50*/  SHFL.DOWN PT, R8, R3, 0x8, 0x1f ;  /* 0x09001f0003087f89 */ /* 0x0044a200000e0000 */
[----:B------:R-:W-:Y:S01]  /*0f60*/  BSSY.RECONVERGENT B1, `(.L_x_28) ;  /* 0x0000017000017945 */ /* 0x000fe20003800200 */
[----:B0-----:R-:W-:Y:S02]  /*0f70*/  IMAD.MOV.U32 R4, RZ, RZ, R6 ;  /* 0x000000ffff047224 */ /* 0x001fe400078e0006 */
[----:B------:R0:W0:Y:S01]  /*0f80*/  SHFL.DOWN PT, R9, R6, 0x8, 0x1f ;  /* 0x09001f0006097f89 */ /* 0x00002200000e0000 */
[----:B----4-:R-:W-:Y:S02]  /*0f90*/  IMAD.MOV.U32 R5, RZ, RZ, R7 ;  /* 0x000000ffff057224 */ /* 0x010fe400078e0007 */
[----:B------:R-:W-:Y:S01]  /*0fa0*/  IMAD.MOV.U32 R2, RZ, RZ, R3 ;  /* 0x000000ffff027224 */ /* 0x000fe200078e0003 */
[----:B-1----:R1:W4:Y:S01]  /*0fb0*/  SHFL.DOWN PT, R10, R7, 0x8, 0x1f ;  /* 0x09001f00070a7f89 */ /* 0x00232200000e0000 */
[----:B------:R-:W-:Y:S05]  /*0fc0*/  @P5 BRA `(.L_x_29) ;  /* 0x0000000000405947 */ /* 0x000fea0003800000 */
[----:B--2---:R-:W-:Y:S01]  /*0fd0*/  FSETP.GEU.AND P0, PT, R3, R8, PT ;  /* 0x000000080300720b */ /* 0x004fe20003f0e000 */
[----:B0-----:R-:W-:Y:S02]  /*0fe0*/  IMAD.MOV.U32 R4, RZ, RZ, R9 ;  /* 0x000000ffff047224 */ /* 0x001fe400078e0009 */
[----:B----4-:R-:W-:Y:S02]  /*0ff0*/  IMAD.MOV.U32 R5, RZ, RZ, R10 ;  /* 0x000000ffff057224 */ /* 0x010fe400078e000a */
        /* <DEDUP_REMOVED lines=13> */
.L_x_29:
[----:B------:R-:W-:Y:S05]  /*10d0*/  BSYNC.RECONVERGENT B1 ;  /* 0x0000000000017941 */ /* 0x000fea0003800200 */
.L_x_28:
[----:B--2---:R2:W2:Y:S01]  /*10e0*/  SHFL.DOWN PT, R3, R2, 0x10, 0x1f ;  /* 0x0a001f0002037f89 */ /* 0x0044a200000e0000 */
[----:B------:R-:W-:Y:S01]  /*10f0*/  BSSY.RECONVERGENT B1, `(.L_x_30) ;  /* 0x0000017000017945 */ /* 0x000fe20003800200 */
[----:B-1----:R-:W-:Y:S02]  /*1100*/  IMAD.MOV.U32 R7, RZ, RZ, R4 ;  /* 0x000000ffff077224 */ /* 0x002fe400078e0004 */
[----:B0-----:R0:W1:Y:S01]  /*1110*/  SHFL.DOWN PT, R9, R4, 0x10, 0x1f ;  /* 0x0a001f0004097f89 */ /* 0x00106200000e0000 */
[----:B------:R-:W-:Y:S02]  /*1120*/  IMAD.MOV.U32 R6, RZ, RZ, R5 ;  /* 0x000000ffff067224 */ /* 0x000fe400078e0005 */
[----:B------:R-:W-:Y:S01]  /*1130*/  IMAD.MOV.U32 R8, RZ, RZ, R2 ;  /* 0x000000ffff087224 */ /* 0x000fe200078e0002 */
[----:B----4-:R0:W4:Y:S01]  /*1140*/  SHFL.DOWN PT, R10, R5, 0x10, 0x1f ;  /* 0x0a001f00050a7f89 */ /* 0x01012200000e0000 */
[----:B------:R-:W-:Y:S05]  /*1150*/  @P4 BRA `(.L_x_31) ;  /* 0x0000000000404947 */ /* 0x000fea0003800000 */
[----:B--2---:R-:W-:Y:S01]  /*1160*/  FSETP.GEU.AND P0, PT, R2, R3, PT ;  /* 0x000000030200720b */ /* 0x004fe20003f0e000 */
[----:B-1----:R-:W-:Y:S02]  /*1170*/  IMAD.MOV.U32 R7, RZ, RZ, R9 ;  /* 0x000000ffff077224 */ /* 0x002fe400078e0009 */
        /* <DEDUP_REMOVED lines=14> */
.L_x_31:
[----:B------:R-:W-:Y:S05]  /*1260*/  BSYNC.RECONVERGENT B1 ;  /* 0x0000000000017941 */ /* 0x000fea0003800200 */
.L_x_30:
[----:B------:R-:W-:Y:S04]  /*1270*/  BSSY.RECONVERGENT B1, `(.L_x_32) ;  /* 0x000000c000017945 */ /* 0x000fe80003800200 */
[----:B------:R-:W-:Y:S05]  /*1280*/  @P2 BRA `(.L_x_33) ;  /* 0x0000000000282947 */ /* 0x000fea0003800000 */
[----:B0-----:R-:W0:Y:S01]  /*1290*/  S2R R4, SR_CgaCtaId ;  /* 0x0000000000047919 */ /* 0x001e220000008800 */
[----:B--2---:R-:W-:Y:S02]  /*12a0*/  MOV R3, 0x400 ;  /* 0x0000040000037802 */ /* 0x004fe40000000f00 */
[----:B------:R-:W-:-:S04]  /*12b0*/  SHF.R.U32.HI R2, RZ, 0x1, R0 ;  /* 0x00000001ff027819 */ /* 0x000fc80000011600 */
[----:B------:R-:W-:Y:S02]  /*12c0*/  LOP3.LUT R2, R2, 0x1f0, RZ, 0xc0, !PT ;  /* 0x000001f002027812 */ /* 0x000fe400078ec0ff */
[----:B0-----:R-:W-:-:S05]  /*12d0*/  LEA R3, R4, R3, 0x18 ;  /* 0x0000000304037211 */ /* 0x001fca00078ec0ff */
[----:B------:R-:W-:Y:S02]  /*12e0*/  IMAD.IADD R5, R2, 0x1, R3 ;  /* 0x0000000102057824 */ /* 0x000fe400078e0203 */
[----:B------:R-:W-:Y:S02]  /*12f0*/  IMAD.MOV.U32 R2, RZ, RZ, R7 ;  /* 0x000000ffff027224 */ /* 0x000fe400078e0007 */
[----:B------:R-:W-:Y:S01]  /*1300*/  IMAD.MOV.U32 R3, RZ, RZ, R6 ;  /* 0x000000ffff037224 */ /* 0x000fe200078e0006 */
[----:B------:R0:W-:Y:S04]  /*1310*/  STS [R5+0x8], R8 ;  /* 0x0000080805007388 */ /* 0x0001e80000000800 */
[----:B------:R0:W-:Y:S02]  /*1320*/  STS.64 [R5+0x10], R2 ;  /* 0x0000100205007388 */ /* 0x0001e40000000a00 */
.L_x_33:
[----:B------:R-:W-:Y:S05]  /*1330*/  BSYNC.RECONVERGENT B1 ;  /* 0x0000000000017941 */ /* 0x000fea0003800200 */
.L_x_32:
[----:B------:R-:W-:Y:S01]  /*1340*/  BAR.SYNC.DEFER_BLOCKING 0x0 ;  /* 0x0000000000007b1d */ /* 0x000fe20000010000 */
[----:B------:R-:W-:-:S13]  /*1350*/  ISETP.NE.AND P1, PT, R0, RZ, PT ;  /* 0x000000ff0000720c */ /* 0x000fda0003f25270 */
[----:B------:R-:W-:Y:S05]  /*1360*/  @P1 BRA `(.L_x_34) ;  /* 0x0000004800341947 */ /* 0x000fea0003800000 */
[----:B0-2---:R-:W0:Y:S01]  /*1370*/  S2R R3, SR_CgaCtaId ;  /* 0x0000000000037919 */ /* 0x005e220000008800 */
[----:B------:R-:W-:Y:S01]  /*1380*/  MOV R0, 0x400 ;  /* 0x0000040000007802 */ /* 0x000fe20000000f00 */
[----:B------:R-:W-:Y:S03]  /*1390*/  BSSY.RECONVERGENT B1, `(.L_x_35) ;  /* 0x0000016000017945 */ /* 0x000fe60003800200 */
[----:B0-----:R-:W-:-:S05]  /*13a0*/  LEA R24, R3, R0, 0x18 ;  /* 0x0000000003187211 */ /* 0x001fca00078ec0ff */
[----:B------:R-:W0:Y:S04]  /*13b0*/  LDS R5, [R24+0x18] ;  /* 0x0000180018057984 */ /* 0x000e280000000800 */
[----:B------:R2:W1:Y:S04]  /*13c0*/  LDS.64 R2, [R24+0x20] ;  /* 0x0000200018027984 */ /* 0x0004680000000a00 */
[----:B------:R2:W1:Y:S04]  /*13d0*/  LDS R21, [R24+0x28] ;  /* 0x0000280018157984 */ /* 0x0004680000000800 */
[----:B------:R2:W1:Y:S01]  /*13e0*/  LDS R18, [R24+0x38] ;  /* 0x0000380018127984 */ /* 0x0004620000000800 */
[----:B0-----:R-:W-:Y:S01]  /*13f0*/  FSETP.GEU.AND P0, PT, R8, R5, PT ;  /* 0x000000050800720b */ /* 0x001fe20003f0e000 */
[----:B------:R-:W-:-:S12]  /*1400*/  IMAD.MOV.U32 R20, RZ, RZ, R5 ;  /* 0x000000ffff147224 */ /* 0x000fd800078e0005 */
[----:B-12---:R-:W-:Y:S05]  /*1410*/  @!P0 BRA `(.L_x_36) ;  /* 0x0000000000348947 */ /* 0x006fea0003800000 */
[----:B------:R-:W-:Y:S01]  /*1420*/  FSETP.GEU.AND P3, PT, R5, R8, PT ;  /* 0x000000080500720b */ /* 0x000fe20003f6e000 */
[----:B------:R-:W-:-:S12]  /*1430*/  IMAD.MOV.U32 R20, RZ, RZ, R8 ;  /* 0x000000ffff147224 */ /* 0x000fd800078e0008 */
[CC--:B------:R-:W-:Y:S02]  /*1440*/  @P3 ISETP.GE.U32.AND P0, PT, R7.reuse, R2.reuse, PT ;  /* 0x000000020700320c */ /* 0x0c0fe40003f06070 */
[CC--:B------:R-:W-:Y:S02]  /*1450*/  @P3 ISETP.LT.U32.AND P2, PT, R7.reuse, R2.reuse, PT ;  /* 0x000000020700320c */ /* 0x0c0fe40003f41070 */
[CC--:B------:R-:W-:Y:S02]  /*1460*/  @P3 ISETP.GE.AND.EX P0, PT, R6.reuse, R3.reuse, PT, P0 ;  /* 0x000000030600320c */ /* 0x0c0fe40003f06300 */
[----:B------:R-:W-:Y:S02]  /*1470*/  @P3 ISETP.LT.AND.EX P2, PT, R6, R3, PT, P2 ;  /* 0x000000030600320c */ /* 0x000fe40003f41320 */
[----:B------:R-:W-:Y:S02]  /*1480*/  @P3 FSEL R20, R8, R5, !P0 ;  /* 0x0000000508143208 */ /* 0x000fe40004000000 */
[----:B------:R-:W-:Y:S01]  /*1490*/  @P3 SEL R0, R7, R2, P2 ;  /* 0x0000000207003207 */ /* 0x000fe20001000000 */
[----:B------:R-:W-:Y:S01]  /*14a0*/  IMAD.MOV.U32 R2, RZ, RZ, R7 ;  /* 0x000000ffff027224 */ /* 0x000fe200078e0007 */
[----:B------:R-:W-:Y:S01]  /*14b0*/  @P3 SEL R5, R6, R3, P2 ;  /* 0x0000000306053207 */ /* 0x000fe20001000000 */
[----:B------:R-:W-:-:S02]  /*14c0*/  IMAD.MOV.U32 R3, RZ, RZ, R6 ;  /* 0x000000ffff037224 */ /* 0x000fc400078e0006 */
[----:B------:R-:W-:Y:S02]  /*14d0*/  @P3 IMAD.MOV.U32 R2, RZ, RZ, R0 ;  /* 0x000000ffff023224 */ /* 0x000fe400078e0000 */
[----:B------:R-:W-:-:S07]  /*14e0*/  @P3 IMAD.MOV.U32 R3, RZ, RZ, R5 ;  /* 0x000000ffff033224 */ /* 0x000fce00078e0005 */
.L_x_36:
[----:B------:R-:W-:Y:S05]  /*14f0*/  BSYNC.RECONVERGENT B1 ;  /* 0x0000000000017941 */ /* 0x000fea0003800200 */
.L_x_35:
[----:B------:R-:W0:Y:S01]  /*1500*/  LDS.64 R14, [R24+0x30] ;  /* 0x00003000180e7984 */ /* 0x000e220000000a00 */
[----:B------:R-:W-:Y:S01]  /*1510*/  FSETP.GEU.AND P0, PT, R20, R21, PT ;  /* 0x000000151400720b */ /* 0x000fe20003f0e000 */
[----:B------:R-:W-:Y:S01]  /*1520*/  BSSY.RECONVERGENT B1, `(.L_x_37) ;  /* 0x0000019000017945 */ /* 0x000fe20003800200 */
[----:B------:R-:W-:Y:S01]  /*1530*/  IMAD.MOV.U32 R23, RZ, RZ, R21 ;  /* 0x000000ffff177224 */ /* 0x000fe200078e0015 */
[----:B------:R1:W2:Y:S04]  /*1540*/  LDS R19, [R24+0x48] ;  /* 0x0000480018137984 */ /* 0x0002a80000000800 */
[----:B------:R1:W1:Y:S04]  /*1550*/  LDS R17, [R24+0x58] ;  /* 0x0000580018117984 */ /* 0x0002680000000800 */
[----:B------:R0:W1:Y:S04]  /*1560*/  LDS R16, [R24+0x68] ;  /* 0x0000680018107984 */ /* 0x0000680000000800 */
[----:B------:R0:W1:Y:S04]  /*1570*/  LDS R0, [R24+0x78] ;  /* 0x0000780018007984 */ /* 0x0000680000000800 */
[----:B---3--:R3:W1:Y:S04]  /*1580*/  LDS.64 R12, [R24+0x40] ;  /* 0x00004000180c7984 */ /* 0x0086680000000a00 */
[----:B----4-:R3:W4:Y:S04]  /*1590*/  LDS.64 R10, [R24+0x50] ;  /* 0x00005000180a7984 */ /* 0x0107280000000a00 */
[----:B------:R3:W1:Y:S04]  /*15a0*/  LDS.64 R8, [R24+0x60] ;  /* 0x0000600018087984 */ /* 0x0006680000000a00 */
[----:B------:R3:W1:Y:S04]  /*15b0*/  LDS.64 R6, [R24+0x70] ;  /* 0x0000700018067984 */ /* 0x0006680000000a00 */
[----:B------:R3:W1:Y:S01]  /*15c0*/  LDS.64 R4, [R24+0x80] ;  /* 0x0000800018047984 */ /* 0x0006620000000a00 */
[----:B0-----:R-:W-:-:S02]  /*15d0*/  IMAD.MOV.U32 R25, RZ, RZ, R14 ;  /* 0x000000ffff197224 */ /* 0x001fc400078e000e */
[----:B------:R-:W-:Y:S01]  /*15e0*/  IMAD.MOV.U32 R22, RZ, RZ, R15 ;  /* 0x000000ffff167224 */ /* 0x000fe200078e000f */
[----:B------:R-:W-:Y:S06]  /*15f0*/  @!P0 BRA `(.L_x_38) ;  /* 0x00000000002c8947 */ /* 0x000fec0003800000 */
        /* <DEDUP_REMOVED lines=11> */
.L_x_38:
[----:B------:R-:W-:Y:S05]  /*16b0*/  BSYNC.RECONVERGENT B1 ;  /* 0x0000000000017941 */ /* 0x000fea0003800200 */
.L_x_37:
[----:B------:R-:W-:Y:S01]  /*16c0*/  FSETP.GEU.AND P0, PT, R23, R18, PT ;  /* 0x000000121700720b */ /* 0x000fe20003f0e000 */
[----:B------:R-:W-:Y:S01]  /*16d0*/  BSSY.RECONVERGENT B1, `(.L_x_39) ;  /* 0x0000010000017945 */ /* 0x000fe20003800200 */
[----:B------:R-:W-:Y:S02]  /*16e0*/  IMAD.MOV.U32 R2, RZ, RZ, R18 ;  /* 0x000000ffff027224 */ /* 0x000fe400078e0012 */
[----:B-1----:R-:W-:Y:S02]  /*16f0*/  IMAD.MOV.U32 R3, RZ, RZ, R12 ;  /* 0x000000ffff037224 */ /* 0x002fe400078e000c */
        /* <DEDUP_REMOVED lines=13> */
.L_x_40:
[----:B------:R-:W-:Y:S05]  /*17d0*/  BSYNC.RECONVERGENT B1 ;  /* 0x0000000000017941 */ /* 0x000fea0003800200 */
.L_x_39:
[----:B--2---:R-:W-:Y:S01]  /*17e0*/  FSETP.GEU.AND P0, PT, R2, R19, PT ;  /* 0x000000130200720b */ /* 0x004fe20003f0e000 */
[----:B------:R-:W-:Y:S01]  /*17f0*/  BSSY.RECONVERGENT B1, `(.L_x_41) ;  /* 0x0000010000017945 */ /* 0x000fe20003800200 */
[----:B------:R-:W-:Y:S02]  /*1800*/  IMAD.MOV.U32 R12, RZ, RZ, R19 ;  /* 0x000000ffff0c7224 */ /* 0x000fe400078e0013 */
[----:B----4-:R-:W-:Y:S02]  /*1810*/  IMAD.MOV.U32 R15, RZ, RZ, R10 ;  /* 0x000000ffff0f7224 */ /* 0x010fe400078e000a */
[----:B------:R-:W-:-:S07]  /*1820*/  IMAD.MOV.U32 R14, RZ, RZ, R11 ;  /* 0x000000ffff0e7224 */ /* 0x000fce00078e000b */
[----:B------:R-:W-:Y:S05]  /*1830*/  @!P0 BRA `(.L_x_42) ;  /* 0x00000000002c8947 */ /* 0x000fea0003800000 */
[----:B------:R-:W-:Y:S01]  /*1840*/  FSETP.GEU.AND P3, PT, R19, R2, PT ;  /* 0x000000021300720b */ /* 0x000fe20003f6e000 */
[----:B------:R-:W-:Y:S02]  /*1850*/  IMAD.MOV.U32 R15, RZ, RZ, R3 ;  /* 0x000000ffff0f7224 */ /* 0x000fe400078e0003 */
[----:B------:R-:W-:Y:S02]  /*1860*/  IMAD.MOV.U32 R14, RZ, RZ, R20 ;  /* 0x000000ffff0e7224 */ /* 0x000fe400078e0014 */
[----:B------:R-:W-:-:S08]  /*1870*/  IMAD.MOV.U32 R12, RZ, RZ, R2 ;  /* 0x000000ffff0c7224 */ /* 0x000fd000078e0002 */
[CC--:B------:R-:W-:Y:S02]  /*1880*/  @P3 ISETP.GE.U32.AND P0, PT, R3.reuse, R10.reuse, PT ;  /* 0x0000000a0300320c */ /* 0x0c0fe40003f06070 */
[CC--:B------:R-:W-:Y:S02]  /*1890*/  @P3 ISETP.LT.U32.AND P2, PT, R3.reuse, R10.reuse, PT ;  /* 0x0000000a0300320c */ /* 0x0c0fe40003f41070 */
[CC--:B------:R-:W-:Y:S02]  /*18a0*/  @P3 ISETP.GE.AND.EX P0, PT, R20.reuse, R11.reuse, PT, P0 ;  /* 0x0000000b1400320c */ /* 0x0c0fe40003f06300 */
[----:B------:R-:W-:Y:S02]  /*18b0*/  @P3 ISETP.LT.AND.EX P2, PT, R20, R11, PT, P2 ;  /* 0x0000000b1400320c */ /* 0x000fe40003f41320 */
[----:B------:R-:W-:Y:S02]  /*18c0*/  @P3 FSEL R12, R2, R19, !P0 ;  /* 0x00000013020c3208 */ /* 0x000fe40004000000 */
[----:B------:R-:W-:-:S02]  /*18d0*/  @P3 SEL R15, R3, R10, P2 ;  /* 0x0000000a030f3207 */ /* 0x000fc40001000000 */
[----:B------:R-:W-:-:S07]  /*18e0*/  @P3 SEL R14, R20, R11, P2 ;  /* 0x0000000b140e3207 */ /* 0x000fce0001000000 */
.L_x_42:
[----:B------:R-:W-:Y:S05]  /*18f0*/  BSYNC.RECONVERGENT B1 ;  /* 0x0000000000017941 */ /* 0x000fea0003800200 */
.L_x_41:
        /* <DEDUP_REMOVED lines=17> */
.L_x_44:
[----:B------:R-:W-:Y:S05]  /*1a10*/  BSYNC.RECONVERGENT B1 ;  /* 0x0000000000017941 */ /* 0x000fea0003800200 */
.L_x_43:
        /* <DEDUP_REMOVED lines=17> */
.L_x_46:
[----:B------:R-:W-:Y:S05]  /*1b30*/  BSYNC.RECONVERGENT B1 ;  /* 0x0000000000017941 */ /* 0x000fea0003800200 */
.L_x_45:
[----:B------:R-:W-:Y:S01]  /*1b40*/  FSETP.GEU.AND P0, PT, R9, R0, PT ;  /* 0x000000000900720b */ /* 0x000fe20003f0e000 */
[----:B------:R-:W-:Y:S02]  /*1b50*/  IMAD.MOV.U32 R8, RZ, RZ, R0 ;  /* 0x000000ffff087224 */ /* 0x000fe400078e0000 */
[----:B------:R-:W-:Y:S02]  /*1b60*/  IMAD.MOV.U32 R7, RZ, RZ, R4 ;  /* 0x000000ffff077224 */ /* 0x000fe400078e0004 */
[----:B------:R-:W-:-:S08]  /*1b70*/  IMAD.MOV.U32 R6, RZ, RZ, R5 ;  /* 0x000000ffff067224 */ /* 0x000fd000078e0005 */
[----:B------:R-:W-:Y:S05]  /*1b80*/  @!P0 BRA `(.L_x_34) ;  /* 0x00000040002c8947 */ /* 0x000fea0003800000 */
[----:B------:R-:W-:Y:S01]  /*1b90*/  FSETP.GEU.AND P0, PT, R0, R9, PT ;  /* 0x000000090000720b */ /* 0x000fe20003f0e000 */
[----:B------:R-:W-:Y:S02]  /*1ba0*/  IMAD.MOV.U32 R8, RZ, RZ, R9 ;  /* 0x000000ffff087224 */ /* 0x000fe400078e0009 */
[----:B------:R-:W-:Y:S02]  /*1bb0*/  IMAD.MOV.U32 R7, RZ, RZ, R11 ;  /* 0x000000ffff077224 */ /* 0x000fe400078e000b */
[----:B------:R-:W-:-:S08]  /*1bc0*/  IMAD.MOV.U32 R6, RZ, RZ, R2 ;  /* 0x000000ffff067224 */ /* 0x000fd000078e0002 */
[----:B------:R-:W-:Y:S05]  /*1bd0*/  @!P0 BRA `(.L_x_34) ;  /* 0x0000004000188947 */ /* 0x000fea0003800000 */
[CC--:B------:R-:W-:Y:S02]  /*1be0*/  ISETP.GE.U32.AND P0, PT, R11.reuse, R4.reuse, PT ;  /* 0x000000040b00720c */ /* 0x0c0fe40003f06070 */
[----:B------:R-:W-:Y:S02]  /*1bf0*/  ISETP.LT.U32.AND P2, PT, R11, R4, PT ;  /* 0x000000040b00720c */ /* 0x000fe40003f41070 */
[CC--:B------:R-:W-:Y:S02]  /*1c00*/  ISETP.GE.AND.EX P0, PT, R2.reuse, R5.reuse, PT, P0 ;  /* 0x000000050200720c */ /* 0x0c0fe40003f06300 */
[----:B------:R-:W-:Y:S02]  /*1c10*/  ISETP.LT.AND.EX P2, PT, R2, R5, PT, P2 ;  /* 0x000000050200720c */ /* 0x000fe40003f41320 */
[----:B------:R-:W-:Y:S02]  /*1c20*/  FSEL R8, R9, R0, !P0 ;  /* 0x0000000009087208 */ /* 0x000fe40004000000 */
[----:B------:R-:W-:-:S02]  /*1c30*/  SEL R7, R11, R4, P2 ;  /* 0x000000040b077207 */ /* 0x000fc40001000000 */
[----:B------:R-:W-:Y:S01]  /*1c40*/  SEL R6, R2, R5, P2 ;  /* 0x0000000502067207 */ /* 0x000fe20001000000 */
[----:B------:R-:W-:Y:S06]  /*1c50*/  BRA `(.L_x_34) ;  /* 0x0000003c00f87947 */ /* 0x000fec0003800000 */
.L_x_21:
[----:B------:R-:W2:Y:S01]  /*1c60*/  S2R R12, SR_LANEID ;  /* 0x00000000000c7919 */ /* 0x000ea20000000000 */
[----:B------:R-:W-:Y:S01]  /*1c70*/  LOP3.LUT R5, R0, 0x3e0, RZ, 0xc0, !PT ;  /* 0x000003e000057812 */ /* 0x000fe200078ec0ff */
[----:B------:R-:W-:Y:S01]  /*1c80*/  BSSY.RECONVERGENT B1, `(.L_x_47) ;  /* 0x0000026000017945 */ /* 0x000fe20003800200 */
[----:B-----5:R-:W-:Y:S02]  /*1c90*/  IMAD.MOV.U32 R14, RZ, RZ, R2 ;  /* 0x000000ffff0e7224 */ /* 0x020fe400078e0002 */
[----:B------:R-:W-:Y:S02]  /*1ca0*/  IMAD.MOV.U32 R16, RZ, RZ, R3 ;  /* 0x000000ffff107224 */ /* 0x000fe400078e0003 */
[----:B-1----:R-:W-:Y:S01]  /*1cb0*/  VIADD R6, R5, 0x20 ;  /* 0x0000002005067836 */ /* 0x002fe20000000000 */
[----:B------:R-:W-:-:S04]  /*1cc0*/  LOP3.LUT R5, RZ, R5, RZ, 0x33, !PT ;  /* 0x00000005ff057212 */ /* 0x000fc800078e33ff */
[----:B------:R-:W-:Y:S01]  /*1cd0*/  ISETP.GT.AND P0, PT, R6, UR6, PT ;  /* 0x0000000606007c0c */ /* 0x000fe2000bf04270 */
[----:B------:R-:W-:-:S05]  /*1ce0*/  VIADD R5, R5, UR6 ;  /* 0x0000000605057c36 */ /* 0x000fca0008000000 */
[----:B------:R-:W-:-:S05]  /*1cf0*/  SEL R5, R5, 0x1f, P0 ;  /* 0x0000001f05057807 */ /* 0x000fca0000000000 */
[----:B------:R1:W3:Y:S04]  /*1d00*/  SHFL.DOWN PT, R7, R4, 0x1, R5 ;  /* 0x0820000004077989 */ /* 0x0002e800000e0005 */
[----:B0-----:R1:W0:Y:S04]  /*1d10*/  SHFL.DOWN PT, R9, R2, 0x1, R5 ;  /* 0x0820000002097989 */ /* 0x00122800000e0005 */
[----:B------:R1:W4:Y:S01]  /*1d20*/  SHFL.DOWN PT, R11, R3, 0x1, R5 ;  /* 0x08200000030b7989 */ /* 0x00032200000e0005 */
[C---:B--2---:R-:W-:Y:S01]  /*1d30*/  ISETP.GE.AND P0, PT, R12.reuse, R5, PT ;  /* 0x000000050c00720c */ /* 0x044fe20003f06270 */
[C---:B------:R-:W-:Y:S01]  /*1d40*/  VIADD R6, R12.reuse, 0x2 ;  /* 0x000000020c067836 */ /* 0x040fe20000000000 */
[C---:B------:R-:W-:Y:S01]  /*1d50*/  ISETP.NE.AND P3, PT, R12.reuse, RZ, PT ;  /* 0x000000ff0c00720c */ /* 0x040fe20003f65270 */
[----:B------:R-:W-:-:S02]  /*1d60*/  VIADD R8, R12, 0x4 ;  /* 0x000000040c087836 */ /* 0x000fc40000000000 */
[----:B------:R-:W-:Y:S01]  /*1d70*/  VIADD R10, R12, 0x8 ;  /* 0x000000080c0a7836 */ /* 0x000fe20000000000 */
[-C--:B------:R-:W-:Y:S01]  /*1d80*/  ISETP.GT.AND P6, PT, R6, R5.reuse, PT ;  /* 0x000000050600720c */ /* 0x080fe20003fc4270 */
[----:B------:R-:W-:Y:S01]  /*1d90*/  IMAD.MOV.U32 R6, RZ, RZ, R4 ;  /* 0x000000ffff067224 */ /* 0x000fe200078e0004 */
[-C--:B------:R-:W-:Y:S01]  /*1da0*/  ISETP.GT.AND P4, PT, R8, R5.reuse, PT ;  /* 0x000000050800720c */ /* 0x080fe20003f84270 */
[----:B------:R-:W-:Y:S01]  /*1db0*/  VIADD R8, R12, 0x10 ;  /* 0x000000100c087836 */ /* 0x000fe20000000000 */
[----:B------:R-:W-:-:S03]  /*1dc0*/  ISETP.GT.AND P2, PT, R10, R5, PT ;  /* 0x000000050a00720c */ /* 0x000fc60003f44270 */
[----:B-1----:R-:W-:Y:S10]  /*1dd0*/  @P0 BRA `(.L_x_48) ;  /* 0x0000000000400947 */ /* 0x002ff40003800000 */
[----:B---3--:R-:W-:Y:S01]  /*1de0*/  FSETP.GEU.AND P0, PT, R4, R7, PT ;  /* 0x000000070400720b */ /* 0x008fe20003f0e000 */
        /* <DEDUP_REMOVED lines=15> */
.L_x_48:
[----:B------:R-:W-:Y:S05]  /*1ee0*/  BSYNC.RECONVERGENT B1 ;  /* 0x0000000000017941 */ /* 0x000fea0003800200 */
.L_x_47:
[----:B------:R1:W2:Y:S01]  /*1ef0*/  SHFL.DOWN PT, R3, R6, 0x2, R5 ;  /* 0x0840000006037989 */ /* 0x0002a200000e0005 */
[----:B------:R-:W-:Y:S01]  /*1f00*/  BSSY.RECONVERGENT B1, `(.L_x_49) ;  /* 0x0000018000017945 */ /* 0x000fe20003800200 */
[----:B------:R-:W-:Y:S01]  /*1f10*/  ISETP.GT.AND P5, PT, R8, R5, PT ;  /* 0x000000050800720c */ /* 0x000fe20003fa4270 */
[----:B------:R-:W-:Y:S01]  /*1f20*/  IMAD.MOV.U32 R10, RZ, RZ, R14 ;  /* 0x000000ffff0a7224 */ /* 0x000fe200078e000e */
[----:B---3--:R1:W3:Y:S01]  /*1f30*/  SHFL.DOWN PT, R7, R14, 0x2, R5 ;  /* 0x084000000e077989 */ /* 0x0082e200000e0005 */
[----:B------:R-:W-:Y:S02]  /*1f40*/  IMAD.MOV.U32 R12, RZ, RZ, R16 ;  /* 0x000000ffff0c7224 */ /* 0x000fe400078e0010 */
[----:B------:R-:W-:Y:S01]  /*1f50*/  IMAD.MOV.U32 R2, RZ, RZ, R6 ;  /* 0x000000ffff027224 */ /* 0x000fe200078e0006 */
[----:B0-----:R1:W0:Y:S01]  /*1f60*/  SHFL.DOWN PT, R9, R16, 0x2, R5 ;  /* 0x0840000010097989 */ /* 0x00122200000e0005 */
[----:B------:R-:W-:Y:S06]  /*1f70*/  @P6 BRA `(.L_x_50) ;  /* 0x0000000000406947 */ /* 0x000fec0003800000 */
[----:B--2---:R-:W-:Y:S01]  /*1f80*/  FSETP.GEU.AND P0, PT, R6, R3, PT ;  /* 0x000000030600720b */ /* 0x004fe20003f0e000 */
[----:B---3--:R-:W-:Y:S02]  /*1f90*/  IMAD.MOV.U32 R10, RZ, RZ, R7 ;  /* 0x000000ffff0a7224 */ /* 0x008fe400078e0007 */
[----:B0-----:R-:W-:Y:S02]  /*1fa0*/  IMAD.MOV.U32 R12, RZ, RZ, R9 ;  /* 0x000000ffff0c7224 */ /* 0x001fe400078e0009 */
        /* <DEDUP_REMOVED lines=13> */
.L_x_50:
[----:B------:R-:W-:Y:S05]  /*2080*/  BSYNC.RECONVERGENT B1 ;  /* 0x0000000000017941 */ /* 0x000fea0003800200 */
.L_x_49:
[----:B--2---:R2:W2:Y:S01]  /*2090*/  SHFL.DOWN PT, R3, R2, 0x4, R5 ;  /* 0x0880000002037989 */ /* 0x0044a200000e0005 */
[----:B------:R-:W-:Y:S01]  /*20a0*/  BSSY.RECONVERGENT B1, `(.L_x_51) ;  /* 0x0000017000017945 */ /* 0x000fe20003800200 */
[----:B------:R-:W-:Y:S02]  /*20b0*/  IMAD.MOV.U32 R4, RZ, RZ, R2 ;  /* 0x000000ffff047224 */ /* 0x000fe400078e0002 */
[----:B---3--:R3:W2:Y:S01]  /*20c0*/  SHFL.DOWN PT, R7, R10, 0x4, R5 ;  /* 0x088000000a077989 */ /* 0x0086a200000e0005 */
[----:B-1----:R-:W-:Y:S02]  /*20d0*/  IMAD.MOV.U32 R6, RZ, RZ, R10 ;  /* 0x000000ffff067224 */ /* 0x002fe400078e000a */
[----:B------:R-:W-:Y:S01]  /*20e0*/  IMAD.MOV.U32 R8, RZ, RZ, R12 ;  /* 0x000000ffff087224 */ /* 0x000fe200078e000c */
[----:B0-----:R3:W0:Y:S01]  /*20f0*/  SHFL.DOWN PT, R9, R12, 0x4, R5 ;  /* 0x088000000c097989 */ /* 0x00162200000e0005 */
[----:B------:R-:W-:Y:S05]  /*2100*/  @P4 BRA `(.L_x_52) ;  /* 0x0000000000404947 */ /* 0x000fea0003800000 */
[----:B--2---:R-:W-:Y:S01]  /*2110*/  FSETP.GEU.AND P0, PT, R2, R3, PT ;  /* 0x000000030200720b */ /* 0x004fe20003f0e000 */
[----:B------:R-:W-:Y:S02]  /*2120*/  IMAD.MOV.U32 R4, RZ, RZ, R3 ;  /* 0x000000ffff047224 */ /* 0x000fe400078e0003 */
[----:B------:R-:W-:Y:S02]  /*2130*/  IMAD.MOV.U32 R6, RZ, RZ, R7 ;  /* 0x000000ffff067224 */ /* 0x000fe400078e0007 */
[----:B0-----:R-:W-:-:S08]  /*2140*/  IMAD.MOV.U32 R8, RZ, RZ, R9 ;  /* 0x000000ffff087224 */ /* 0x001fd000078e0009 */
        /* <DEDUP_REMOVED lines=12> */
.L_x_52:
[----:B------:R-:W-:Y:S05]  /*2210*/  BSYNC.RECONVERGENT B1 ;  /* 0x0000000000017941 */ /* 0x000fea0003800200 */
.L_x_51:
[----:B--2---:R1:W2:Y:S01]  /*2220*/  SHFL.DOWN PT, R3, R4, 0x8, R5 ;  /* 0x0900000004037989 */ /* 0x0042a200000e0005 */
[----:B------:R-:W-:Y:S01]  /*2230*/  BSSY.RECONVERGENT B1, `(.L_x_53) ;  /* 0x0000017000017945 */ /* 0x000fe20003800200 */
[----:B------:R-:W-:Y:S02]  /*2240*/  IMAD.MOV.U32 R2, RZ, RZ, R4 ;  /* 0x000000ffff027224 */ /* 0x000fe400078e0004 */
[----:B------:R1:W1:Y:S01]  /*2250*/  SHFL.DOWN PT, R7, R6, 0x8, R5 ;  /* 0x0900000006077989 */ /* 0x00026200000e0005 */
[----:B---3--:R-:W-:Y:S02]  /*2260*/  IMAD.MOV.U32 R10, RZ, RZ, R6 ;  /* 0x000000ffff0a7224 */ /* 0x008fe400078e0006 */
[----:B------:R-:W-:Y:S01]  /*2270*/  IMAD.MOV.U32 R12, RZ, RZ, R8 ;  /* 0x000000ffff0c7224 */ /* 0x000fe200078e0008 */
[----:B0-----:R0:W3:Y:S01]  /*2280*/  SHFL.DOWN PT, R9, R8, 0x8, R5 ;  /* 0x0900000008097989 */ /* 0x0010e200000e0005 */
[----:B------:R-:W-:Y:S05]  /*2290*/  @P2 BRA `(.L_x_54) ;  /* 0x0000000000402947 */ /* 0x000fea0003800000 */
[----:B--2---:R-:W-:Y:S01]  /*22a0*/  FSETP.GEU.AND P0, PT, R4, R3, PT ;  /* 0x000000030400720b */ /* 0x004fe20003f0e000 */
[----:B------:R-:W-:Y:S02]  /*22b0*/  IMAD.MOV.U32 R2, RZ, RZ, R3 ;  /* 0x000000ffff027224 */ /* 0x000fe400078e0003 */
[----:B-1----:R-:W-:Y:S02]  /*22c0*/  IMAD.MOV.U32 R10, RZ, RZ, R7 ;  /* 0x000000ffff0a7224 */ /* 0x002fe400078e0007 */
[----:B---3--:R-:W-:-:S08]  /*22d0*/  IMAD.MOV.U32 R12, RZ, RZ, R9 ;  /* 0x000000ffff0c7224 */ /* 0x008fd000078e0009 */
        /* <DEDUP_REMOVED lines=12> */
.L_x_54:
[----:B------:R-:W-:Y:S05]  /*23a0*/  BSYNC.RECONVERGENT B1 ;  /* 0x0000000000017941 */ /* 0x000fea0003800200 */
.L_x_53:
[----:B--2---:R2:W2:Y:S01]  /*23b0*/  SHFL.DOWN PT, R3, R2, 0x10, R5 ;  /* 0x0a00000002037989 */ /* 0x0044a200000e0005 */
[----:B------:R-:W-:Y:S01]  /*23c0*/  BSSY.RECONVERGENT B1, `(.L_x_55) ;  /* 0x0000017000017945 */ /* 0x000fe20003800200 */
[----:B0-----:R-:W-:Y:S02]  /*23d0*/  IMAD.MOV.U32 R8, RZ, RZ, R2 ;  /* 0x000000ffff087224 */ /* 0x001fe400078e0002 */
[----:B---3--:R0:W3:Y:S01]  /*23e0*/  SHFL.DOWN PT, R9, R10, 0x10, R5 ;  /* 0x0a0000000a097989 */ /* 0x0080e200000e0005 */
[----:B-1----:R-:W-:Y:S02]  /*23f0*/  IMAD.MOV.U32 R7, RZ, RZ, R10 ;  /* 0x000000ffff077224 */ /* 0x002fe400078e000a */
[----:B------:R-:W-:Y:S01]  /*2400*/  IMAD.MOV.U32 R6, RZ, RZ, R12 ;  /* 0x000000ffff067224 */ /* 0x000fe200078e000c */
[----:B----4-:R0:W1:Y:S01]  /*2410*/  SHFL.DOWN PT, R11, R12, 0x10, R5 ;  /* 0x0a0000000c0b7989 */ /* 0x01006200000e0005 */
[----:B------:R-:W-:Y:S05]  /*2420*/  @P5 BRA `(.L_x_56) ;  /* 0x0000000000405947 */ /* 0x000fea0003800000 */
[----:B--2---:R-:W-:Y:S01]  /*2430*/  FSETP.GEU.AND P0, PT, R2, R3, PT ;  /* 0x000000030200720b */ /* 0x004fe20003f0e000 */
[----:B------:R-:W-:Y:S02]  /*2440*/  IMAD.MOV.U32 R8, RZ, RZ, R3 ;  /* 0x000000ffff087224 */ /* 0x000fe400078e0003 */
[----:B---3--:R-:W-:Y:S02]  /*2450*/  IMAD.MOV.U32 R7, RZ, RZ, R9 ;  /* 0x000000ffff077224 */ /* 0x008fe400078e0009 */
[----:B-1----:R-:W-:-:S08]  /*2460*/  IMAD.MOV.U32 R6, RZ, RZ, R11 ;  /* 0x000000ffff067224 */ /* 0x002fd000078e000b */
        /* <DEDUP_REMOVED lines=12> */
.L_x_56:
[----:B------:R-:W-:Y:S05]  /*2530*/  BSYNC.RECONVERGENT B1 ;  /* 0x0000000000017941 */ /* 0x000fea0003800200 */
.L_x_55:
[----:B------:R-:W-:Y:S04]  /*2540*/  BSSY.RECONVERGENT B1, `(.L_x_57) ;  /* 0x000000c000017945 */ /* 0x000fe80003800200 */
[----:B------:R-:W-:Y:S05]  /*2550*/  @P3 BRA `(.L_x_58) ;  /* 0x0000000000283947 */ /* 0x000fea0003800000 */
[----:B------:R-:W4:Y:S01]  /*2560*/  S2R R4, SR_CgaCtaId ;  /* 0x0000000000047919 */ /* 0x000f220000008800 */
[----:B--2---:R-:W-:Y:S02]  /*2570*/  MOV R3, 0x400 ;  /* 0x0000040000037802 */ /* 0x004fe40000000f00 */
[----:B------:R-:W-:-:S04]  /*2580*/  SHF.R.U32.HI R2, RZ, 0x1, R0 ;  /* 0x00000001ff027819 */ /* 0x000fc80000011600 */
[----:B------:R-:W-:Y:S02]  /*2590*/  LOP3.LUT R2, R2, 0x1f0, RZ, 0xc0, !PT ;  /* 0x000001f002027812 */ /* 0x000fe400078ec0ff */
[----:B----4-:R-:W-:-:S05]  /*25a0*/  LEA R3, R4, R3, 0x18 ;  /* 0x0000000304037211 */ /* 0x010fca00078ec0ff */
[----:B0-----:R-:W-:Y:S02]  /*25b0*/  IMAD.IADD R5, R2, 0x1, R3 ;  /* 0x0000000102057824 */ /* 0x001fe400078e0203 */
[----:B------:R-:W-:Y:S02]  /*25c0*/  IMAD.MOV.U32 R2, RZ, RZ, R7 ;  /* 0x000000ffff027224 */ /* 0x000fe400078e0007 */
[----:B------:R-:W-:Y:S01]  /*25d0*/  IMAD.MOV.U32 R3, RZ, RZ, R6 ;  /* 0x000000ffff037224 */ /* 0x000fe200078e0006 */
[----:B------:R4:W-:Y:S04]  /*25e0*/  STS [R5+0x8], R8 ;  /* 0x0000080805007388 */ /* 0x0009e80000000800 */
[----:B------:R4:W-:Y:S02]  /*25f0*/  STS.64 [R5+0x10], R2 ;  /* 0x0000100205007388 */ /* 0x0009e40000000a00 */
.L_x_58:
[----:B------:R-:W-:Y:S05]  /*2600*/  BSYNC.RECONVERGENT B1 ;  /* 0x0000000000017941 */ /* 0x000fea0003800200 */
.L_x_57:
[----:B------:R-:W-:Y:S01]  /*2610*/  BAR.SYNC.DEFER_BLOCKING 0x0 ;  /* 0x0000000000007b1d */ /* 0x000fe20000010000 */
[----:B------:R-:W-:-:S13]  /*2620*/  ISETP.NE.AND P1, PT, R0, RZ, PT ;  /* 0x000000ff0000720c */ /* 0x000fda0003f25270 */
[----:B------:R-:W-:Y:S05]  /*2630*/  @P1 BRA `(.L_x_34) ;  /* 0x0000003400801947 */ /* 0x000fea0003800000 */
[----:B------:R-:W-:Y:S01]  /*2640*/  UISETP.GE.AND UP0, UPT, UR6, 0x21, UPT ;  /* 0x000000210600788c */ /* 0x000fe2000bf06270 */
[----:B------:R-:W-:Y:S02]  /*2650*/  IMAD.MOV.U32 R0, RZ, RZ, R8 ;  /* 0x000000ffff007224 */ /* 0x000fe400078e0008 */
[----:B---3--:R-:W-:Y:S02]  /*2660*/  IMAD.MOV.U32 R9, RZ, RZ, R7 ;  /* 0x000000ffff097224 */ /* 0x008fe400078e0007 */
[----:B0-----:R-:W-:-:S04]  /*2670*/  IMAD.MOV.U32 R10, RZ, RZ, R6 ;  /* 0x000000ffff0a7224 */ /* 0x001fc800078e0006 */
[----:B------:R-:W-:Y:S05]  /*2680*/  BRA.U !UP0, `(.L_x_59) ;  /* 0x00000001085c7547 */ /* 0x000fea000b800000 */
[----:B------:R-:W0:Y:S01]  /*2690*/  S2UR UR5, SR_CgaCtaId ;  /* 0x00000000000579c3 */ /* 0x000e220000008800 */
[----:B------:R-:W-:Y:S01]  /*26a0*/  UMOV UR4, 0x400 ;  /* 0x0000040000047882 */ /* 0x000fe20000000000 */
[----:B------:R-:W-:Y:S01]  /*26b0*/  BSSY.RECONVERGENT B1, `(.L_x_59) ;  /* 0x0000014000017945 */ /* 0x000fe20003800200 */
[----:B0-----:R-:W-:-:S09]  /*26c0*/  ULEA UR4, UR5, UR4, 0x18 ;  /* 0x0000000405047291 */ /* 0x001fd2000f8ec0ff */
[----:B--2-4-:R-:W0:Y:S04]  /*26d0*/  LDS R3, [UR4+0x18] ;  /* 0x00001804ff037984 */ /* 0x014e280008000800 */
[----:B------:R-:W2:Y:S01]  /*26e0*/  LDS.64 R4, [UR4+0x20] ;  /* 0x00002004ff047984 */ /* 0x000ea20008000a00 */
[----:B0-----:R-:W-:Y:S01]  /*26f0*/  FSETP.GEU.AND P0, PT, R8, R3, PT ;  /* 0x000000030800720b */ /* 0x001fe20003f0e000 */
[----:B------:R-:W-:Y:S02]  /*2700*/  IMAD.MOV.U32 R0, RZ, RZ, R3 ;  /* 0x000000ffff007224 */ /* 0x000fe400078e0003 */
[----:B--2---:R-:W-:Y:S02]  /*2710*/  IMAD.MOV.U32 R9, RZ, RZ, R4 ;  /* 0x000000ffff097224 */ /* 0x004fe400078e0004 */
[----:B------:R-:W-:-:S08]  /*2720*/  IMAD.MOV.U32 R10, RZ, RZ, R5 ;  /* 0x000000ffff0a7224 */ /* 0x000fd000078e0005 */
        /* <DEDUP_REMOVED lines=12> */
.L_x_60:
[----:B------:R-:W-:Y:S05]  /*27f0*/  BSYNC.RECONVERGENT B1 ;  /* 0x0000000000017941 */ /* 0x000fea0003800200 */
.L_x_59:
[----:B------:R-:W-:Y:S01]  /*2800*/  UISETP.GE.AND UP0, UPT, UR6, 0x41, UPT ;  /* 0x000000410600788c */ /* 0x000fe2000bf06270 */
[----:B--2-4-:R-:W-:Y:S02]  /*2810*/  IMAD.MOV.U32 R2, RZ, RZ, R0 ;  /* 0x000000ffff027224 */ /* 0x014fe400078e0000 */
[----:B------:R-:W-:Y:S02]  /*2820*/  IMAD.MOV.U32 R5, RZ, RZ, R9 ;  /* 0x000000ffff057224 */ /* 0x000fe400078e0009 */
[----:B------:R-:W-:-:S04]  /*2830*/  IMAD.MOV.U32 R4, RZ, RZ, R10 ;  /* 0x000000ffff047224 */ /* 0x000fc800078e000a */
[----:B------:R-:W-:Y:S05]  /*2840*/  BRA.U !UP0, `(.L_x_61) ;  /* 0x00000001085c7547 */ /* 0x000fea000b800000 */
[----:B------:R-:W0:Y:S01]  /*2850*/  S2UR UR5, SR_CgaCtaId ;  /* 0x00000000000579c3 */ /* 0x000e220000008800 */
[----:B------:R-:W-:Y:S01]  /*2860*/  UMOV UR4, 0x400 ;  /* 0x0000040000047882 */ /* 0x000fe20000000000 */
[----:B------:R-:W-:Y:S01]  /*2870*/  BSSY.RECONVERGENT B1, `(.L_x_61) ;  /* 0x0000014000017945 */ /* 0x000fe20003800200 */
[----:B0-----:R-:W-:-:S09]  /*2880*/  ULEA UR4, UR5, UR4, 0x18 ;  /* 0x0000000405047291 */ /* 0x001fd2000f8ec0ff */
[----:B------:R-:W0:Y:S04]  /*2890*/  LDS R3, [UR4+0x28] ;  /* 0x00002804ff037984 */ /* 0x000e280008000800 */
        /* <DEDUP_REMOVED lines=17> */
.L_x_62:
[----:B------:R-:W-:Y:S05]  /*29b0*/  BSYNC.RECONVERGENT B1 ;  /* 0x0000000000017941 */ /* 0x000fea0003800200 */
.L_x_61:
[----:B------:R-:W-:Y:S01]  /*29c0*/  UISETP.GE.AND UP0, UPT, UR6, 0x61, UPT ;  /* 0x000000610600788c */ /* 0x000fe2000bf06270 */
[----:B------:R-:W-:Y:S02]  /*29d0*/  IMAD.MOV.U32 R0, RZ, RZ, R2 ;  /* 0x000000ffff007224 */ /* 0x000fe400078e0002 */
        /* <DEDUP_REMOVED lines=25> */
.L_x_64:
[----:B------:R-:W-:Y:S05]  /*2b70*/  BSYNC.RECONVERGENT B1 ;  /* 0x0000000000017941 */ /* 0x000fea0003800200 */
.L_x_63:
        /* <DEDUP_REMOVED lines=27> */
.L_x_66:
[----:B------:R-:W-:Y:S05]  /*2d30*/  BSYNC.RECONVERGENT B1 ;  /* 0x0000000000017941 */ /* 0x000fea0003800200 */
.L_x_65:
        /* <DEDUP_REMOVED lines=27> */
.L_x_68:
[----:B------:R-:W-:Y:S05]  /*2ef0*/  BSYNC.RECONVERGENT B1 ;  /* 0x0000000000017941 */ /* 0x000fea0003800200 */
.L_x_67:
        /* <DEDUP_REMOVED lines=27> */
.L_x_70:
[----:B------:R-:W-:Y:S05]  /*30b0*/  BSYNC.RECONVERGENT B1 ;  /* 0x0000000000017941 */ /* 0x000fea0003800200 */
.L_x_69:
[----:B------:R-:W-:Y:S01]  /*30c0*/  UISETP.GE.AND UP0, UPT, UR6, 0xe1, UPT ;  /* 0x000000e10600788c */ /* 0x000fe2000bf06270 */
[----:B------:R-:W-:Y:S02]  /*30d0*/  IMAD.MOV.U32 R8, RZ, RZ, R2 ;  /* 0x000000ffff087224 */ /* 0x000fe400078e0002 */
[----:B------:R-:W-:Y:S02]  /*30e0*/  IMAD.MOV.U32 R7, RZ, RZ, R5 ;  /* 0x000000ffff077224 */ /* 0x000fe400078e0005 */
[----:B------:R-:W-:-:S04]  /*30f0*/  IMAD.MOV.U32 R6, RZ, RZ, R4 ;  /* 0x000000ffff067224 */ /* 0x000fc800078e0004 */
[----:B------:R-:W-:Y:S05]  /*3100*/  BRA.U !UP0, `(.L_x_34) ;  /* 0x0000002908cc7547 */ /* 0x000fea000b800000 */
[----:B------:R-:W0:Y:S01]  /*3110*/  S2UR UR5, SR_CgaCtaId ;  /* 0x00000000000579c3 */ /* 0x000e220000008800 */
[----:B------:R-:W-:Y:S02]  /*3120*/  UMOV UR4, 0x400 ;  /* 0x0000040000047882 */ /* 0x000fe40000000000 */
[----:B0-----:R-:W-:-:S09]  /*3130*/  ULEA UR4, UR5, UR4, 0x18 ;  /* 0x0000000405047291 */ /* 0x001fd2000f8ec0ff */
[----:B------:R-:W0:Y:S04]  /*3140*/  LDS R3, [UR4+0x78] ;  /* 0x00007804ff037984 */ /* 0x000e280008000800 */
[----:B-1----:R-:W1:Y:S01]  /*3150*/  LDS.64 R10, [UR4+0x80] ;  /* 0x00008004ff0a7984 */ /* 0x002e620008000a00 */
[----:B0-----:R-:W-:Y:S01]  /*3160*/  FSETP.GEU.AND P0, PT, R2, R3, PT ;  /* 0x000000030200720b */ /* 0x001fe20003f0e000 */
[----:B------:R-:W-:Y:S02]  /*3170*/  IMAD.MOV.U32 R8, RZ, RZ, R3 ;  /* 0x000000ffff087224 */ /* 0x000fe400078e0003 */
[----:B-1----:R-:W-:Y:S02]  /*3180*/  IMAD.MOV.U32 R7, RZ, RZ, R10 ;  /* 0x000000ffff077224 */ /* 0x002fe400078e000a */
        /* <DEDUP_REMOVED lines=8> */
[CC--:B------:R-:W-:Y:S02]  /*3210*/  ISETP.LT.U32.AND P2, PT, R5.reuse, R10.reuse, PT ;  /* 0x0000000a0500720c */ /* 0x0c0fe40003f41070 */
[CC--:B------:R-:W-:Y:S02]  /*3220*/  ISETP.GE.AND.EX P0, PT, R4.reuse, R11.reuse, PT, P0 ;  /* 0x0000000b0400720c */ /* 0x0c0fe40003f06300 */
[----:B------:R-:W-:Y:S02]  /*3230*/  ISETP.LT.AND.EX P2, PT, R4, R11, PT, P2 ;  /* 0x0000000b0400720c */ /* 0x000fe40003f41320 */
[----:B------:R-:W-:Y:S02]  /*3240*/  FSEL R8, R2, R3, !P0 ;  /* 0x0000000302087208 */ /* 0x000fe40004000000 */
[----:B------:R-:W-:-:S02]  /*3250*/  SEL R7, R5, R10, P2 ;  /* 0x0000000a05077207 */ /* 0x000fc40001000000 */
[----:B------:R-:W-:Y:S01]  /*3260*/  SEL R6, R4, R11, P2 ;  /* 0x0000000b04067207 */ /* 0x000fe20001000000 */
[----:B------:R-:W-:Y:S06]  /*3270*/  BRA `(.L_x_34) ;  /* 0x0000002800707947 */ /* 0x000fec0003800000 */
.L_x_2:
[----:B------:R-:W1:Y:S01]  /*3280*/  S2R R0, SR_TID.X ;  /* 0x0000000000007919 */ /* 0x000e620000002100 */
[----:B------:R-:W1:Y:S02]  /*3290*/  LDC.64 R2, c[0x0][0x380] ;  /* 0x0000e000ff027b82 */ /* 0x000e640000000a00 */
[----:B-1----:R-:W-:-:S05]  /*32a0*/  IMAD.WIDE.U32 R2, R0, 0x10, R2 ;  /* 0x0000001000027825 */ /* 0x002fca00078e0002 */
[----:B0-----:R-:W2:Y:S04]  /*32b0*/  LDG.E.CONSTANT R11, desc[UR10][R2.64] ;  /* 0x0000000a020b7981 */ /* 0x001ea8000c1e9900 */
[----:B------:R-:W2:Y:S04]  /*32c0*/  LDG.E.CONSTANT R6, desc[UR10][R2.64+0x1000] ;  /* 0x0010000a02067981 */ /* 0x000ea8000c1e9900 */
[----:B------:R-:W3:Y:S04]  /*32d0*/  LDG.E.64.CONSTANT R4, desc[UR10][R2.64+0x8] ;  /* 0x0000080a02047981 */ /* 0x000ee8000c1e9b00 */
[----:B------:R-:W3:Y:S04]  /*32e0*/  LDG.E.64.CONSTANT R16, desc[UR10][R2.64+0x1008] ;  /* 0x0010080a02107981 */ /* 0x000ee8000c1e9b00 */
[----:B------:R-:W4:Y:S04]  /*32f0*/  LDG.E.CONSTANT R7, desc[UR10][R2.64+0x2000] ;  /* 0x0020000a02077981 */ /* 0x000f28000c1e9900 */
[----:B------:R-:W5:Y:S04]  /*3300*/  LDG.E.64.CONSTANT R14, desc[UR10][R2.64+0x2008] ;  /* 0x0020080a020e7981 */ /* 0x000f68000c1e9b00 */
[----:B------:R-:W5:Y:S04]  /*3310*/  LDG.E.CONSTANT R10, desc[UR10][R2.64+0x3000] ;  /* 0x0030000a020a7981 */ /* 0x000f68000c1e9900 */
[----:B------:R-:W5:Y:S04]  /*3320*/  LDG.E.64.CONSTANT R12, desc[UR10][R2.64+0x3008] ;  /* 0x0030080a020c7981 */ /* 0x000f68000c1e9b00 */
[----:B------:R-:W5:Y:S04]  /*3330*/  LDG.E.CONSTANT R26, desc[UR10][R2.64+0x4000] ;  /* 0x0040000a021a7981 */ /* 0x000f68000c1e9900 */
[----:B------:R0:W5:Y:S01]  /*3340*/  LDG.E.64.CONSTANT R8, desc[UR10][R2.64+0x4008] ;  /* 0x0040080a02087981 */ /* 0x000162000c1e9b00 */
[----:B------:R-:W-:Y:S01]  /*3350*/  UISETP.GE.U32.AND UP0, UPT, UR8, 0xa00, UPT ;  /* 0x00000a000800788c */ /* 0x000fe2000bf06070 */
[----:B0-----:R-:W-:-:S02]  /*3360*/  IMAD.MOV.U32 R3, RZ, RZ, 0x500 ;  /* 0x00000500ff037424 */ /* 0x001fc400078e00ff */
[----:B------:R-:W-:Y:S01]  /*3370*/  IMAD.MOV.U32 R2, RZ, RZ, RZ ;  /* 0x000000ffff027224 */ /* 0x000fe200078e00ff */
[----:B--2---:R-:W-:-:S13]  /*3380*/  FSETP.GEU.AND P1, PT, R11, R6, PT ;  /* 0x000000060b00720b */ /* 0x004fda0003f2e000 */
[----:B---3--:R-:W-:-:S04]  /*3390*/  @P1 ISETP.GE.U32.AND P0, PT, R4, R16, PT ;  /* 0x000000100400120c */ /* 0x008fc80003f06070 */
[----:B------:R-:W-:-:S04]  /*33a0*/  @P1 ISETP.GE.AND.EX P0, PT, R5, R17, PT, P0 ;  /* 0x000000110500120c */ /* 0x000fc80003f06300 */
[----:B------:R-:W-:-:S04]  /*33b0*/  @P1 FSETP.LT.OR P0, PT, R6, R11, !P0 ;  /* 0x0000000b0600120b */ /* 0x000fc80004701400 */
[----:B------:R-:W-:Y:S02]  /*33c0*/  @P1 FSEL R6, R11, R6, P0 ;  /* 0x000000060b061208 */ /* 0x000fe40000000000 */
[----:B------:R-:W-:Y:S02]  /*33d0*/  @P1 SEL R16, R4, R16, P0 ;  /* 0x0000001004101207 */ /* 0x000fe40000000000 */
[----:B----4-:R-:W-:Y:S02]  /*33e0*/  FSETP.GEU.AND P2, PT, R6, R7, PT ;  /* 0x000000070600720b */ /* 0x010fe40003f4e000 */
[----:B------:R-:W-:-:S11]  /*33f0*/  @P1 SEL R17, R5, R17, P0 ;  /* 0x0000001105111207 */ /* 0x000fd60000000000 */
[----:B-----5:R-:W-:-:S04]  /*3400*/  @P2 ISETP.GE.U32.AND P0, PT, R16, R14, PT ;  /* 0x0000000e1000220c */ /* 0x020fc80003f06070 */
[----:B------:R-:W-:-:S04]  /*3410*/  @P2 ISETP.GE.AND.EX P0, PT, R17, R15, PT, P0 ;  /* 0x0000000f1100220c */ /* 0x000fc80003f06300 */
[----:B------:R-:W-:-:S04]  /*3420*/  @P2 FSETP.LT.OR P0, PT, R7, R6, !P0 ;  /* 0x000000060700220b */ /* 0x000fc80004701400 */
[----:B------:R-:W-:Y:S02]  /*3430*/  @P2 FSEL R7, R6, R7, P0 ;  /* 0x0000000706072208 */ /* 0x000fe40000000000 */
[----:B------:R-:W-:Y:S02]  /*3440*/  @P2 SEL R14, R16, R14, P0 ;  /* 0x0000000e100e2207 */ /* 0x000fe40000000000 */
[----:B------:R-:W-:Y:S02]  /*3450*/  FSETP.GEU.AND P1, PT, R7, R10, PT ;  /* 0x0000000a0700720b */ /* 0x000fe40003f2e000 */
[----:B------:R-:W-:-:S11]  /*3460*/  @P2 SEL R15, R17, R15, P0 ;  /* 0x0000000f110f2207 */ /* 0x000fd60000000000 */
[----:B------:R-:W-:-:S04]  /*3470*/  @P1 ISETP.GE.U32.AND P0, PT, R14, R12, PT ;  /* 0x0000000c0e00120c */ /* 0x000fc80003f06070 */
        /* <DEDUP_REMOVED lines=11> */
[----:B------:R-:W-:Y:S01]  /*3530*/  @P2 SEL R9, R13, R9, P0 ;  /* 0x000000090d092207 */ /* 0x000fe20000000000 */
[----:B------:R-:W-:Y:S06]  /*3540*/  BRA.U !UP0, `(.L_x_71) ;  /* 0x0000000908dc7547 */ /* 0x000fec000b800000 */
[----:B------:R-:W-:Y:S01]  /*3550*/  UIADD3 UR9, UP0, UPT, UR8, -0xa00, URZ ;  /* 0xfffff60008097890 */ /* 0x000fe2000ff1e0ff */
[----:B------:R-:W-:Y:S02]  /*3560*/  IMAD.MOV.U32 R3, RZ, RZ, 0x500 ;  /* 0x00000500ff037424 */ /* 0x000fe400078e00ff */
[----:B------:R-:W-:Y:S01]  /*3570*/  IMAD.MOV.U32 R2, RZ, RZ, RZ ;  /* 0x000000ffff027224 */ /* 0x000fe200078e00ff */
[----:B------:R-:W-:Y:S02]  /*3580*/  ULEA.HI.X.SX32 UR8, UR8, 0xffffffff, 0x1, UP0 ;  /* 0xffffffff08087891 */ /* 0x000fe400080f0eff */
[----:B------:R-:W-:Y:S02]  /*3590*/  UIMAD.WIDE.U32 UR12, UR9, -0x33333333, URZ ;  /* 0xcccccccd090c78a5 */ /* 0x000fe4000f8e00ff */
[----:B------:R-:W-:Y:S02]  /*35a0*/  UIMAD.WIDE.U32 UR4, UR8, -0x33333333, URZ ;  /* 0xcccccccd080478a5 */ /* 0x000fe4000f8e00ff */
[----:B------:R-:W-:-:S02]  /*35b0*/  UISETP.GE.U32.AND UP1, UPT, UR9, 0x500, UPT ;  /* 0x000005000900788c */ /* 0x000fc4000bf26070 */
[----:B------:R-:W-:Y:S02]  /*35c0*/  UIMAD.WIDE.U32 UR4, UP0, UR9, -0x33333334, UR4 ;  /* 0xcccccccc090478a5 */ /* 0x000fe4000f800004 */
[----:B------:R-:W-:Y:S02]  /*35d0*/  UISETP.GE.U32.AND.EX UP1, UPT, UR8, URZ, UPT, UP1 ;  /* 0x000000ff0800728c */ /* 0x000fe4000bf26110 */
[----:B------:R-:W-:Y:S02]  /*35e0*/  UIADD3.X UR7, UPT, UPT, URZ, URZ, URZ, UP0, !UPT ;  /* 0x000000ffff077290 */ /* 0x000fe400087fe4ff */
[----:B------:R-:W-:Y:S01]  /*35f0*/  UIADD3 URZ, UP0, UPT, UR13, UR4, URZ ;  /* 0x000000040dff7290 */ /* 0x000fe2000ff1e0ff */
[----:B------:R-:W-:-:S03]  /*3600*/  UMOV UR6, UR5 ;  /* 0x0000000500067c82 */ /* 0x000fc60008000000 */
[----:B------:R-:W-:-:S04]  /*3610*/  UIMAD.WIDE.U32.X UR4, UR8, -0x33333334, UR6, UP0 ;  /* 0xcccccccc080478a5 */ /* 0x000fc800080e0406 */
[----:B------:R-:W-:-:S04]  /*3620*/  USHF.R.U64 UR6, UR4, 0xa, UR5 ;  /* 0x0000000a04067899 */ /* 0x000fc80008001205 */
[----:B------:R-:W-:-:S04]  /*3630*/  ULOP3.LUT UR7, UR6, 0x1, URZ, 0xc0, !UPT ;  /* 0x0000000106077892 */ /* 0x000fc8000f8ec0ff */
[----:B------:R-:W-:-:S04]  /*3640*/  UISETP.NE.U32.AND UP0, UPT, UR7, 0x1, UPT ;  /* 0x000000010700788c */ /* 0x000fc8000bf05070 */
[----:B------:R-:W-:Y:S01]  /*3650*/  UISETP.NE.U32.AND.EX UP0, UPT, URZ, URZ, UPT, UP0 ;  /* 0x000000ffff00728c */ /* 0x000fe2000bf05100 */
[----:B------:R-:W-:Y:S10]  /*3660*/  BRA.U !UP1, `(.L_x_72) ;  /* 0x0000000509b87547 */ /* 0x000ff4000b800000 */
[----:B------:R-:W0:Y:S01]  /*3670*/  LDCU.64 UR8, c[0x0][0x380] ;  /* 0x00007000ff0877ac */ /* 0x000e220008000a00 */
[----:B------:R-:W-:Y:S02]  /*3680*/  IMAD.MOV.U32 R3, RZ, RZ, 0x500 ;  /* 0x00000500ff037424 */ /* 0x000fe400078e00ff */
[----:B------:R-:W-:Y:S01]  /*3690*/  IMAD.MOV.U32 R2, RZ, RZ, RZ ;  /* 0x000000ffff027224 */ /* 0x000fe200078e00ff */
[----:B------:R-:W-:-:S04]  /*36a0*/  UIADD3 UR4, UP1, UPT, UR6, 0x1, URZ ;  /* 0x0000000106047890 */ /* 0x000fc8000ff3e0ff */
[----:B------:R-:W-:Y:S02]  /*36b0*/  ULEA.HI.X UR5, UR5, URZ, URZ, 0x16, UP1 ;  /* 0x000000ff05057291 */ /* 0x000fe400088fb4ff */
[----:B------:R-:W-:Y:S02]  /*36c0*/  ULOP3.LUT UR4, UR4, 0xfffffffe, URZ, 0xc0, !UPT ;  /* 0xfffffffe04047892 */ /* 0x000fe4000f8ec0ff */
[----:B------:R-:W-:Y:S01]  /*36d0*/  ULOP3.LUT UR5, UR5, 0x7fffff, URZ, 0xc0, !UPT ;  /* 0x007fffff05057892 */ /* 0x000fe2000f8ec0ff */
[----:B0-----:R-:W-:-:S04]  /*36e0*/  LEA R28, P0, R0, UR8, 0x4 ;  /* 0x00000008001c7c11 */ /* 0x001fc8000f8020ff */
[----:B------:R-:W-:Y:S02]  /*36f0*/  IADD3 R28, P1, PT, R28, 0xe008, RZ ;  /* 0x0000e0081c1c7810 */ /* 0x000fe40007f3e0ff */
[----:B------:R-:W-:-:S05]  /*3700*/  LEA.HI.X R29, R0, UR9, RZ, 0x4, P0 ;  /* 0x00000009001d7c11 */ /* 0x000fca00080f24ff */
[----:B------:R-:W-:-:S07]  /*3710*/  IMAD.X R29, RZ, RZ, R29, P1 ;  /* 0x000000ffff1d7224 */ /* 0x000fce00008e061d */
.L_x_73:
[----:B------:R-:W2:Y:S04]  /*3720*/  LDG.E.CONSTANT R25, desc[UR10][R28.64+-0x9008] ;  /* 0xff6ff80a1c197981 */ /* 0x000ea8000c1e9900 */
[----:B------:R-:W3:Y:S04]  /*3730*/  LDG.E.64.CONSTANT R22, desc[UR10][R28.64+-0x9000] ;  /* 0xff70000a1c167981 */ /* 0x000ee8000c1e9b00 */
[----:B------:R-:W4:Y:S04]  /*3740*/  LDG.E.CONSTANT R27, desc[UR10][R28.64+-0x8008] ;  /* 0xff7ff80a1c1b7981 */ /* 0x000f28000c1e9900 */
[----:B------:R-:W5:Y:S04]  /*3750*/  LDG.E.64.CONSTANT R10, desc[UR10][R28.64+-0x8000] ;  /* 0xff80000a1c0a7981 */ /* 0x000f68000c1e9b00 */
[----:B------:R-:W5:Y:S04]  /*3760*/  LDG.E.CONSTANT R4, desc[UR10][R28.64+-0x7008] ;  /* 0xff8ff80a1c047981 */ /* 0x000f68000c1e9900 */
        /* <DEDUP_REMOVED lines=8> */
[----:B------:R-:W5:Y:S01]  /*37f0*/  LDG.E.64.CONSTANT R20, desc[UR10][R28.64+-0x3000] ;  /* 0xffd0000a1c147981 */ /* 0x000f62000c1e9b00 */
[----:B--2---:R-:W-:-:S13]  /*3800*/  FSETP.GEU.AND P1, PT, R26, R25, PT ;  /* 0x000000191a00720b */ /* 0x004fda0003f2e000 */
[----:B---3--:R-:W-:-:S04]  /*3810*/  @P1 ISETP.GE.U32.AND P0, PT, R8, R22, PT ;  /* 0x000000160800120c */ /* 0x008fc80003f06070 */
[----:B------:R-:W-:-:S04]  /*3820*/  @P1 ISETP.GE.AND.EX P0, PT, R9, R23, PT, P0 ;  /* 0x000000170900120c */ /* 0x000fc80003f06300 */
[----:B------:R-:W-:-:S04]  /*3830*/  @P1 FSETP.LT.OR P0, PT, R25, R26, !P0 ;  /* 0x0000001a1900120b */ /* 0x000fc80004701400 */
[----:B------:R-:W-:Y:S02]  /*3840*/  @P1 FSEL R25, R26, R25, P0 ;  /* 0x000000191a191208 */ /* 0x000fe40000000000 */
[----:B------:R-:W-:Y:S01]  /*3850*/  @P1 SEL R22, R8, R22, P0 ;  /* 0x0000001608161207 */ /* 0x000fe20000000000 */
[----:B------:R-:W2:Y:S01]  /*3860*/  LDG.E.CONSTANT R26, desc[UR10][R28.64+-0x8] ;  /* 0xfffff80a1c1a7981 */ /* 0x000ea2000c1e9900 */
[----:B----4-:R-:W-:Y:S02]  /*3870*/  FSETP.GEU.AND P2, PT, R25, R27, PT ;  /* 0x0000001b1900720b */ /* 0x010fe40003f4e000 */
[----:B------:R-:W-:Y:S02]  /*3880*/  @P1 SEL R23, R9, R23, P0 ;  /* 0x0000001709171207 */ /* 0x000fe40000000000 */
[----:B------:R0:W3:Y:S09]  /*3890*/  LDG.E.64.CONSTANT R8, desc[UR10][R28.64] ;  /* 0x0000000a1c087981 */ /* 0x0000f2000c1e9b00 */
[----:B-----5:R-:W-:-:S04]  /*38a0*/  @P2 ISETP.GE.U32.AND P0, PT, R22, R10, PT ;  /* 0x0000000a1600220c */ /* 0x020fc80003f06070 */
[----:B------:R-:W-:-:S04]  /*38b0*/  @P2 ISETP.GE.AND.EX P0, PT, R23, R11, PT, P0 ;  /* 0x0000000b1700220c */ /* 0x000fc80003f06300 */
[----:B------:R-:W-:-:S04]  /*38c0*/  @P2 FSETP.LT.OR P0, PT, R27, R25, !P0 ;  /* 0x000000191b00220b */ /* 0x000fc80004701400 */
[----:B------:R-:W-:Y:S02]  /*38d0*/  @P2 FSEL R27, R25, R27, P0 ;  /* 0x0000001b191b2208 */ /* 0x000fe40000000000 */
[----:B------:R-:W4:Y:S02]  /*38e0*/  LDG.E.CONSTANT R25, desc[UR10][R28.64+-0x2008] ;  /* 0xffdff80a1c197981 */ /* 0x000f24000c1e9900 */
[----:B------:R-:W-:Y:S02]  /*38f0*/  FSETP.GEU.AND P1, PT, R27, R4, PT ;  /* 0x000000041b00720b */ /* 0x000fe40003f2e000 */
[----:B------:R-:W-:Y:S02]  /*3900*/  @P2 SEL R10, R22, R10, P0 ;  /* 0x0000000a160a2207 */ /* 0x000fe40000000000 */
[----:B------:R-:W-:Y:S02]  /*3910*/  @P2 SEL R11, R23, R11, P0 ;  /* 0x0000000b170b2207 */ /* 0x000fe40000000000 */
[----:B------:R-:W5:Y:S07]  /*3920*/  LDG.E.64.CONSTANT R22, desc[UR10][R28.64+-0x2000] ;  /* 0xffe0000a1c167981 */ /* 0x000f6e000c1e9b00 */
[----:B------:R-:W-:-:S04]  /*3930*/  @P1 ISETP.GE.U32.AND P0, PT, R10, R12, PT ;  /* 0x0000000c0a00120c */ /* 0x000fc80003f06070 */
[----:B------:R-:W-:-:S04]  /*3940*/  @P1 ISETP.GE.AND.EX P0, PT, R11, R13, PT, P0 ;  /* 0x0000000d0b00120c */ /* 0x000fc80003f06300 */
[----:B------:R-:W-:-:S04]  /*3950*/  @P1 FSETP.LT.OR P0, PT, R4, R27, !P0 ;  /* 0x0000001b0400120b */ /* 0x000fc80004701400 */
[----:B------:R-:W-:Y:S02]  /*3960*/  @P1 FSEL R4, R27, R4, P0 ;  /* 0x000000041b041208 */ /* 0x000fe40000000000 */
[----:B------:R-:W2:Y:S01]  /*3970*/  LDG.E.CONSTANT R27, desc[UR10][R28.64+-0x1008] ;  /* 0xffeff80a1c1b7981 */ /* 0x000ea2000c1e9900 */
[----:B------:R-:W-:Y:S02]  /*3980*/  @P1 SEL R12, R10, R12, P0 ;  /* 0x0000000c0a0c1207 */ /* 0x000fe40000000000 */
[----:B------:R-:W-:Y:S02]  /*3990*/  @P1 SEL R13, R11, R13, P0 ;  /* 0x0000000d0b0d1207 */ /* 0x000fe40000000000 */
[----:B------:R-:W3:Y:S01]  /*39a0*/  LDG.E.64.CONSTANT R10, desc[UR10][R28.64+-0x1000] ;  /* 0xfff0000a1c0a7981 */ /* 0x000ee2000c1e9b00 */
[----:B------:R-:W-:-:S13]  /*39b0*/  FSETP.GEU.AND P2, PT, R4, R5, PT ;  /* 0x000000050400720b */ /* 0x000fda0003f4e000 */
[----:B------:R-:W-:-:S04]  /*39c0*/  @P2 ISETP.GE.U32.AND P0, PT, R12, R14, PT ;  /* 0x0000000e0c00220c */ /* 0x000fc80003f06070 */
[----:B------:R-:W-:-:S04]  /*39d0*/  @P2 ISETP.GE.AND.EX P0, PT, R13, R15, PT, P0 ;  /* 0x0000000f0d00220c */ /* 0x000fc80003f06300 */
[----:B------:R-:W-:-:S04]  /*39e0*/  @P2 FSETP.LT.OR P0, PT, R5, R4, !P0 ;  /* 0x000000040500220b */ /* 0x000fc80004701400 */
[----:B------:R-:W-:-:S04]  /*39f0*/  @P2 FSEL R5, R4, R5, P0 ;  /* 0x0000000504052208 */ /* 0x000fc80000000000 */
[----:B------:R-:W-:Y:S02]  /*3a00*/  FSETP.GEU.AND P1, PT, R5, R6, PT ;  /* 0x000000060500720b */ /* 0x000fe40003f2e000 */
[----:B------:R-:W-:Y:S02]  /*3a10*/  @P2 SEL R14, R12, R14, P0 ;  /* 0x0000000e0c0e2207 */ /* 0x000fe40000000000 */
[----:B------:R-:W-:-:S09]  /*3a20*/  @P2 SEL R15, R13, R15, P0 ;  /* 0x0000000f0d0f2207 */ /* 0x000fd20000000000 */
        /* <DEDUP_REMOVED lines=17> */
[----:B------:R-:W-:Y:S02]  /*3b40*/  @P1 FSEL R24, R7, R24, P0 ;  /* 0x0000001807181208 */ /* 0x000fe40000000000 */
[----:B------:R-:W-:Y:S02]  /*3b50*/  @P1 SEL R20, R18, R20, P0 ;  /* 0x0000001412141207 */ /* 0x000fe40000000000 */
[----:B------:R-:W-:Y:S01]  /*3b60*/  @P1 SEL R21, R19, R21, P0 ;  /* 0x0000001513151207 */ /* 0x000fe20000000000 */
[----:B------:R-:W-:-:S04]  /*3b70*/  UIADD3 UR4, UP1, UPT, UR4, -0x2, URZ ;  /* 0xfffffffe04047890 */ /* 0x000fc8000ff3e0ff */
[----:B------:R-:W-:Y:S02]  /*3b80*/  UIADD3.X UR5, UPT, UPT, UR5, -0x1, URZ, UP1, !UPT ;  /* 0xffffffff05057890 */ /* 0x000fe40008ffe4ff */
[----:B------:R-:W-:-:S04]  /*3b90*/  UISETP.NE.U32.AND UP1, UPT, UR4, URZ, UPT ;  /* 0x000000ff0400728c */ /* 0x000fc8000bf25070 */
[----:B------:R-:W-:Y:S01]  /*3ba0*/  UISETP.NE.AND.EX UP1, UPT, UR5, URZ, UPT, UP1 ;  /* 0x000000ff0500728c */ /* 0x000fe2000bf25310 */
[----:B----4-:R-:W-:-:S13]  /*3bb0*/  FSETP.GEU.AND P2, PT, R24, R25, PT ;  /* 0x000000191800720b */ /* 0x010fda0003f4e000 */
[----:B-----5:R-:W-:-:S04]  /*3bc0*/  @P2 ISETP.GE.U32.AND P0, PT, R20, R22, PT ;  /* 0x000000161400220c */ /* 0x020fc80003f06070 */
[----:B------:R-:W-:-:S04]  /*3bd0*/  @P2 ISETP.GE.AND.EX P0, PT, R21, R23, PT, P0 ;  /* 0x000000171500220c */ /* 0x000fc80003f06300 */
[----:B------:R-:W-:-:S04]  /*3be0*/  @P2 FSETP.LT.OR P0, PT, R25, R24, !P0 ;  /* 0x000000181900220b */ /* 0x000fc80004701400 */
[----:B------:R-:W-:-:S04]  /*3bf0*/  @P2 FSEL R25, R24, R25, P0 ;  /* 0x0000001918192208 */ /* 0x000fc80000000000 */
[----:B--2---:R-:W-:Y:S02]  /*3c00*/  FSETP.GEU.AND P3, PT, R25, R27, PT ;  /* 0x0000001b1900720b */ /* 0x004fe40003f6e000 */
[----:B------:R-:W-:Y:S02]  /*3c10*/  @P2 SEL R22, R20, R22, P0 ;  /* 0x0000001614162207 */ /* 0x000fe40000000000 */
[----:B------:R-:W-:-:S09]  /*3c20*/  @P2 SEL R23, R21, R23, P0 ;  /* 0x0000001715172207 */ /* 0x000fd20000000000 */
[----:B---3--:R-:W-:-:S04]  /*3c30*/  @P3 ISETP.GE.U32.AND P0, PT, R22, R10, PT ;  /* 0x0000000a1600320c */ /* 0x008fc80003f06070 */
[----:B------:R-:W-:-:S04]  /*3c40*/  @P3 ISETP.GE.AND.EX P0, PT, R23, R11, PT, P0 ;  /* 0x0000000b1700320c */ /* 0x000fc80003f06300 */
[----:B------:R-:W-:-:S04]  /*3c50*/  @P3 FSETP.LT.OR P0, PT, R27, R25, !P0 ;  /* 0x000000191b00320b */ /* 0x000fc80004701400 */
[----:B------:R-:W-:-:S04]  /*3c60*/  @P3 FSEL R27, R25, R27, P0 ;  /* 0x0000001b191b3208 */ /* 0x000fc80000000000 */
[----:B------:R-:W-:Y:S02]  /*3c70*/  FSETP.GEU.AND P1, PT, R27, R26, PT ;  /* 0x0000001a1b00720b */ /* 0x000fe40003f2e000 */
[----:B------:R-:W-:Y:S02]  /*3c80*/  @P3 SEL R10, R22, R10, P0 ;  /* 0x0000000a160a3207 */ /* 0x000fe40000000000 */
[----:B------:R-:W-:Y:S02]  /*3c90*/  @P3 SEL R11, R23, R11, P0 ;  /* 0x0000000b170b3207 */ /* 0x000fe40000000000 */
[----:B0-----:R-:W-:-:S07]  /*3ca0*/  IADD3 R28, P3, PT, R28, 0xa000, RZ ;  /* 0x0000a0001c1c7810 */ /* 0x001fce0007f7e0ff */
[----:B------:R-:W-:-:S04]  /*3cb0*/  @P1 ISETP.GE.U32.AND P0, PT, R10, R8, PT ;  /* 0x000000080a00120c */ /* 0x000fc80003f06070 */
[----:B------:R-:W-:Y:S02]  /*3cc0*/  @P1 ISETP.GE.AND.EX P0, PT, R11, R9, PT, P0 ;  /* 0x000000090b00120c */ /* 0x000fe40003f06300 */
[----:B------:R-:W-:Y:S02]  /*3cd0*/  IADD3 R3, P2, PT, R3, 0xa00, RZ ;  /* 0x00000a0003037810 */ /* 0x000fe40007f5e0ff */
[----:B------:R-:W-:Y:S01]  /*3ce0*/  @P1 FSETP.LT.OR P0, PT, R26, R27, !P0 ;  /* 0x0000001b1a00120b */ /* 0x000fe20004701400 */
[----:B------:R-:W-:Y:S02]  /*3cf0*/  IMAD.X R29, RZ, RZ, R29, P3 ;  /* 0x000000ffff1d7224 */ /* 0x000fe400018e061d */
[----:B------:R-:W-:Y:S01]  /*3d00*/  IMAD.X R2, RZ, RZ, R2, P2 ;  /* 0x000000ffff027224 */ /* 0x000fe200010e0602 */
[----:B------:R-:W-:Y:S02]  /*3d10*/  @P1 FSEL R26, R27, R26, P0 ;  /* 0x0000001a1b1a1208 */ /* 0x000fe40000000000 */
[----:B------:R-:W-:-:S02]  /*3d20*/  @P1 SEL R8, R10, R8, P0 ;  /* 0x000000080a081207 */ /* 0x000fc40000000000 */
[----:B------:R-:W-:Y:S01]  /*3d30*/  @P1 SEL R9, R11, R9, P0 ;  /* 0x000000090b091207 */ /* 0x000fe20000000000 */
[----:B------:R-:W-:Y:S06]  /*3d40*/  BRA.U UP1, `(.L_x_73) ;  /* 0xfffffff901747547 */ /* 0x000fec000b83ffff */
.L_x_72:
[----:B------:R-:W-:Y:S05]  /*3d50*/  BRA.U !UP0, `(.L_x_71) ;  /* 0x0000000108d87547 */ /* 0x000fea000b800000 */
[----:B------:R-:W0:Y:S02]  /*3d60*/  LDC.64 R4, c[0x0][0x380] ;  /* 0x0000e000ff047b82 */ /* 0x000e240000000a00 */
[----:B0-----:R-:W-:-:S03]  /*3d70*/  IMAD.WIDE.U32 R4, R0, 0x10, R4 ;  /* 0x0000001000047825 */ /* 0x001fc600078e0004 */
[----:B------:R-:W-:-:S04]  /*3d80*/  LEA R14, P0, R3, R4, 0x4 ;  /* 0x00000004030e7211 */ /* 0x000fc800078020ff */
[----:B------:R-:W-:-:S05]  /*3d90*/  LEA.HI.X R15, R3, R5, R2, 0x4, P0 ;  /* 0x00000005030f7211 */ /* 0x000fca00000f2402 */
        /* <DEDUP_REMOVED lines=38> */
[----:B------:R-:W-:Y:S02]  /*4000*/  @P2 SEL R13, R5, R13, P0 ;  /* 0x0000000d050d2207 */ /* 0x000fe40000000000 */
[----:B------:R-:W-:-:S05]  /*4010*/  IADD3 R3, P2, PT, R3, 0x500, RZ ;  /* 0x0000050003037810 */ /* 0x000fca0007f5e0ff */
[----:B------:R-:W-:-:S04]  /*4020*/  IMAD.X R2, RZ, RZ, R2, P2 ;  /* 0x000000ffff027224 */ /* 0x000fc800010e0602 */
[----:B------:R-:W-:-:S04]  /*4030*/  @P1 ISETP.GE.U32.AND P0, PT, R12, R16, PT ;  /* 0x000000100c00120c */ /* 0x000fc80003f06070 */
[----:B------:R-:W-:-:S04]  /*4040*/  @P1 ISETP.GE.AND.EX P0, PT, R13, R17, PT, P0 ;  /* 0x000000110d00120c */ /* 0x000fc80003f06300 */
[----:B------:R-:W-:-:S04]  /*4050*/  @P1 FSETP.LT.OR P0, PT, R23, R20, !P0 ;  /* 0x000000141700120b */ /* 0x000fc80004701400 */
[----:B------:R-:W-:Y:S02]  /*4060*/  @P1 SEL R16, R12, R16, P0 ;  /* 0x000000100c101207 */ /* 0x000fe40000000000 */
[----:B------:R-:W-:Y:S02]  /*4070*/  @P1 SEL R17, R13, R17, P0 ;  /* 0x000000110d111207 */ /* 0x000fe40000000000 */
[----:B------:R-:W-:Y:S01]  /*4080*/  @P1 FSEL R23, R20, R23, P0 ;  /* 0x0000001714171208 */ /* 0x000fe20000000000 */
[----:B------:R-:W-:Y:S02]  /*4090*/  IMAD.MOV.U32 R8, RZ, RZ, R16 ;  /* 0x000000ffff087224 */ /* 0x000fe400078e0010 */
[----:B------:R-:W-:Y:S02]  /*40a0*/  IMAD.MOV.U32 R9, RZ, RZ, R17 ;  /* 0x000000ffff097224 */ /* 0x000fe400078e0011 */
[----:B------:R-:W-:-:S07]  /*40b0*/  IMAD.MOV.U32 R26, RZ, RZ, R23 ;  /* 0x000000ffff1a7224 */ /* 0x000fce00078e0017 */
.L_x_71:
[----:B------:R-:W0:Y:S02]  /*40c0*/  LDCU UR4, c[0x0][0x390] ;  /* 0x00007200ff0477ac */ /* 0x000e240008000800 */
[----:B0-----:R-:W-:Y:S02]  /*40d0*/  USHF.R.S32.HI UR5, URZ, 0x1f, UR4 ;  /* 0x0000001fff057899 */ /* 0x001fe40008011404 */
[----:B------:R-:W-:-:S04]  /*40e0*/  ISETP.GE.U32.AND P0, PT, R3, UR4, PT ;  /* 0x0000000403007c0c */ /* 0x000fc8000bf06070 */
[----:B------:R-:W-:-:S13]  /*40f0*/  ISETP.GE.AND.EX P0, PT, R2, UR5, PT, P0 ;  /* 0x0000000502007c0c */ /* 0x000fda000bf06300 */
[----:B------:R-:W-:Y:S05]  /*4100*/  @P0 BRA `(.L_x_74) ;  /* 0x0000000800480947 */ /* 0x000fea0003800000 */
[----:B------:R-:W-:Y:S01]  /*4110*/  IADD3 R5, PT, PT, -R3, UR4, RZ ;  /* 0x0000000403057c10 */ /* 0x000fe2000fffe1ff */
[----:B------:R-:W-:Y:S03]  /*4120*/  BSSY.RECONVERGENT B1, `(.L_x_74) ;  /* 0x0000090000017945 */ /* 0x000fe60003800200 */
[----:B------:R-:W-:-:S13]  /*4130*/  ISETP.GE.AND P0, PT, R0, R5, PT ;  /* 0x000000050000720c */ /* 0x000fda0003f06270 */
[----:B------:R-:W-:Y:S05]  /*4140*/  @P0 BRA `(.L_x_75) ;  /* 0x0000000800340947 */ /* 0x000fea0003800000 */
[----:B------:R-:W-:Y:S01]  /*4150*/  LOP3.LUT R4, RZ, R0, RZ, 0x33, !PT ;  /* 0x00000000ff047212 */ /* 0x000fe200078e33ff */
[----:B------:R-:W-:Y:S03]  /*4160*/  BSSY.RECONVERGENT B2, `(.L_x_76) ;  /* 0x000002d000027945 */ /* 0x000fe60003800200 */
[----:B------:R-:W-:-:S04]  /*4170*/  IADD3 R14, PT, PT, -R3, UR4, R4 ;  /* 0x00000004030e7c10 */ /* 0x000fc8000fffe104 */
[----:B------:R-:W-:-:S04]  /*4180*/  LOP3.LUT R4, R14, 0x300, RZ, 0xc0, !PT ;  /* 0x000003000e047812 */ /* 0x000fc800078ec0ff */
[----:B------:R-:W-:Y:S01]  /*4190*/  ISETP.NE.AND P0, PT, R4, 0x300, PT ;  /* 0x000003000400780c */ /* 0x000fe20003f05270 */
[----:B------:R-:W-:-:S12]  /*41a0*/  IMAD.MOV.U32 R4, RZ, RZ, R0 ;  /* 0x000000ffff047224 */ /* 0x000fd800078e0000 */
[----:B------:R-:W-:Y:S05]  /*41b0*/  @!P0 BRA `(.L_x_77) ;  /* 0x00000000009c8947 */ /* 0x000fea0003800000 */
[----:B------:R-:W0:Y:S01]  /*41c0*/  LDCU.64 UR6, c[0x0][0x380] ;  /* 0x00007000ff0677ac */ /* 0x000e220008000a00 */
[----:B------:R-:W-:Y:S02]  /*41d0*/  IADD3 R11, P0, PT, R0, R3, RZ ;  /* 0x00000003000b7210 */ /* 0x000fe40007f1e0ff */
[----:B------:R-:W-:-:S03]  /*41e0*/  LEA.HI R4, R14, 0x1, RZ, 0x18 ;  /* 0x000000010e047811 */ /* 0x000fc600078fc0ff */
[----:B------:R-:W-:Y:S01]  /*41f0*/  IMAD.X R10, RZ, RZ, R2, P0 ;  /* 0x000000ffff0a7224 */ /* 0x000fe200000e0602 */
[----:B------:R-:W-:Y:S01]  /*4200*/  LOP3.LUT R6, R4, 0x3, RZ, 0xc0, !PT ;  /* 0x0000000304067812 */ /* 0x000fe200078ec0ff */
[----:B------:R-:W-:-:S04]  /*4210*/  IMAD.MOV.U32 R4, RZ, RZ, R0 ;  /* 0x000000ffff047224 */ /* 0x000fc800078e0000 */
[----:B------:R-:W-:Y:S01]  /*4220*/  IMAD.MOV R12, RZ, RZ, -R6 ;  /* 0x000000ffff0c7224 */ /* 0x000fe200078e0a06 */
[----:B0-----:R-:W-:-:S04]  /*4230*/  LEA R13, P1, R11, UR6, 0x4 ;  /* 0x000000060b0d7c11 */ /* 0x001fc8000f8220ff */
[----:B------:R-:W-:-:S09]  /*4240*/  LEA.HI.X R11, R11, UR7, R10, 0x4, P1 ;  /* 0x000000070b0b7c11 */ /* 0x000fd200088f240a */
.L_x_80:
[----:B------:R-:W-:-:S05]  /*4250*/  IMAD.MOV.U32 R10, RZ, RZ, R13 ;  /* 0x000000ffff0a7224 */ /* 0x000fca00078e000d */
[----:B------:R-:W2:Y:S04]  /*4260*/  LDG.E.CONSTANT R16, desc[UR10][R10.64] ;  /* 0x0000000a0a107981 */ /* 0x000ea8000c1e9900 */
[----:B------:R-:W3:Y:S01]  /*4270*/  LDG.E.64.CONSTANT R6, desc[UR10][R10.64+0x8] ;  /* 0x0000080a0a067981 */ /* 0x000ee2000c1e9b00 */
[----:B------:R-:W-:Y:S01]  /*4280*/  VIADD R12, R12, 0x1 ;  /* 0x000000010c0c7836 */ /* 0x000fe20000000000 */
[----:B------:R-:W-:Y:S01]  /*4290*/  BSSY.RECONVERGENT B3, `(.L_x_78) ;  /* 0x0000016000037945 */ /* 0x000fe20003800200 */
[----:B------:R-:W-:Y:S01]  /*42a0*/  IMAD.MOV.U32 R17, RZ, RZ, R8 ;  /* 0x000000ffff117224 */ /* 0x000fe200078e0008 */
        /* <DEDUP_REMOVED lines=20> */
.L_x_79:
[----:B------:R-:W-:Y:S05]  /*43f0*/  BSYNC.RECONVERGENT B3 ;  /* 0x0000000000037941 */ /* 0x000fea0003800200 */
.L_x_78:
[----:B------:R-:W-:Y:S02]  /*4400*/  IMAD.X R11, RZ, RZ, R11, P3 ;  /* 0x000000ffff0b7224 */ /* 0x000fe400018e060b */
[----:B------:R-:W-:Y:S01]  /*4410*/  VIADD R4, R4, 0x100 ;  /* 0x0000010004047836 */ /* 0x000fe20000000000 */
[----:B------:R-:W-:Y:S06]  /*4420*/  @P2 BRA `(.L_x_80) ;  /* 0xfffffffc00882947 */ /* 0x000fec000383ffff */
.L_x_77:
[----:B------:R-:W-:Y:S05]  /*4430*/  BSYNC.RECONVERGENT B2 ;  /* 0x0000000000027941 */ /* 0x000fea0003800200 */
.L_x_76:
[----:B------:R-:W-:-:S13]  /*4440*/  ISETP.GE.U32.AND P0, PT, R14, 0x300, PT ;  /* 0x000003000e00780c */ /* 0x000fda0003f06070 */
[----:B------:R-:W-:Y:S05]  /*4450*/  @!P0 BRA `(.L_x_75) ;  /* 0x0000000400708947 */ /* 0x000fea0003800000 */
[----:B------:R-:W0:Y:S01]  /*4460*/  LDCU.64 UR6, c[0x0][0x380] ;  /* 0x00007000ff0677ac */ /* 0x000e220008000a00 */
[----:B------:R-:W-:-:S05]  /*4470*/  IADD3 R3, P0, PT, R4, R3, RZ ;  /* 0x0000000304037210 */ /* 0x000fca0007f1e0ff */
[----:B------:R-:W-:Y:S01]  /*4480*/  IMAD.X R2, RZ, RZ, R2, P0 ;  /* 0x000000ffff027224 */ /* 0x000fe200000e0602 */
[----:B0-----:R-:W-:-:S04]  /*4490*/  LEA R10, P1, R3, UR6, 0x4 ;  /* 0x00000006030a7c11 */ /* 0x001fc8000f8220ff */
[----:B------:R-:W-:Y:S02]  /*44a0*/  IADD3 R10, P0, PT, R10, 0x3008, RZ ;  /* 0x000030080a0a7810 */ /* 0x000fe40007f1e0ff */
[----:B------:R-:W-:-:S05]  /*44b0*/  LEA.HI.X R11, R3, UR7, R2, 0x4, P1 ;  /* 0x00000007030b7c11 */ /* 0x000fca00088f2402 */
[----:B------:R-:W-:-:S07]  /*44c0*/  IMAD.X R11, RZ, RZ, R11, P0 ;  /* 0x000000ffff0b7224 */ /* 0x000fce00000e060b */
.L_x_89:
[----:B------:R-:W2:Y:S04]  /*44d0*/  LDG.E.CONSTANT R17, desc[UR10][R10.64+-0x3008] ;  /* 0xffcff80a0a117981 */ /* 0x000ea8000c1e9900 */
[----:B------:R-:W3:Y:S04]  /*44e0*/  LDG.E.64.CONSTANT R14, desc[UR10][R10.64+-0x3000] ;  /* 0xffd0000a0a0e7981 */ /* 0x000ee8000c1e9b00 */
[----:B------:R0:W5:Y:S04]  /*44f0*/  LDG.E.CONSTANT R23, desc[UR10][R10.64+-0x2008] ;  /* 0xffdff80a0a177981 */ /* 0x000168000c1e9900 */
        /* <DEDUP_REMOVED lines=22> */
.L_x_82:
[----:B------:R-:W-:Y:S05]  /*4660*/  BSYNC.RECONVERGENT B2 ;  /* 0x0000000000027941 */ /* 0x000fea0003800200 */
.L_x_81:
        /* <DEDUP_REMOVED lines=17> */
.L_x_84:
[----:B------:R-:W-:Y:S05]  /*4780*/  BSYNC.RECONVERGENT B2 ;  /* 0x0000000000027941 */ /* 0x000fea0003800200 */
.L_x_83:
        /* <DEDUP_REMOVED lines=17> */
.L_x_86:
[----:B------:R-:W-:Y:S05]  /*48a0*/  BSYNC.RECONVERGENT B2 ;  /* 0x0000000000027941 */ /* 0x000fea0003800200 */
.L_x_85:
        /* <DEDUP_REMOVED lines=17> */
.L_x_88:
[----:B------:R-:W-:Y:S05]  /*49c0*/  BSYNC.RECONVERGENT B2 ;  /* 0x0000000000027941 */ /* 0x000fea0003800200 */
.L_x_87:
[----:B------:R-:W-:Y:S01]  /*49d0*/  VIADD R4, R4, 0x400 ;  /* 0x0000040004047836 */ /* 0x000fe20000000000 */
[----:B------:R-:W-:-:S04]  /*49e0*/  IADD3 R10, P1, PT, R10, 0x4000, RZ ;  /* 0x000040000a0a7810 */ /* 0x000fc80007f3e0ff */
[----:B------:R-:W-:Y:S01]  /*49f0*/  ISETP.GE.AND P0, PT, R4, R5, PT ;  /* 0x000000050400720c */ /* 0x000fe20003f06270 */
[----:B------:R-:W-:-:S12]  /*4a00*/  IMAD.X R11, RZ, RZ, R11, P1 ;  /* 0x000000ffff0b7224 */ /* 0x000fd800008e060b */
[----:B------:R-:W-:Y:S05]  /*4a10*/  @!P0 BRA `(.L_x_89) ;  /* 0xfffffff800ac8947 */ /* 0x000fea000383ffff */
.L_x_75:
[----:B------:R-:W-:Y:S05]  /*4a20*/  BSYNC.RECONVERGENT B1 ;  /* 0x0000000000017941 */ /* 0x000fea0003800200 */
.L_x_74:
[----:B------:R-:W0:Y:S01]  /*4a30*/  S2R R2, SR_LANEID ;  /* 0x0000000000027919 */ /* 0x000e220000000000 */
[----:B------:R-:W-:Y:S01]  /*4a40*/  BSSY.RECONVERGENT B1, `(.L_x_90) ;  /* 0x000001e000017945 */ /* 0x000fe20003800200 */
[----:B------:R-:W-:Y:S01]  /*4a50*/  IMAD.MOV.U32 R6, RZ, RZ, R8 ;  /* 0x000000ffff067224 */ /* 0x000fe200078e0008 */
[----:B------:R1:W2:Y:S01]  /*4a60*/  SHFL.DOWN PT, R3, R26, 0x1, 0x1f ;  /* 0x08201f001a037f89 */ /* 0x0002a200000e0000 */
[----:B------:R-:W-:-:S03]  /*4a70*/  IMAD.MOV.U32 R7, RZ, RZ, R9 ;  /* 0x000000ffff077224 */ /* 0x000fc600078e0009 */
[----:B------:R1:W3:Y:S04]  /*4a80*/  SHFL.DOWN PT, R5, R8, 0x1, 0x1f ;  /* 0x08201f0008057f89 */ /* 0x0002e800000e0000 */
[----:B------:R1:W4:Y:S01]  /*4a90*/  SHFL.DOWN PT, R4, R9, 0x1, 0x1f ;  /* 0x08201f0009047f89 */ /* 0x00032200000e0000 */
[C---:B0-----:R-:W-:Y:S02]  /*4aa0*/  ISETP.GT.AND P0, PT, R2.reuse, 0x1e, PT ;  /* 0x0000001e0200780c */ /* 0x041fe40003f04270 */
[C---:B------:R-:W-:Y:S02]  /*4ab0*/  ISETP.GT.AND P1, PT, R2.reuse, 0x1d, PT ;  /* 0x0000001d0200780c */ /* 0x040fe40003f24270 */
[C---:B------:R-:W-:Y:S02]  /*4ac0*/  ISETP.GT.AND P5, PT, R2.reuse, 0x1b, PT ;  /* 0x0000001b0200780c */ /* 0x040fe40003fa4270 */
[----:B------:R-:W-:-:S02]  /*4ad0*/  ISETP.GT.AND P4, PT, R2, 0x17, PT ;  /* 0x000000170200780c */ /* 0x000fc40003f84270 */
[C---:B------:R-:W-:Y:S02]  /*4ae0*/  ISETP.GT.AND P3, PT, R2.reuse, 0xf, PT ;  /* 0x0000000f0200780c */ /* 0x040fe40003f64270 */
[----:B------:R-:W-:Y:S01]  /*4af0*/  ISETP.NE.AND P2, PT, R2, RZ, PT ;  /* 0x000000ff0200720c */ /* 0x000fe20003f45270 */
[----:B------:R-:W-:Y:S02]  /*4b00*/  IMAD.MOV.U32 R2, RZ, RZ, R26 ;  /* 0x000000ffff027224 */ /* 0x000fe400078e001a */
[----:B-1234-:R-:W-:Y:S10]  /*4b10*/  @P0 BRA `(.L_x_91) ;  /* 0x0000000000400947 */ /* 0x01eff40003800000 */
        /* <DEDUP_REMOVED lines=9> */
[----:B------:R-:W-:-:S04]  /*4bb0*/  @!P6 ISETP.GE.U32.AND P0, PT, R8, R5, PT ;  /* 0x000000050800e20c */ /* 0x000fc80003f06070 */
[----:B------:R-:W-:-:S04]  /*4bc0*/  @!P6 ISETP.GE.AND.EX P0, PT, R9, R4, PT, P0 ;  /* 0x000000040900e20c */ /* 0x000fc80003f06300 */
[----:B------:R-:W-:Y:S02]  /*4bd0*/  @!P6 FSEL R2, R26, R3, !P0 ;  /* 0x000000031a02e208 */ /* 0x000fe40004000000 */
[----:B------:R-:W-:-:S04]  /*4be0*/  @!P6 ISETP.LT.U32.AND P0, PT, R8, R5, PT ;  /* 0x000000050800e20c */ /* 0x000fc80003f01070 */
[----:B------:R-:W-:-:S04]  /*4bf0*/  @!P6 ISETP.LT.AND.EX P0, PT, R9, R4, PT, P0 ;  /* 0x000000040900e20c */ /* 0x000fc80003f01300 */
[----:B------:R-:W-:Y:S02]  /*4c00*/  @!P6 SEL R6, R8, R5, P0 ;  /* 0x000000050806e207 */ /* 0x000fe40000000000 */
[----:B------:R-:W-:-:S07]  /*4c10*/  @!P6 SEL R7, R9, R4, P0 ;  /* 0x000000040907e207 */ /* 0x000fce0000000000 */
.L_x_91:
[----:B------:R-:W-:Y:S05]  /*4c20*/  BSYNC.RECONVERGENT B1 ;  /* 0x0000000000017941 */ /* 0x000fea0003800200 */
.L_x_90:
[----:B------:R0:W1:Y:S01]  /*4c30*/  SHFL.DOWN PT, R9, R2, 0x2, 0x1f ;  /* 0x08401f0002097f89 */ /* 0x00006200000e0000 */
[----:B------:R-:W-:Y:S01]  /*4c40*/  BSSY.RECONVERGENT B1, `(.L_x_92) ;  /* 0x0000017000017945 */ /* 0x000fe20003800200 */
[----:B------:R-:W-:Y:S02]  /*4c50*/  IMAD.MOV.U32 R3, RZ, RZ, R2 ;  /* 0x000000ffff037224 */ /* 0x000fe400078e0002 */
[----:B------:R0:W2:Y:S01]  /*4c60*/  SHFL.DOWN PT, R11, R6, 0x2, 0x1f ;  /* 0x08401f00060b7f89 */ /* 0x0000a200000e0000 */
[----:B------:R-:W-:Y:S02]  /*4c70*/  IMAD.MOV.U32 R4, RZ, RZ, R6 ;  /* 0x000000ffff047224 */ /* 0x000fe400078e0006 */
[----:B------:R-:W-:Y:S01]  /*4c80*/  IMAD.MOV.U32 R5, RZ, RZ, R7 ;  /* 0x000000ffff057224 */ /* 0x000fe200078e0007 */
[----:B------:R0:W3:Y:S01]  /*4c90*/  SHFL.DOWN PT, R8, R7, 0x2, 0x1f ;  /* 0x08401f0007087f89 */ /* 0x0000e200000e0000 */
[----:B------:R-:W-:Y:S05]  /*4ca0*/  @P1 BRA `(.L_x_93) ;  /* 0x0000000000401947 */ /* 0x000fea0003800000 */
[----:B-1----:R-:W-:Y:S01]  /*4cb0*/  FSETP.GEU.AND P0, PT, R2, R9, PT ;  /* 0x000000090200720b */ /* 0x002fe20003f0e000 */
[----:B------:R-:W-:Y:S02]  /*4cc0*/  IMAD.MOV.U32 R3, RZ, RZ, R9 ;  /* 0x000000ffff037224 */ /* 0x000fe400078e0009 */
[----:B--2---:R-:W-:Y:S02]  /*4cd0*/  IMAD.MOV.U32 R4, RZ, RZ, R11 ;  /* 0x000000ffff047224 */ /* 0x004fe400078e000b */
        /* <DEDUP_REMOVED lines=13> */
.L_x_93:
[----:B------:R-:W-:Y:S05]  /*4db0*/  BSYNC.RECONVERGENT B1 ;  /* 0x0000000000017941 */ /* 0x000fea0003800200 */
.L_x_92:
[----:B---3--:R3:W4:Y:S01]  /*4dc0*/  SHFL.DOWN PT, R8, R3, 0x4, 0x1f ;  /* 0x08801f0003087f89 */ /* 0x00872200000e0000 */
[----:B------:R-:W-:Y:S01]  /*4dd0*/  BSSY.RECONVERGENT B1, `(.L_x_94) ;  /* 0x0000017000017945 */ /* 0x000fe20003800200 */
[----:B0-----:R-:W-:Y:S02]  /*4de0*/  IMAD.MOV.U32 R2, RZ, RZ, R3 ;  /* 0x000000ffff027224 */ /* 0x001fe400078e0003 */
[----:B-1----:R3:W0:Y:S01]  /*4df0*/  SHFL.DOWN PT, R9, R4, 0x4, 0x1f ;  /* 0x08801f0004097f89 */ /* 0x00262200000e0000 */
[----:B------:R-:W-:Y:S02]  /*4e00*/  IMAD.MOV.U32 R6, RZ, RZ, R4 ;  /* 0x000000ffff067224 */ /* 0x000fe400078e0004 */
[----:B------:R-:W-:Y:S01]  /*4e10*/  IMAD.MOV.U32 R7, RZ, RZ, R5 ;  /* 0x000000ffff077224 */ /* 0x000fe200078e0005 */
[----:B------:R3:W1:Y:S01]  /*4e20*/  SHFL.DOWN PT, R10, R5, 0x4, 0x1f ;  /* 0x08801f00050a7f89 */ /* 0x00066200000e0000 */
[----:B------:R-:W-:Y:S05]  /*4e30*/  @P5 BRA `(.L_x_95) ;  /* 0x0000000000405947 */ /* 0x000fea0003800000 */
[----:B----4-:R-:W-:Y:S01]  /*4e40*/  FSETP.GEU.AND P0, PT, R3, R8, PT ;  /* 0x000000080300720b */ /* 0x010fe20003f0e000 */
[----:B------:R-:W-:Y:S02]  /*4e50*/  IMAD.MOV.U32 R2, RZ, RZ, R8 ;  /* 0x000000ffff027224 */ /* 0x000fe400078e0008 */
[----:B0-----:R-:W-:Y:S02]  /*4e60*/  IMAD.MOV.U32 R6, RZ, RZ, R9 ;  /* 0x000000ffff067224 */ /* 0x001fe400078e0009 */
[----:B-1----:R-:W-:-:S08]  /*4e70*/  IMAD.MOV.U32 R7, RZ, RZ, R10 ;  /* 0x000000ffff077224 */ /* 0x002fd000078e000a */
        /* <DEDUP_REMOVED lines=12> */
.L_x_95:
[----:B------:R-:W-:Y:S05]  /*4f40*/  BSYNC.RECONVERGENT B1 ;  /* 0x0000000000017941 */ /* 0x000fea0003800200 */
.L_x_94:
[----:B0-----:R0:W0:Y:S01]  /*4f50*/  SHFL.DOWN PT, R9, R2, 0x8, 0x1f ;  /* 0x09001f0002097f89 */ /* 0x00102200000e0000 */
[----:B------:R-:W-:Y:S01]  /*4f60*/  BSSY.RECONVERGENT B1, `(.L_x_96) ;  /* 0x0000017000017945 */ /* 0x000fe20003800200 */
[----:B---3--:R-:W-:Y:S02]  /*4f70*/  IMAD.MOV.U32 R3, RZ, RZ, R2 ;  /* 0x000000ffff037224 */ /* 0x008fe400078e0002 */
[----:B--2---:R2:W3:Y:S01]  /*4f80*/  SHFL.DOWN PT, R11, R6, 0x8, 0x1f ;  /* 0x09001f00060b7f89 */ /* 0x0044e200000e0000 */
[----:B------:R-:W-:Y:S02]  /*4f90*/  IMAD.MOV.U32 R4, RZ, RZ, R6 ;  /* 0x000000ffff047224 */ /* 0x000fe400078e0006 */
[----:B------:R-:W-:Y:S01]  /*4fa0*/  IMAD.MOV.U32 R5, RZ, RZ, R7 ;  /* 0x000000ffff057224 */ /* 0x000fe200078e0007 */
[----:B----4-:R2:W4:Y:S01]  /*4fb0*/  SHFL.DOWN PT, R8, R7, 0x8, 0x1f ;  /* 0x09001f0007087f89 */ /* 0x01052200000e0000 */
[----:B------:R-:W-:Y:S05]  /*4fc0*/  @P4 BRA `(.L_x_97) ;  /* 0x0000000000404947 */ /* 0x000fea0003800000 */
[----:B0-----:R-:W-:Y:S01]  /*4fd0*/  FSETP.GEU.AND P0, PT, R2, R9, PT ;  /* 0x000000090200720b */ /* 0x001fe20003f0e000 */
[----:B------:R-:W-:Y:S02]  /*4fe0*/  IMAD.MOV.U32 R3, RZ, RZ, R9 ;  /* 0x000000ffff037224 */ /* 0x000fe400078e0009 */
[----:B---3--:R-:W-:Y:S02]  /*4ff0*/  IMAD.MOV.U32 R4, RZ, RZ, R11 ;  /* 0x000000ffff047224 */ /* 0x008fe400078e000b */
[----:B----4-:R-:W-:-:S08]  /*5000*/  IMAD.MOV.U32 R5, RZ, RZ, R8 ;  /* 0x000000ffff057224 */ /* 0x010fd000078e0008 */
        /* <DEDUP_REMOVED lines=12> */
.L_x_97:
[----:B------:R-:W-:Y:S05]  /*50d0*/  BSYNC.RECONVERGENT B1 ;  /* 0x0000000000017941 */ /* 0x000fea0003800200 */
.L_x_96:
[----:B0-----:R0:W0:Y:S01]  /*50e0*/  SHFL.DOWN PT, R2, R3, 0x10, 0x1f ;  /* 0x0a001f0003027f89 */ /* 0x00102200000e0000 */
[----:B------:R-:W-:Y:S01]  /*50f0*/  BSSY.RECONVERGENT B1, `(.L_x_98) ;  /* 0x0000017000017945 */ /* 0x000fe20003800200 */
[----:B----4-:R-:W-:Y:S02]  /*5100*/  IMAD.MOV.U32 R8, RZ, RZ, R3 ;  /* 0x000000ffff087224 */ /* 0x010fe400078e0003 */
[----:B------:R4:W0:Y:S01]  /*5110*/  SHFL.DOWN PT, R9, R4, 0x10, 0x1f ;  /* 0x0a001f0004097f89 */ /* 0x00082200000e0000 */
[----:B--2---:R-:W-:Y:S02]  /*5120*/  IMAD.MOV.U32 R7, RZ, RZ, R4 ;  /* 0x000000ffff077224 */ /* 0x004fe400078e0004 */
[----:B------:R-:W-:Y:S01]  /*5130*/  IMAD.MOV.U32 R6, RZ, RZ, R5 ;  /* 0x000000ffff067224 */ /* 0x000fe200078e0005 */
[----:B-1----:R4:W1:Y:S01]  /*5140*/  SHFL.DOWN PT, R10, R5, 0x10, 0x1f ;  /* 0x0a001f00050a7f89 */ /* 0x00286200000e0000 */
[----:B------:R-:W-:Y:S05]  /*5150*/  @P3 BRA `(.L_x_99) ;  /* 0x0000000000403947 */ /* 0x000fea0003800000 */
[----:B0-----:R-:W-:Y:S01]  /*5160*/  FSETP.GEU.AND P0, PT, R3, R2, PT ;  /* 0x000000020300720b */ /* 0x001fe20003f0e000 */
[----:B------:R-:W-:Y:S02]  /*5170*/  IMAD.MOV.U32 R8, RZ, RZ, R2 ;  /* 0x000000ffff087224 */ /* 0x000fe400078e0002 */
[----:B------:R-:W-:Y:S02]  /*5180*/  IMAD.MOV.U32 R7, RZ, RZ, R9 ;  /* 0x000000ffff077224 */ /* 0x000fe400078e0009 */
        /* <DEDUP_REMOVED lines=13> */
.L_x_99:
[----:B------:R-:W-:Y:S05]  /*5260*/  BSYNC.RECONVERGENT B1 ;  /* 0x0000000000017941 */ /* 0x000fea0003800200 */
.L_x_98:
[----:B------:R-:W-:Y:S04]  /*5270*/  BSSY.RECONVERGENT B1, `(.L_x_100) ;  /* 0x000000c000017945 */ /* 0x000fe80003800200 */
[----:B------:R-:W-:Y:S05]  /*5280*/  @P2 BRA `(.L_x_101) ;  /* 0x0000000000282947 */ /* 0x000fea0003800000 */
[----:B----4-:R-:W2:Y:S01]  /*5290*/  S2R R4, SR_CgaCtaId ;  /* 0x0000000000047919 */ /* 0x010ea20000008800 */
[----:B0-----:R-:W-:Y:S02]  /*52a0*/  MOV R3, 0x400 ;  /* 0x0000040000037802 */ /* 0x001fe40000000f00 */
[----:B------:R-:W-:-:S04]  /*52b0*/  SHF.R.U32.HI R2, RZ, 0x1, R0 ;  /* 0x00000001ff027819 */ /* 0x000fc80000011600 */
[----:B------:R-:W-:Y:S02]  /*52c0*/  LOP3.LUT R2, R2, 0x1f0, RZ, 0xc0, !PT ;  /* 0x000001f002027812 */ /* 0x000fe400078ec0ff */
[----:B--2---:R-:W-:-:S05]  /*52d0*/  LEA R3, R4, R3, 0x18 ;  /* 0x0000000304037211 */ /* 0x004fca00078ec0ff */
[----:B------:R-:W-:Y:S02]  /*52e0*/  IMAD.IADD R5, R2, 0x1, R3 ;  /* 0x0000000102057824 */ /* 0x000fe400078e0203 */
[----:B------:R-:W-:Y:S02]  /*52f0*/  IMAD.MOV.U32 R2, RZ, RZ, R7 ;  /* 0x000000ffff027224 */ /* 0x000fe400078e0007 */
[----:B------:R-:W-:Y:S01]  /*5300*/  IMAD.MOV.U32 R3, RZ, RZ, R6 ;  /* 0x000000ffff037224 */ /* 0x000fe200078e0006 */
[----:B------:R2:W-:Y:S04]  /*5310*/  STS [R5+0x8], R8 ;  /* 0x0000080805007388 */ /* 0x0005e80000000800 */
[----:B------:R2:W-:Y:S02]  /*5320*/  STS.64 [R5+0x10], R2 ;  /* 0x0000100205007388 */ /* 0x0005e40000000a00 */
.L_x_101:
[----:B------:R-:W-:Y:S05]  /*5330*/  BSYNC.RECONVERGENT B1 ;  /* 0x0000000000017941 */ /* 0x000fea0003800200 */
.L_x_100:
        /* <DEDUP_REMOVED lines=8> */
[----:B----4-:R-:W2:Y:S04]  /*53c0*/  LDS.64 R4, [R24+0x20] ;  /* 0x0000200018047984 */ /* 0x010ea80000000a00 */
[----:B------:R4:W1:Y:S04]  /*53d0*/  LDS R18, [R24+0x28] ;  /* 0x0000280018127984 */ /* 0x0008680000000800 */
[----:B------:R4:W1:Y:S01]  /*53e0*/  LDS R16, [R24+0x38] ;  /* 0x0000380018107984 */ /* 0x0008620000000800 */
[----:B0-----:R-:W-:Y:S01]  /*53f0*/  FSETP.GEU.AND P0, PT, R8, R3, PT ;  /* 0x000000030800720b */ /* 0x001fe20003f0e000 */
[----:B------:R-:W-:-:S02]  /*5400*/  IMAD.MOV.U32 R19, RZ, RZ, R3 ;  /* 0x000000ffff137224 */ /* 0x000fc400078e0003 */
[----:B--2---:R-:W-:Y:S02]  /*5410*/  IMAD.MOV.U32 R21, RZ, RZ, R4 ;  /* 0x000000ffff157224 */ /* 0x004fe400078e0004 */
[----:B------:R-:W-:-:S08]  /*5420*/  IMAD.MOV.U32 R20, RZ, RZ, R5 ;  /* 0x000000ffff147224 */ /* 0x000fd000078e0005 */
[----:B-1--4-:R-:W-:Y:S05]  /*5430*/  @!P0 BRA `(.L_x_103) ;  /* 0x00000000002c8947 */ /* 0x012fea0003800000 */
        /* <DEDUP_REMOVED lines=11> */
.L_x_103:
[----:B------:R-:W-:Y:S05]  /*54f0*/  BSYNC.RECONVERGENT B1 ;  /* 0x0000000000017941 */ /* 0x000fea0003800200 */
.L_x_102:
[----:B------:R-:W0:Y:S01]  /*5500*/  LDS.64 R4, [R24+0x30] ;  /* 0x0000300018047984 */ /* 0x000e220000000a00 */
[----:B------:R-:W-:Y:S01]  /*5510*/  FSETP.GEU.AND P0, PT, R19, R18, PT ;  /* 0x000000121300720b */ /* 0x000fe20003f0e000 */
[----:B------:R-:W-:Y:S01]  /*5520*/  BSSY.RECONVERGENT B1, `(.L_x_104) ;  /* 0x0000019000017945 */ /* 0x000fe20003800200 */
[----:B------:R-:W-:Y:S01]  /*5530*/  IMAD.MOV.U32 R23, RZ, RZ, R18 ;  /* 0x000000ffff177224 */ /* 0x000fe200078e0012 */
[----:B------:R1:W2:Y:S04]  /*5540*/  LDS R17, [R24+0x48] ;  /* 0x0000480018117984 */ /* 0x0002a80000000800 */
[----:B------:R1:W4:Y:S04]  /*5550*/  LDS R15, [R24+0x58] ;  /* 0x00005800180f7984 */ /* 0x0003280000000800 */
[----:B------:R1:W1:Y:S04]  /*5560*/  LDS R14, [R24+0x68] ;  /* 0x00006800180e7984 */ /* 0x0002680000000800 */
[----:B------:R0:W1:Y:S04]  /*5570*/  LDS R0, [R24+0x78] ;  /* 0x0000780018007984 */ /* 0x0000680000000800 */
[----:B------:R0:W1:Y:S04]  /*5580*/  LDS.64 R6, [R24+0x40] ;  /* 0x0000400018067984 */ /* 0x0000680000000a00 */
[----:B------:R0:W1:Y:S04]  /*5590*/  LDS.64 R8, [R24+0x50] ;  /* 0x0000500018087984 */ /* 0x0000680000000a00 */
[----:B---3--:R3:W1:Y:S04]  /*55a0*/  LDS.64 R10, [R24+0x60] ;  /* 0x00006000180a7984 */ /* 0x0086680000000a00 */
        /* <DEDUP_REMOVED lines=16> */
.L_x_105:
[----:B------:R-:W-:Y:S05]  /*56b0*/  BSYNC.RECONVERGENT B1 ;  /* 0x0000000000017941 */ /* 0x000fea0003800200 */
.L_x_104:
        /* <DEDUP_REMOVED lines=17> */
.L_x_107:
[----:B------:R-:W-:Y:S05]  /*57d0*/  BSYNC.RECONVERGENT B1 ;  /* 0x0000000000017941 */ /* 0x000fea0003800200 */
.L_x_106:
[----:B--2---:R-:W-:Y:S01]  /*57e0*/  FSETP.GEU.AND P0, PT, R4, R17, PT ;  /* 0x000000110400720b */ /* 0x004fe20003f0e000 */
        /* <DEDUP_REMOVED lines=16> */
.L_x_109:
[----:B------:R-:W-:Y:S05]  /*58f0*/  BSYNC.RECONVERGENT B1 ;  /* 0x0000000000017941 */ /* 0x000fea0003800200 */
.L_x_108:
[----:B----4-:R-:W-:Y:S01]  /*5900*/  FSETP.GEU.AND P0, PT, R6, R15, PT ;  /* 0x0000000f0600720b */ /* 0x010fe20003f0e000 */
        /* <DEDUP_REMOVED lines=16> */
.L_x_111:
[----:B------:R-:W-:Y:S05]  /*5a10*/  BSYNC.RECONVERGENT B1 ;  /* 0x0000000000017941 */ /* 0x000fea0003800200 */
.L_x_110:
        /* <DEDUP_REMOVED lines=17> */
.L_x_113:
[----:B------:R-:W-:Y:S05]  /*5b30*/  BSYNC.RECONVERGENT B1 ;  /* 0x0000000000017941 */ /* 0x000fea0003800200 */
.L_x_112:
        /* <DEDUP_REMOVED lines=16> */
.L_x_34:
[----:B------:R-:W-:Y:S05]  /*5c40*/  BSYNC.RECONVERGENT B0 ;  /* 0x0000000000007941 */ /* 0x000fea0003800200 */
.L_x_1:
[----:B------:R-:W-:Y:S05]  /*5c50*/  @P1 EXIT ;  /* 0x000000000000194d */ /* 0x000fea0003800000 */
[----:B0-2-4-:R-:W0:Y:S01]  /*5c60*/  LDC.64 R2, c[0x0][0x388] ;  /* 0x0000e200ff027b82 */ /* 0x015e220000000a00 */
[----:B------:R-:W-:-:S04]  /*5c70*/  LOP3.LUT R7, R7, R6, RZ, 0x3c, !PT ;  /* 0x0000000607077212 */ /* 0x000fc800078e3cff */
[----:B------:R-:W-:-:S04]  /*5c80*/  LOP3.LUT R6, R7, R6, RZ, 0x3c, !PT ;  /* 0x0000000607067212 */ /* 0x000fc800078e3cff */
[----:B------:R-:W-:-:S05]  /*5c90*/  LOP3.LUT R7, R7, R6, RZ, 0x3c, !PT ;  /* 0x0000000607077212 */ /* 0x000fca00078e3cff */
[----:B0-----:R-:W-:Y:S04]  /*5ca0*/  STG.E.64 desc[UR10][R2.64+0x8], R6 ;  /* 0x0000080602007986 */ /* 0x001fe8000c101b0a */
[----:B------:R-:W-:Y:S01]  /*5cb0*/  STG.E desc[UR10][R2.64], R8 ;  /* 0x0000000802007986 */ /* 0x000fe2000c10190a */
[----:B------:R-:W-:Y:S05]  /*5cc0*/  EXIT ;  /* 0x000000000000794d */ /* 0x000fea0003800000 */
.L_x_114:
        /* <DEDUP_REMOVED lines=11> */
.L_x_741:


//--------------------- .text._ZN6thrust24THRUST_300001_SM_1000_NS8cuda_cub4core6detail13_kernel_agentINS1_8__reduce10DrainAgentIlEEJN3cub18CUB_300001_SM_10009GridQueueIyEElEEEvDpT0_ --------------------------
	.section	.text._ZN6thrust24THRUST_300001_SM_1000_NS8cuda_cub4core6detail13_kernel_agentINS1_8__reduce10DrainAgentIlEEJN3cub18CUB_300001_SM_10009GridQueueIyEElEEEvDpT0_,"ax",@progbits
	.align	128
        .global         _ZN6thrust24THRUST_300001_SM_1000_NS8cuda_cub4core6detail13_kernel_agentINS1_8__reduce10DrainAgentIlEEJN3cub18CUB_300001_SM_10009GridQueueIyEElEEEvDpT0_
        .type           _ZN6thrust24THRUST_300001_SM_1000_NS8cuda_cub4core6detail13_kernel_agentINS1_8__reduce10DrainAgentIlEEJN3cub18CUB_300001_SM_10009GridQueueIyEElEEEvDpT0_,@function
        .size           _ZN6thrust24THRUST_300001_SM_1000_NS8cuda_cub4core6detail13_kernel_agentINS1_8__reduce10DrainAgentIlEEJN3cub18CUB_300001_SM_10009GridQueueIyEElEEEvDpT0_,(.L_x_742 - _ZN6thrust24THRUST_300001_SM_1000_NS8cuda_cub4core6detail13_kernel_agentINS1_8__reduce10DrainAgentIlEEJN3cub18CUB_300001_SM_10009GridQueueIyEElEEEvDpT0_)
        .other          _ZN6thrust24THRUST_300001_SM_1000_NS8cuda_cub4core6detail13_kernel_agentINS1_8__reduce10DrainAgentIlEEJN3cub18CUB_300001_SM_10009GridQueueIyEElEEEvDpT0_,@"STO_CUDA_ENTRY STV_DEFAULT"
_ZN6thrust24THRUST_300001_SM_1000_NS8cuda_cub4core6detail13_kernel_agentINS1_8__reduce10DrainAgentIlEEJN3cub18CUB_300001_SM_10009GridQueueIyEElEEEvDpT0_:
.text._ZN6thrust24THRUST_300001_SM_1000_NS8cuda_cub4core6detail13_kernel_agentINS1_8__reduce10DrainAgentIlEEJN3cub18CUB_300001_SM_10009GridQueueIyEElEEEvDpT0_:
[----:B------:R-:W-:Y:S08]  /*0000*/  LDC R1, c[0x0][0x37c] ;  /* 0x0000df00ff017b82 */ /* 0x000ff00000000800 */
[----:B------:R-:W0:Y:S01]  /*0010*/  LDC.64 R2, c[0x0][0x380] ;  /* 0x0000e000ff027b82 */ /* 0x000e220000000a00 */
[----:B------:R-:W0:Y:S07]  /*0020*/  LDCU.64 UR4, c[0x0][0x358] ;  /* 0x00006b00ff0477ac */ /* 0x000e2e0008000a00 */
[----:B------:R-:W1:Y:S01]  /*0030*/  LDC.64 R4, c[0x0][0x388] ;  /* 0x0000e200ff047b82 */ /* 0x000e620000000a00 */
[----:B0-----:R-:W-:Y:S04]  /*0040*/  STG.E.64 desc[UR4][R2.64+0x8], RZ ;  /* 0x000008ff02007986 */ /* 0x001fe8000c101b04 */
[----:B-1----:R-:W-:Y:S01]  /*0050*/  STG.E.64 desc[UR4][R2.64], R4 ;  /* 0x0000000402007986 */ /* 0x002fe2000c101b04 */
[----:B------:R-:W-:Y:S05]  /*0060*/  EXIT ;  /* 0x000000000000794d */ /* 0x000fea0003800000 */
.L_x_115:
        /* <DEDUP_REMOVED lines=9> */
.L_x_742:


//--------------------- .text._ZN6thrust24THRUST_300001_SM_1000_NS8cuda_cub4core6detail13_kernel_agentINS1_8__reduce11ReduceAgentINS0_12zip_iteratorIN4cuda3std3__45tupleIJNS0_10device_ptrIfEENS0_17counting_iteratorIlNS0_11use_defaultESF_SF_EEEEEEEPNSB_IJflEEESJ_lNS1_9__extrema9arg_max_fIflNSA_4lessIfEEEEEEJSI_SK_lN3cub18CUB_300001_SM_100013GridEvenShareIlEENSS_9GridQueueIyEESP_EEEvDpT0_ --------------------------
	.section	.text._ZN6thrust24THRUST_300001_SM_1000_NS8cuda_cub4core6detail13_kernel_agentINS1_8__reduce11ReduceAgentINS0_12zip_iteratorIN4cuda3std3__45tupleIJNS0_10device_ptrIfEENS0_17counting_iteratorIlNS0_11use_defaultESF_SF_EEEEEEEPNSB_IJflEEESJ_lNS1_9__extrema9arg_max_fIflNSA_4lessIfEEEEEEJSI_SK_lN3cub18CUB_300001_SM_100013GridEvenShareIlEENSS_9GridQueueIyEESP_EEEvDpT0_,"ax",@progbits
	.align	128
        .global         _ZN6thrust24THRUST_300001_SM_1000_NS8cuda_cub4core6detail13_kernel_agentINS1_8__reduce11ReduceAgentINS0_12zip_iteratorIN4cuda3std3__45tupleIJNS0_10device_ptrIfEENS0_17counting_iteratorIlNS0_11use_defaultESF_SF_EEEEEEEPNSB_IJflEEESJ_lNS1_9__extrema9arg_max_fIflNSA_4lessIfEEEEEEJSI_SK_lN3cub18CUB_300001_SM_100013GridEvenShareIlEENSS_9GridQueueIyEESP_EEEvDpT0_
        .type           _ZN6thrust24THRUST_300001_SM_1000_NS8cuda_cub4core6detail13_kernel_agentINS1_8__reduce11ReduceAgentINS0_12zip_iteratorIN4cuda3std3__45tupleIJNS0_10device_ptrIfEENS0_17counting_iteratorIlNS0_11use_defaultESF_SF_EEEEEEEPNSB_IJflEEESJ_lNS1_9__extrema9arg_max_fIflNSA_4lessIfEEEEEEJSI_SK_lN3cub18CUB_300001_SM_100013GridEvenShareIlEENSS_9GridQueueIyEESP_EEEvDpT0_,@function
        .size           _ZN6thrust24THRUST_300001_SM_1000_NS8cuda_cub4core6detail13_kernel_agentINS1_8__reduce11ReduceAgentINS0_12zip_iteratorIN4cuda3std3__45tupleIJNS0_10device_ptrIfEENS0_17counting_iteratorIlNS0_11use_defaultESF_SF_EEEEEEEPNSB_IJflEEESJ_lNS1_9__extrema9arg_max_fIflNSA_4lessIfEEEEEEJSI_SK_lN3cub18CUB_300001_SM_100013GridEvenShareIlEENSS_9GridQueueIyEESP_EEEvDpT0_,(.L_x_743 - _ZN6thrust24THRUST_300001_SM_1000_NS8cuda_cub4core6detail13_kernel_agentINS1_8__reduce11ReduceAgentINS0_12zip_iteratorIN4cuda3std3__45tupleIJNS0_10device_ptrIfEENS0_17counting_iteratorIlNS0_11use_defaultESF_SF_EEEEEEEPNSB_IJflEEESJ_lNS1_9__extrema9arg_max_fIflNSA_4lessIfEEEEEEJSI_SK_lN3cub18CUB_300001_SM_100013GridEvenShareIlEENSS_9GridQueueIyEESP_EEEvDpT0_)
        .other          _ZN6thrust24THRUST_300001_SM_1000_NS8cuda_cub4core6detail13_kernel_agentINS1_8__reduce11ReduceAgentINS0_12zip_iteratorIN4cuda3std3__45tupleIJNS0_10device_ptrIfEENS0_17counting_iteratorIlNS0_11use_defaultESF_SF_EEEEEEEPNSB_IJflEEESJ_lNS1_9__extrema9arg_max_fIflNSA_4lessIfEEEEEEJSI_SK_lN3cub18CUB_300001_SM_100013GridEvenShareIlEENSS_9GridQueueIyEESP_EEEvDpT0_,@"STO_CUDA_ENTRY STV_DEFAULT"
_ZN6thrust24THRUST_300001_SM_1000_NS8cuda_cub4core6detail13_kernel_agentINS1_8__reduce11ReduceAgentINS0_12zip_iteratorIN4cuda3std3__45tupleIJNS0_10device_ptrIfEENS0_17counting_iteratorIlNS0_11use_defaultESF_SF_EEEEEEEPNSB_IJflEEESJ_lNS1_9__extrema9arg_max_fIflNSA_4lessIfEEEEEEJSI_SK_lN3cub18CUB_300001_SM_100013GridEvenShareIlEENSS_9GridQueueIyEESP_EEEvDpT0_:
.text._ZN6thrust24THRUST_300001_SM_1000_NS8cuda_cub4core6detail13_kernel_agentINS1_8__reduce11ReduceAgentINS0_12zip_iteratorIN4cuda3std3__45tupleIJNS0_10device_ptrIfEENS0_17counting_iteratorIlNS0_11use_defaultESF_SF_EEEEEEEPNSB_IJflEEESJ_lNS1_9__extrema9arg_max_fIflNSA_4lessIfEEEEEEJSI_SK_lN3cub18CUB_300001_SM_100013GridEvenShareIlEENSS_9GridQueueIyEESP_EEEvDpT0_:
[----:B------:R-:W-:Y:S01]  /*0000*/  LDC R1, c[0x0][0x37c] ;  /* 0x0000df00ff017b82 */ /* 0x000fe20000000800 */
[----:B------:R-:W0:Y:S01]  /*0010*/  S2R R0, SR_CTAID.X ;  /* 0x0000000000007919 */ /* 0x000e220000002500 */
[----:B------:R-:W1:Y:S01]  /*0020*/  LDCU.64 UR4, c[0x0][0x398] ;  /* 0x00007300ff0477ac */ /* 0x000e620008000a00 */
[----:B------:R-:W-:Y:S01]  /*0030*/  BSSY.RECONVERGENT B0, `(.L_x_116) ;  /* 0x00005a5000007945 */ /* 0x000fe20003800200 */
[----:B------:R-:W2:Y:S01]  /*0040*/  LDCU UR6, c[0x0][0x370] ;  /* 0x00006e00ff0677ac */ /* 0x000ea20008000800 */
[----:B------:R-:W3:Y:S01]  /*0050*/  LDCU.64 UR10, c[0x0][0x358] ;  /* 0x00006b00ff0a77ac */ /* 0x000ee20008000a00 */
[----:B-1----:R-:W-:Y:S02]  /*0060*/  IMAD.U32 R7, RZ, RZ, UR4 ;  /* 0x00000004ff077e24 */ /* 0x002fe4000f8e00ff */
[----:B------:R-:W-:Y:S01]  /*0070*/  IMAD.U32 R18, RZ, RZ, UR5 ;  /* 0x00000005ff127e24 */ /* 0x000fe2000f8e00ff */
[----:B--2---:R-:W-:Y:S01]  /*0080*/  UIMAD UR6, UR6, 0x500, URZ ;  /* 0x00000500060678a4 */ /* 0x004fe2000f8e02ff */
[----:B0-----:R-:W-:-:S05]  /*0090*/  IMAD R6, R0, 0x500, RZ ;  /* 0x0000050000067824 */ /* 0x001fca00078e02ff */
[----:B------:R-:W-:-:S04]  /*00a0*/  IADD3 R2, P1, PT, R6, 0x500, RZ ;  /* 0x0000050006027810 */ /* 0x000fc80007f3e0ff */
[----:B------:R-:W-:Y:S01]  /*00b0*/  ISETP.GT.U32.AND P0, PT, R2, R7, PT ;  /* 0x000000070200720c */ /* 0x000fe20003f04070 */
[----:B------:R-:W-:-:S05]  /*00c0*/  IMAD.X R3, RZ, RZ, RZ, P1 ;  /* 0x000000ffff037224 */ /* 0x000fca00008e06ff */
[----:B------:R-:W-:-:S13]  /*00d0*/  ISETP.GT.AND.EX P0, PT, R3, R18, PT, P0 ;  /* 0x000000120300720c */ /* 0x000fda0003f04300 */
[----:B---3--:R-:W-:Y:S05]  /*00e0*/  @!P0 BRA `(.L_x_117) ;  /* 0x0000003000d48947 */ /* 0x008fea0003800000 */
[----:B------:R-:W0:Y:S01]  /*00f0*/  S2R R9, SR_TID.X ;  /* 0x0000000000097919 */ /* 0x000e220000002100 */
[----:B------:R-:W-:Y:S01]  /*0100*/  IMAD.IADD R10, R7, 0x1, -R6 ;  /* 0x00000001070a7824 */ /* 0x000fe200078e0a06 */
[----:B------:R-:W-:Y:S01]  /*0110*/  BSSY.RECONVERGENT B1, `(.L_x_118) ;  /* 0x0000010000017945 */ /* 0x000fe20003800200 */
[----:B------:R-:W-:Y:S02]  /*0120*/  IMAD.MOV.U32 R12, RZ, RZ, RZ ;  /* 0x000000ffff0c7224 */ /* 0x000fe400078e00ff */
[----:B------:R-:W-:Y:S02]  /*0130*/  IMAD.MOV.U32 R11, RZ, RZ, RZ ;  /* 0x000000ffff0b7224 */ /* 0x000fe400078e00ff */
[----:B------:R-:W-:Y:S01]  /*0140*/  IMAD.MOV.U32 R8, RZ, RZ, RZ ;  /* 0x000000ffff087224 */ /* 0x000fe200078e00ff */
[----:B0-----:R-:W-:Y:S01]  /*0150*/  ISETP.GE.AND P0, PT, R9, R10, PT ;  /* 0x0000000a0900720c */ /* 0x001fe20003f06270 */
[----:B------:R-:W-:-:S12]  /*0160*/  IMAD.MOV.U32 R13, RZ, RZ, R9 ;  /* 0x000000ffff0d7224 */ /* 0x000fd800078e0009 */
[----:B------:R-:W-:Y:S05]  /*0170*/  @P0 BRA `(.L_x_119) ;  /* 0x0000000000240947 */ /* 0x000fea0003800000 */
[----:B------:R-:W0:Y:S01]  /*0180*/  LDCU.128 UR4, c[0x0][0x380] ;  /* 0x00007000ff0477ac */ /* 0x000e220008000c00 */
[----:B------:R-:W-:-:S05]  /*0190*/  IADD3 R11, P0, PT, R6, R9, RZ ;  /* 0x00000009060b7210 */ /* 0x000fca0007f1e0ff */
[----:B------:R-:W-:Y:S01]  /*01a0*/  IMAD.X R8, RZ, RZ, RZ, P0 ;  /* 0x000000ffff087224 */ /* 0x000fe200000e06ff */
[----:B0-----:R-:W-:-:S04]  /*01b0*/  LEA R2, P1, R11, UR4, 0x2 ;  /* 0x000000040b027c11 */ /* 0x001fc8000f8210ff */
[----:B------:R-:W-:-:S05]  /*01c0*/  LEA.HI.X R3, R11, UR5, R8, 0x2, P1 ;  /* 0x000000050b037c11 */ /* 0x000fca00088f1408 */
[----:B------:R0:W5:Y:S01]  /*01d0*/  LDG.E R12, desc[UR10][R2.64] ;  /* 0x0000000a020c7981 */ /* 0x000162000c1e1900 */
[----:B------:R-:W-:Y:S01]  /*01e0*/  IADD3 R11, P0, PT, R11, UR6, RZ ;  /* 0x000000060b0b7c10 */ /* 0x000fe2000ff1e0ff */
[----:B------:R-:W-:-:S03]  /*01f0*/  VIADD R13, R9, 0x100 ;  /* 0x00000100090d7836 */ /* 0x000fc60000000000 */
[----:B------:R-:W-:-:S09]  /*0200*/  IADD3.X R8, PT, PT, R8, UR7, RZ, P0, !PT ;  /* 0x0000000708087c10 */ /* 0x000fd200087fe4ff */
.L_x_119:
[----:B------:R-:W-:Y:S05]  /*0210*/  BSYNC.RECONVERGENT B1 ;  /* 0x0000000000017941 */ /* 0x000fea0003800200 */
.L_x_118:
[----:B------:R-:W-:Y:S01]  /*0220*/  ISETP.GE.AND P0, PT, R13, R10, PT ;  /* 0x0000000a0d00720c */ /* 0x000fe20003f06270 */
[----:B------:R-:W-:-:S12]  /*0230*/  BSSY.RECONVERGENT B1, `(.L_x_120) ;  /* 0x0000099000017945 */ /* 0x000fd80003800200 */
[----:B------:R-:W-:Y:S05]  /*0240*/  @P0 BRA `(.L_x_121) ;  /* 0x00000008005c0947 */ /* 0x000fea0003800000 */
[----:B0-----:R-:W-:Y:S01]  /*0250*/  LOP3.LUT R2, RZ, R13, RZ, 0x33, !PT ;  /* 0x0000000dff027212 */ /* 0x001fe200078e33ff */
[----:B------:R-:W-:Y:S03]  /*0260*/  BSSY.RECONVERGENT B2, `(.L_x_122) ;  /* 0x000002e000027945 */ /* 0x000fe60003800200 */
[----:B------:R-:W-:-:S04]  /*0270*/  IADD3 R15, PT, PT, -R6, R7, R2 ;  /* 0x00000007060f7210 */ /* 0x000fc80007ffe102 */
[----:B------:R-:W-:-:S04]  /*0280*/  LOP3.LUT R2, R15, 0x300, RZ, 0xc0, !PT ;  /* 0x000003000f027812 */ /* 0x000fc800078ec0ff */
[----:B------:R-:W-:-:S13]  /*0290*/  ISETP.NE.AND P0, PT, R2, 0x300, PT ;  /* 0x000003000200780c */ /* 0x000fda0003f05270 */
[----:B------:R-:W-:Y:S05]  /*02a0*/  @!P0 BRA `(.L_x_123) ;  /* 0x0000000000a48947 */ /* 0x000fea0003800000 */
[----:B------:R-:W0:Y:S01]  /*02b0*/  LDCU.128 UR4, c[0x0][0x380] ;  /* 0x00007000ff0477ac */ /* 0x000e220008000c00 */
[----:B------:R-:W-:Y:S02]  /*02c0*/  IADD3 R3, P0, PT, R6, R13, RZ ;  /* 0x0000000d06037210 */ /* 0x000fe40007f1e0ff */
[----:B------:R-:W-:-:S03]  /*02d0*/  LEA.HI R2, R15, 0x1, RZ, 0x18 ;  /* 0x000000010f027811 */ /* 0x000fc600078fc0ff */
[----:B------:R-:W-:Y:S01]  /*02e0*/  IMAD.X R14, RZ, RZ, RZ, P0 ;  /* 0x000000ffff0e7224 */ /* 0x000fe200000e06ff */
[----:B------:R-:W-:-:S05]  /*02f0*/  LOP3.LUT R2, R2, 0x3, RZ, 0xc0, !PT ;  /* 0x0000000302027812 */ /* 0x000fca00078ec0ff */
[----:B------:R-:W-:Y:S01]  /*0300*/  IMAD.MOV R4, RZ, RZ, -R2 ;  /* 0x000000ffff047224 */ /* 0x000fe200078e0a02 */
[C---:B0-----:R-:W-:Y:S02]  /*0310*/  LEA R5, P2, R3.reuse, UR4, 0x2 ;  /* 0x0000000403057c11 */ /* 0x041fe4000f8410ff */
[C---:B------:R-:W-:Y:S02]  /*0320*/  IADD3 R7, P1, PT, R3.reuse, UR6, RZ ;  /* 0x0000000603077c10 */ /* 0x040fe4000ff3e0ff */
[----:B------:R-:W-:Y:S02]  /*0330*/  LEA.HI.X R3, R3, UR5, R14, 0x2, P2 ;  /* 0x0000000503037c11 */ /* 0x000fe400090f140e */
[----:B------:R-:W-:-:S09]  /*0340*/  IADD3.X R14, PT, PT, R14, UR7, RZ, P1, !PT ;  /* 0x000000070e0e7c10 */ /* 0x000fd20008ffe4ff */
.L_x_126:
[----:B------:R-:W-:-:S05]  /*0350*/  IMAD.MOV.U32 R2, RZ, RZ, R5 ;  /* 0x000000ffff027224 */ /* 0x000fca00078e0005 */
[----:B------:R-:W2:Y:S01]  /*0360*/  LDG.E R19, desc[UR10][R2.64] ;  /* 0x0000000a02137981 */ /* 0x000ea2000c1e1900 */
[----:B------:R-:W-:Y:S01]  /*0370*/  VIADD R4, R4, 0x1 ;  /* 0x0000000104047836 */ /* 0x000fe20000000000 */
[----:B------:R-:W-:Y:S01]  /*0380*/  BSSY.RECONVERGENT B3, `(.L_x_124) ;  /* 0x0000016000037945 */ /* 0x000fe20003800200 */
[----:B------:R-:W-:Y:S01]  /*0390*/  IMAD.MOV.U32 R18, RZ, RZ, R11 ;  /* 0x000000ffff127224 */ /* 0x000fe200078e000b */
[----:B------:R-:W-:Y:S01]  /*03a0*/  IADD3 R5, P3, PT, R5, 0x400, RZ ;  /* 0x0000040005057810 */ /* 0x000fe20007f7e0ff */
[----:B------:R-:W-:Y:S01]  /*03b0*/  IMAD.MOV.U32 R17, RZ, RZ, R8 ;  /* 0x000000ffff117224 */ /* 0x000fe200078e0008 */
[----:B------:R-:W-:Y:S01]  /*03c0*/  ISETP.NE.AND P2, PT, R4, RZ, PT ;  /* 0x000000ff0400720c */ /* 0x000fe20003f45270 */
[----:B-----5:R-:W-:Y:S02]  /*03d0*/  IMAD.MOV.U32 R16, RZ, RZ, R12 ;  /* 0x000000ffff107224 */ /* 0x020fe400078e000c */
[----:B------:R-:W-:Y:S02]  /*03e0*/  IMAD.MOV.U32 R11, RZ, RZ, R7 ;  /* 0x000000ffff0b7224 */ /* 0x000fe400078e0007 */
[----:B------:R-:W-:Y:S01]  /*03f0*/  IMAD.MOV.U32 R8, RZ, RZ, R14 ;  /* 0x000000ffff087224 */ /* 0x000fe200078e000e */
[----:B--2---:R-:W-:Y:S01]  /*0400*/  FSETP.GEU.AND P0, PT, R12, R19, PT ;  /* 0x000000130c00720b */ /* 0x004fe20003f0e000 */
[----:B------:R-:W-:-:S12]  /*0410*/  IMAD.MOV.U32 R12, RZ, RZ, R19 ;  /* 0x000000ffff0c7224 */ /* 0x000fd800078e0013 */
        /* <DEDUP_REMOVED lines=12> */
.L_x_125:
[----:B------:R-:W-:Y:S05]  /*04e0*/  BSYNC.RECONVERGENT B3 ;  /* 0x0000000000037941 */ /* 0x000fea0003800200 */
.L_x_124:
[----:B------:R-:W-:Y:S01]  /*04f0*/  IADD3 R7, P0, PT, R7, 0x100, RZ ;  /* 0x0000010007077810 */ /* 0x000fe20007f1e0ff */
[----:B------:R-:W-:Y:S02]  /*0500*/  VIADD R13, R13, 0x100 ;  /* 0x000001000d0d7836 */ /* 0x000fe40000000000 */
[----:B------:R-:W-:Y:S02]  /*0510*/  IMAD.X R3, RZ, RZ, R3, P3 ;  /* 0x000000ffff037224 */ /* 0x000fe400018e0603 */
[----:B------:R-:W-:Y:S01]  /*0520*/  IMAD.X R14, RZ, RZ, R14, P0 ;  /* 0x000000ffff0e7224 */ /* 0x000fe200000e060e */
[----:B------:R-:W-:Y:S07]  /*0530*/  @P2 BRA `(.L_x_126) ;  /* 0xfffffffc00842947 */ /* 0x000fee000383ffff */
.L_x_123:
[----:B------:R-:W-:Y:S05]  /*0540*/  BSYNC.RECONVERGENT B2 ;  /* 0x0000000000027941 */ /* 0x000fea0003800200 */
.L_x_122:
[----:B------:R-:W-:-:S13]  /*0550*/  ISETP.GE.U32.AND P0, PT, R15, 0x300, PT ;  /* 0x000003000f00780c */ /* 0x000fda0003f06070 */
[----:B------:R-:W-:Y:S05]  /*0560*/  @!P0 BRA `(.L_x_121) ;  /* 0x0000000400948947 */ /* 0x000fea0003800000 */
[----:B------:R-:W0:Y:S01]  /*0570*/  LDC.64 R4, c[0x0][0x380] ;  /* 0x0000e000ff047b82 */ /* 0x000e220000000a00 */
[----:B------:R-:W-:-:S07]  /*0580*/  VIADD R7, R13, 0x200 ;  /* 0x000002000d077836 */ /* 0x000fce0000000000 */
[----:B------:R-:W1:Y:S02]  /*0590*/  LDC.64 R2, c[0x0][0x388] ;  /* 0x0000e200ff027b82 */ /* 0x000e640000000a00 */
.L_x_135:
[----:B------:R-:W-:-:S05]  /*05a0*/  VIADD R13, R7, 0xfffffe00 ;  /* 0xfffffe00070d7836 */ /* 0x000fca0000000000 */
[----:B------:R-:W-:-:S04]  /*05b0*/  IADD3 R19, P0, PT, R6, R13, RZ ;  /* 0x0000000d06137210 */ /* 0x000fc80007f1e0ff */
[----:B------:R-:W-:Y:S02]  /*05c0*/  LEA.HI.X.SX32 R18, R13, RZ, 0x1, P0 ;  /* 0x000000ff0d127211 */ /* 0x000fe400000f0eff */
[----:B0-----:R-:W-:-:S04]  /*05d0*/  LEA R16, P0, R19, R4, 0x2 ;  /* 0x0000000413107211 */ /* 0x001fc800078010ff */
[----:B------:R-:W-:-:S05]  /*05e0*/  LEA.HI.X R17, R19, R5, R18, 0x2, P0 ;  /* 0x0000000513117211 */ /* 0x000fca00000f1412 */
[----:B------:R-:W2:Y:S04]  /*05f0*/  LDG.E R25, desc[UR10][R16.64] ;  /* 0x0000000a10197981 */ /* 0x000ea8000c1e1900 */
[----:B-----5:R0:W5:Y:S04]  /*0600*/  LDG.E R15, desc[UR10][R16.64+0x400] ;  /* 0x0004000a100f7981 */ /* 0x020168000c1e1900 */
[----:B------:R0:W5:Y:S04]  /*0610*/  LDG.E R13, desc[UR10][R16.64+0x800] ;  /* 0x0008000a100d7981 */ /* 0x000168000c1e1900 */
[----:B------:R0:W5:Y:S01]  /*0620*/  LDG.E R14, desc[UR10][R16.64+0xc00] ;  /* 0x000c000a100e7981 */ /* 0x000162000c1e1900 */
[----:B-1----:R-:W-:Y:S01]  /*0630*/  IADD3 R20, P1, PT, R19, R2, RZ ;  /* 0x0000000213147210 */ /* 0x002fe20007f3e0ff */
[----:B------:R-:W-:Y:S01]  /*0640*/  BSSY.RECONVERGENT B2, `(.L_x_127) ;  /* 0x0000013000027945 */ /* 0x000fe20003800200 */
[----:B------:R-:W-:-:S03]  /*0650*/  VIADD R19, R7, 0xffffff00 ;  /* 0xffffff0007137836 */ /* 0x000fc60000000000 */
[----:B------:R-:W-:Y:S02]  /*0660*/  IMAD.X R23, R18, 0x1, R3, P1 ;  /* 0x0000000112177824 */ /* 0x000fe400008e0603 */
[----:B------:R-:W-:Y:S02]  /*0670*/  IMAD.MOV.U32 R21, RZ, RZ, R20 ;  /* 0x000000ffff157224 */ /* 0x000fe400078e0014 */
[----:B------:R-:W-:Y:S01]  /*0680*/  IMAD.MOV.U32 R22, RZ, RZ, R23 ;  /* 0x000000ffff167224 */ /* 0x000fe200078e0017 */
[----:B--2---:R-:W-:Y:S01]  /*0690*/  FSETP.GEU.AND P0, PT, R12, R25, PT ;  /* 0x000000190c00720b */ /* 0x004fe20003f0e000 */
[----:B------:R-:W-:-:S12]  /*06a0*/  IMAD.MOV.U32 R18, RZ, RZ, R25 ;  /* 0x000000ffff127224 */ /* 0x000fd800078e0019 */
[----:B0-----:R-:W-:Y:S05]  /*06b0*/  @!P0 BRA `(.L_x_128) ;  /* 0x00000000002c8947 */ /* 0x001fea0003800000 */
        /* <DEDUP_REMOVED lines=11> */
.L_x_128:
[----:B------:R-:W-:Y:S05]  /*0770*/  BSYNC.RECONVERGENT B2 ;  /* 0x0000000000027941 */ /* 0x000fea0003800200 */
.L_x_127:
[----:B-----5:R-:W-:Y:S01]  /*0780*/  FSETP.GEU.AND P0, PT, R18, R15, PT ;  /* 0x0000000f1200720b */ /* 0x020fe20003f0e000 */
[----:B------:R-:W-:Y:S01]  /*0790*/  BSSY.RECONVERGENT B2, `(.L_x_129) ;  /* 0x0000013000027945 */ /* 0x000fe20003800200 */
[----:B------:R-:W-:Y:S02]  /*07a0*/  SHF.R.S32.HI R8, RZ, 0x1f, R19 ;  /* 0x0000001fff087819 */ /* 0x000fe40000011413 */
[----:B------:R-:W-:-:S04]  /*07b0*/  IADD3 R12, P1, P2, R19, R2, R6 ;  /* 0x00000002130c7210 */ /* 0x000fc80007a3e006 */
[----:B------:R-:W-:Y:S01]  /*07c0*/  IADD3.X R11, PT, PT, R8, R3, RZ, P1, P2 ;  /* 0x00000003080b7210 */ /* 0x000fe20000fe44ff */
[----:B------:R-:W-:Y:S02]  /*07d0*/  IMAD.MOV.U32 R19, RZ, RZ, R12 ;  /* 0x000000ffff137224 */ /* 0x000fe400078e000c */
[----:B------:R-:W-:Y:S02]  /*07e0*/  IMAD.MOV.U32 R8, RZ, RZ, R15 ;  /* 0x000000ffff087224 */ /* 0x000fe400078e000f */
[----:B------:R-:W-:Y:S01]  /*07f0*/  IMAD.MOV.U32 R20, RZ, RZ, R11 ;  /* 0x000000ffff147224 */ /* 0x000fe200078e000b */
[----:B------:R-:W-:Y:S06]  /*0800*/  @!P0 BRA `(.L_x_130) ;  /* 0x00000000002c8947 */ /* 0x000fec0003800000 */
        /* <DEDUP_REMOVED lines=11> */
.L_x_130:
[----:B------:R-:W-:Y:S05]  /*08c0*/  BSYNC.RECONVERGENT B2 ;  /* 0x0000000000027941 */ /* 0x000fea0003800200 */
.L_x_129:
[----:B------:R-:W-:Y:S01]  /*08d0*/  FSETP.GEU.AND P0, PT, R8, R13, PT ;  /* 0x0000000d0800720b */ /* 0x000fe20003f0e000 */
[C---:B------:R-:W-:Y:S01]  /*08e0*/  VIADD R11, R7.reuse, 0x100 ;  /* 0x00000100070b7836 */ /* 0x040fe20000000000 */
[----:B------:R-:W-:Y:S01]  /*08f0*/  SHF.R.S32.HI R12, RZ, 0x1f, R7 ;  /* 0x0000001fff0c7819 */ /* 0x000fe20000011407 */
[----:B------:R-:W-:Y:S01]  /*0900*/  BSSY.RECONVERGENT B2, `(.L_x_131) ;  /* 0x0000014000027945 */ /* 0x000fe20003800200 */
[-CC-:B------:R-:W-:Y:S01]  /*0910*/  IADD3 R18, P1, P4, R7, R2.reuse, R6.reuse ;  /* 0x0000000207127210 */ /* 0x180fe20007c3e006 */
[----:B------:R-:W-:Y:S01]  /*0920*/  IMAD.MOV.U32 R15, RZ, RZ, R13 ;  /* 0x000000ffff0f7224 */ /* 0x000fe200078e000d */
[----:B------:R-:W-:Y:S02]  /*0930*/  IADD3 R23, P2, P3, R11, R2, R6 ;  /* 0x000000020b177210 */ /* 0x000fe40007b5e006 */
[----:B------:R-:W-:Y:S01]  /*0940*/  IADD3.X R21, PT, PT, R12, R3, RZ, P1, P4 ;  /* 0x000000030c157210 */ /* 0x000fe20000fe84ff */
[----:B------:R-:W-:Y:S01]  /*0950*/  IMAD.MOV.U32 R16, RZ, RZ, R18 ;  /* 0x000000ffff107224 */ /* 0x000fe200078e0012 */
[----:B------:R-:W-:-:S03]  /*0960*/  SHF.R.S32.HI R12, RZ, 0x1f, R11 ;  /* 0x0000001fff0c7819 */ /* 0x000fc6000001140b */
        /* <DEDUP_REMOVED lines=13> */
.L_x_132:
[----:B------:R-:W-:Y:S05]  /*0a40*/  BSYNC.RECONVERGENT B2 ;  /* 0x0000000000027941 */ /* 0x000fea0003800200 */
.L_x_131:
[----:B------:R-:W-:Y:S01]  /*0a50*/  FSETP.GEU.AND P0, PT, R15, R14, PT ;  /* 0x0000000e0f00720b */ /* 0x000fe20003f0e000 */
[----:B------:R-:W-:Y:S01]  /*0a60*/  BSSY.RECONVERGENT B2, `(.L_x_133) ;  /* 0x0000011000027945 */ /* 0x000fe20003800200 */
[----:B------:R-:W-:Y:S01]  /*0a70*/  IADD3.X R18, PT, PT, R12, R3, RZ, P2, P3 ;  /* 0x000000030c127210 */ /* 0x000fe200017e64ff */
[----:B------:R-:W-:Y:S02]  /*0a80*/  IMAD.MOV.U32 R11, RZ, RZ, R23 ;  /* 0x000000ffff0b7224 */ /* 0x000fe400078e0017 */
[----:B------:R-:W-:Y:S02]  /*0a90*/  IMAD.MOV.U32 R12, RZ, RZ, R14 ;  /* 0x000000ffff0c7224 */ /* 0x000fe400078e000e */
[----:B------:R-:W-:-:S06]  /*0aa0*/  IMAD.MOV.U32 R8, RZ, RZ, R18 ;  /* 0x000000ffff087224 */ /* 0x000fcc00078e0012 */
        /* <DEDUP_REMOVED lines=12> */
.L_x_134:
[----:B------:R-:W-:Y:S05]  /*0b70*/  BSYNC.RECONVERGENT B2 ;  /* 0x0000000000027941 */ /* 0x000fea0003800200 */
.L_x_133:
[C---:B------:R-:W-:Y:S02]  /*0b80*/  VIADD R13, R7.reuse, 0x200 ;  /* 0x00000200070d7836 */ /* 0x040fe40000000000 */
[----:B------:R-:W-:-:S03]  /*0b90*/  VIADD R7, R7, 0x400 ;  /* 0x0000040007077836 */ /* 0x000fc60000000000 */
[----:B------:R-:W-:-:S13]  /*0ba0*/  ISETP.GE.AND P0, PT, R13, R10, PT ;  /* 0x0000000a0d00720c */ /* 0x000fda0003f06270 */
[----:B------:R-:W-:Y:S05]  /*0bb0*/  @!P0 BRA `(.L_x_135) ;  /* 0xfffffff800788947 */ /* 0x000fea000383ffff */
.L_x_121:
[----:B------:R-:W-:Y:S05]  /*0bc0*/  BSYNC.RECONVERGENT B1 ;  /* 0x0000000000017941 */ /* 0x000fea0003800200 */
.L_x_120:
[----:B------:R-:W-:-:S13]  /*0bd0*/  ISETP.GE.AND P0, PT, R10, 0x100, PT ;  /* 0x000001000a00780c */ /* 0x000fda0003f06270 */
[----:B------:R-:W-:Y:S05]  /*0be0*/  @!P0 BRA `(.L_x_136) ;  /* 0x00000010008c8947 */ /* 0x000fea0003800000 */
[----:B------:R-:W1:Y:S01]  /*0bf0*/  S2R R10, SR_LANEID ;  /* 0x00000000000a7919 */ /* 0x000e620000000000 */
[----:B------:R-:W-:Y:S01]  /*0c00*/  BSSY.RECONVERGENT B1, `(.L_x_137) ;  /* 0x000001b000017945 */ /* 0x000fe20003800200 */
[----:B------:R-:W-:Y:S01]  /*0c10*/  IMAD.MOV.U32 R6, RZ, RZ, R11 ;  /* 0x000000ffff067224 */ /* 0x000fe200078e000b */
[----:B0----5:R0:W2:Y:S01]  /*0c20*/  SHFL.DOWN PT, R3, R12, 0x1, 0x1f ;  /* 0x08201f000c037f89 */ /* 0x0210a200000e0000 */
[----:B------:R-:W-:Y:S02]  /*0c30*/  IMAD.MOV.U32 R7, RZ, RZ, R8 ;  /* 0x000000ffff077224 */ /* 0x000fe400078e0008 */
[----:B------:R-:W-:Y:S01]  /*0c40*/  IMAD.MOV.U32 R2, RZ, RZ, R12 ;  /* 0x000000ffff027224 */ /* 0x000fe200078e000c */
[----:B------:R0:W3:Y:S04]  /*0c50*/  SHFL.DOWN PT, R4, R11, 0x1, 0x1f ;  /* 0x08201f000b047f89 */ /* 0x0000e800000e0000 */
[----:B------:R0:W4:Y:S01]  /*0c60*/  SHFL.DOWN PT, R5, R8, 0x1, 0x1f ;  /* 0x08201f0008057f89 */ /* 0x00012200000e0000 */
[----:B-1----:R-:W-:-:S02]  /*0c70*/  ISETP.GT.AND P0, PT, R10, 0x1e, PT ;  /* 0x0000001e0a00780c */ /* 0x002fc40003f04270 */
[C---:B------:R-:W-:Y:S02]  /*0c80*/  ISETP.GT.AND P1, PT, R10.reuse, 0x1d, PT ;  /* 0x0000001d0a00780c */ /* 0x040fe40003f24270 */
[----:B------:R-:W-:-:S09]  /*0c90*/  ISETP.GT.AND P3, PT, R10, 0x1b, PT ;  /* 0x0000001b0a00780c */ /* 0x000fd20003f64270 */
[----:B0-234-:R-:W-:Y:S05]  /*0ca0*/  @P0 BRA `(.L_x_138) ;  /* 0x0000000000400947 */ /* 0x01dfea0003800000 */
        /* <DEDUP_REMOVED lines=16> */
.L_x_138:
[----:B------:R-:W-:Y:S05]  /*0db0*/  BSYNC.RECONVERGENT B1 ;  /* 0x0000000000017941 */ /* 0x000fea0003800200 */
.L_x_137:
        /* <DEDUP_REMOVED lines=27> */
.L_x_140:
[----:B------:R-:W-:Y:S05]  /*0f70*/  BSYNC.RECONVERGENT B1 ;  /* 0x0000000000017941 */ /* 0x000fea0003800200 */
.L_x_139:
        /* <DEDUP_REMOVED lines=9> */
[----:B0-----:R-:W-:Y:S02]  /*1010*/  IMAD.MOV.U32 R6, RZ, RZ, R11 ;  /* 0x000000ffff067224 */ /* 0x001fe400078e000b */
[----:B-1----:R-:W-:Y:S02]  /*1020*/  IMAD.MOV.U32 R7, RZ, RZ, R10 ;  /* 0x000000ffff077224 */ /* 0x002fe400078e000a */
        /* <DEDUP_REMOVED lines=13> */
.L_x_142:
[----:B------:R-:W-:Y:S05]  /*1100*/  BSYNC.RECONVERGENT B1 ;  /* 0x0000000000017941 */ /* 0x000fea0003800200 */
.L_x_141:
        /* <DEDUP_REMOVED lines=9> */
[----:B---3--:R-:W-:Y:S02]  /*11a0*/  IMAD.MOV.U32 R4, RZ, RZ, R13 ;  /* 0x000000ffff047224 */ /* 0x008fe400078e000d */
        /* <DEDUP_REMOVED lines=14> */
.L_x_144:
[----:B------:R-:W-:Y:S05]  /*1290*/  BSYNC.RECONVERGENT B1 ;  /* 0x0000000000017941 */ /* 0x000fea0003800200 */
.L_x_143:
[----:B0-----:R0:W0:Y:S01]  /*12a0*/  SHFL.DOWN PT, R2, R3, 0x10, 0x1f ;  /* 0x0a001f0003027f89 */ /* 0x00102200000e0000 */
[----:B------:R-:W-:Y:S01]  /*12b0*/  BSSY.RECONVERGENT B1, `(.L_x_145) ;  /* 0x0000017000017945 */ /* 0x000fe20003800200 */
[----:B--2---:R-:W-:Y:S02]  /*12c0*/  IMAD.MOV.U32 R7, RZ, RZ, R4 ;  /* 0x000000ffff077224 */ /* 0x004fe400078e0004 */
[----:B------:R2:W0:Y:S01]  /*12d0*/  SHFL.DOWN PT, R11, R4, 0x10, 0x1f ;  /* 0x0a001f00040b7f89 */ /* 0x00042200000e0000 */
[----:B----4-:R-:W-:Y:S02]  /*12e0*/  IMAD.MOV.U32 R8, RZ, RZ, R5 ;  /* 0x000000ffff087224 */ /* 0x010fe400078e0005 */
[----:B------:R-:W-:Y:S01]  /*12f0*/  IMAD.MOV.U32 R6, RZ, RZ, R3 ;  /* 0x000000ffff067224 */ /* 0x000fe200078e0003 */
[----:B-1----:R2:W1:Y:S01]  /*1300*/  SHFL.DOWN PT, R10, R5, 0x10, 0x1f ;  /* 0x0a001f00050a7f89 */ /* 0x00246200000e0000 */
[----:B------:R-:W-:Y:S05]  /*1310*/  @P4 BRA `(.L_x_146) ;  /* 0x0000000000404947 */ /* 0x000fea0003800000 */
[----:B0-----:R-:W-:Y:S01]  /*1320*/  FSETP.GEU.AND P0, PT, R3, R2, PT ;  /* 0x000000020300720b */ /* 0x001fe20003f0e000 */
[----:B------:R-:W-:Y:S02]  /*1330*/  IMAD.MOV.U32 R7, RZ, RZ, R11 ;  /* 0x000000ffff077224 */ /* 0x000fe400078e000b */
        /* <DEDUP_REMOVED lines=14> */
.L_x_146:
[----:B------:R-:W-:Y:S05]  /*1420*/  BSYNC.RECONVERGENT B1 ;  /* 0x0000000000017941 */ /* 0x000fea0003800200 */
.L_x_145:
[----:B------:R-:W-:Y:S04]  /*1430*/  BSSY.RECONVERGENT B1, `(.L_x_147) ;  /* 0x000000c000017945 */ /* 0x000fe80003800200 */
[----:B------:R-:W-:Y:S05]  /*1440*/  @P2 BRA `(.L_x_148) ;  /* 0x0000000000282947 */ /* 0x000fea0003800000 */
[----:B--2---:R-:W2:Y:S01]  /*1450*/  S2R R4, SR_CgaCtaId ;  /* 0x0000000000047919 */ /* 0x004ea20000008800 */
        /* <DEDUP_REMOVED lines=9> */
.L_x_148:
[----:B------:R-:W-:Y:S05]  /*14f0*/  BSYNC.RECONVERGENT B1 ;  /* 0x0000000000017941 */ /* 0x000fea0003800200 */
.L_x_147:
[----:B------:R-:W-:Y:S01]  /*1500*/  BAR.SYNC.DEFER_BLOCKING 0x0 ;  /* 0x0000000000007b1d */ /* 0x000fe20000010000 */
[----:B------:R-:W-:-:S13]  /*1510*/  ISETP.NE.AND P2, PT, R9, RZ, PT ;  /* 0x000000ff0900720c */ /* 0x000fda0003f45270 */
[----:B------:R-:W-:Y:S05]  /*1520*/  @P2 BRA `(.L_x_149) ;  /* 0x0000004400542947 */ /* 0x000fea0003800000 */
[----:B0---4-:R-:W0:Y:S01]  /*1530*/  S2R R3, SR_CgaCtaId ;  /* 0x0000000000037919 */ /* 0x011e220000008800 */
[----:B------:R-:W-:Y:S01]  /*1540*/  MOV R2, 0x400 ;  /* 0x0000040000027802 */ /* 0x000fe20000000f00 */
[----:B------:R-:W-:Y:S03]  /*1550*/  BSSY.RECONVERGENT B1, `(.L_x_150) ;  /* 0x0000016000017945 */ /* 0x000fe60003800200 */
[----:B0-----:R-:W-:-:S05]  /*1560*/  LEA R26, R3, R2, 0x18 ;  /* 0x00000002031a7211 */ /* 0x001fca00078ec0ff */
[----:B--2---:R-:W0:Y:S04]  /*1570*/  LDS R5, [R26+0x18] ;  /* 0x000018001a057984 */ /* 0x004e280000000800 */
[----:B------:R2:W4:Y:S04]  /*1580*/  LDS.64 R2, [R26+0x20] ;  /* 0x000020001a027984 */ /* 0x0005280000000a00 */
[----:B------:R2:W1:Y:S04]  /*1590*/  LDS R22, [R26+0x28] ;  /* 0x000028001a167984 */ /* 0x0004680000000800 */
[----:B------:R2:W1:Y:S01]  /*15a0*/  LDS R16, [R26+0x38] ;  /* 0x000038001a107984 */ /* 0x0004620000000800 */
[----:B0-----:R-:W-:Y:S01]  /*15b0*/  FSETP.GEU.AND P0, PT, R6, R5, PT ;  /* 0x000000050600720b */ /* 0x001fe20003f0e000 */
[----:B------:R-:W-:-:S12]  /*15c0*/  IMAD.MOV.U32 R21, RZ, RZ, R5 ;  /* 0x000000ffff157224 */ /* 0x000fd800078e0005 */
[----:B-12-4-:R-:W-:Y:S05]  /*15d0*/  @!P0 BRA `(.L_x_151) ;  /* 0x0000000000348947 */ /* 0x016fea0003800000 */
        /* <DEDUP_REMOVED lines=13> */
.L_x_151:
[----:B------:R-:W-:Y:S05]  /*16b0*/  BSYNC.RECONVERGENT B1 ;  /* 0x0000000000017941 */ /* 0x000fea0003800200 */
.L_x_150:
        /* <DEDUP_REMOVED lines=21> */
[C---:B------:R-:W-:Y:S02]  /*1810*/  @P3 ISETP.LT.U32.AND P1, PT, R2.reuse, R6, PT ;  /* 0x000000060200320c */ /* 0x040fe40003f21070 */
[CC--:B------:R-:W-:Y:S02]  /*1820*/  @P3 ISETP.GE.AND.EX P0, PT, R3.reuse, R7.reuse, PT, P0 ;  /* 0x000000070300320c */ /* 0x0c0fe40003f06300 */
[----:B------:R-:W-:Y:S02]  /*1830*/  @P3 ISETP.LT.AND.EX P1, PT, R3, R7, PT, P1 ;  /* 0x000000070300320c */ /* 0x000fe40003f21310 */
[----:B------:R-:W-:Y:S02]  /*1840*/  @P3 FSEL R23, R21, R22, !P0 ;  /* 0x0000001615173208 */ /* 0x000fe40004000000 */
[----:B------:R-:W-:-:S02]  /*1850*/  @P3 SEL R25, R2, R6, P1 ;  /* 0x0000000602193207 */ /* 0x000fc40000800000 */
[----:B------:R-:W-:-:S07]  /*1860*/  @P3 SEL R24, R3, R7, P1 ;  /* 0x0000000703183207 */ /* 0x000fce0000800000 */
.L_x_153:
[----:B------:R-:W-:Y:S05]  /*1870*/  BSYNC.RECONVERGENT B1 ;  /* 0x0000000000017941 */ /* 0x000fea0003800200 */
.L_x_152:
        /* <DEDUP_REMOVED lines=17> */
.L_x_155:
[----:B------:R-:W-:Y:S05]  /*1990*/  BSYNC.RECONVERGENT B1 ;  /* 0x0000000000017941 */ /* 0x000fea0003800200 */
.L_x_154:
        /* <DEDUP_REMOVED lines=17> */
.L_x_157:
[----:B------:R-:W-:Y:S05]  /*1ab0*/  BSYNC.RECONVERGENT B1 ;  /* 0x0000000000017941 */ /* 0x000fea0003800200 */
.L_x_156:
        /* <DEDUP_REMOVED lines=17> */
.L_x_159:
[----:B------:R-:W-:Y:S05]  /*1bd0*/  BSYNC.RECONVERGENT B1 ;  /* 0x0000000000017941 */ /* 0x000fea0003800200 */
.L_x_158:
        /* <DEDUP_REMOVED lines=17> */
.L_x_161:
[----:B------:R-:W-:Y:S05]  /*1cf0*/  BSYNC.RECONVERGENT B1 ;  /* 0x0000000000017941 */ /* 0x000fea0003800200 */
.L_x_160:
        /* <DEDUP_REMOVED lines=18> */
.L_x_136:
[----:B------:R-:W1:Y:S01]  /*1e20*/  S2R R14, SR_LANEID ;  /* 0x00000000000e7919 */ /* 0x000e620000000000 */
[----:B0-----:R-:W-:Y:S01]  /*1e30*/  LOP3.LUT R2, R9, 0x3e0, RZ, 0xc0, !PT ;  /* 0x000003e009027812 */ /* 0x001fe200078ec0ff */
[----:B------:R-:W-:Y:S01]  /*1e40*/  BSSY.RECONVERGENT B1, `(.L_x_162) ;  /* 0x0000027000017945 */ /* 0x000fe20003800200 */
[----:B------:R-:W-:Y:S02]  /*1e50*/  IMAD.MOV.U32 R16, RZ, RZ, R8 ;  /* 0x000000ffff107224 */ /* 0x000fe400078e0008 */
[----:B------:R-:W-:Y:S01]  /*1e60*/  LOP3.LUT R5, RZ, R2, RZ, 0x33, !PT ;  /* 0x00000002ff057212 */ /* 0x000fe200078e33ff */
[----:B------:R-:W-:-:S05]  /*1e70*/  VIADD R3, R2, 0x20 ;  /* 0x0000002002037836 */ /* 0x000fca0000000000 */
[----:B------:R-:W-:Y:S01]  /*1e80*/  ISETP.GT.AND P0, PT, R3, R10, PT ;  /* 0x0000000a0300720c */ /* 0x000fe20003f04270 */
[----:B------:R-:W-:-:S05]  /*1e90*/  IMAD.IADD R3, R10, 0x1, R5 ;  /* 0x000000010a037824 */ /* 0x000fca00078e0205 */
[----:B------:R-:W-:-:S05]  /*1ea0*/  SEL R3, R3, 0x1f, P0 ;  /* 0x0000001f03037807 */ /* 0x000fca0000000000 */
[----:B-----5:R0:W2:Y:S04]  /*1eb0*/  SHFL.DOWN PT, R5, R12, 0x1, R3 ;  /* 0x082000000c057989 */ /* 0x0200a800000e0003 */
[----:B------:R0:W3:Y:S01]  /*1ec0*/  SHFL.DOWN PT, R7, R8, 0x1, R3 ;  /* 0x0820000008077989 */ /* 0x0000e200000e0003 */
[CC--:B-1----:R-:W-:Y:S01]  /*1ed0*/  ISETP.GE.AND P0, PT, R14.reuse, R3.reuse, PT ;  /* 0x000000030e00720c */ /* 0x0c2fe20003f06270 */
[C---:B------:R-:W-:Y:S01]  /*1ee0*/  VIADD R4, R14.reuse, 0x4 ;  /* 0x000000040e047836 */ /* 0x040fe20000000000 */
[C---:B------:R-:W-:Y:S01]  /*1ef0*/  ISETP.NE.AND P2, PT, R14.reuse, RZ, PT ;  /* 0x000000ff0e00720c */ /* 0x040fe20003f45270 */
[C---:B------:R-:W-:Y:S02]  /*1f00*/  VIADD R2, R14.reuse, 0x2 ;  /* 0x000000020e027836 */ /* 0x040fe40000000000 */
[----:B------:R-:W-:Y:S01]  /*1f10*/  VIADD R6, R14, 0x8 ;  /* 0x000000080e067836 */ /* 0x000fe20000000000 */
[-C--:B------:R-:W-:Y:S01]  /*1f20*/  ISETP.GT.AND P5, PT, R4, R3.reuse, PT ;  /* 0x000000030400720c */ /* 0x080fe20003fa4270 */
[----:B------:R-:W-:Y:S01]  /*1f30*/  VIADD R14, R14, 0x10 ;  /* 0x000000100e0e7836 */ /* 0x000fe20000000000 */
[----:B------:R0:W1:Y:S01]  /*1f40*/  SHFL.DOWN PT, R4, R11, 0x1, R3 ;  /* 0x082000000b047989 */ /* 0x00006200000e0003 */
[-C--:B------:R-:W-:Y:S01]  /*1f50*/  ISETP.GT.AND P1, PT, R2, R3.reuse, PT ;  /* 0x000000030200720c */ /* 0x080fe20003f24270 */
[----:B------:R-:W-:Y:S01]  /*1f60*/  IMAD.MOV.U32 R2, RZ, RZ, R12 ;  /* 0x000000ffff027224 */ /* 0x000fe200078e000c */
[-C--:B------:R-:W-:Y:S01]  /*1f70*/  ISETP.GT.AND P4, PT, R6, R3.reuse, PT ;  /* 0x000000030600720c */ /* 0x080fe20003f84270 */
[----:B------:R-:W-:Y:S01]  /*1f80*/  IMAD.MOV.U32 R6, RZ, RZ, R11 ;  /* 0x000000ffff067224 */ /* 0x000fe200078e000b */
[----:B------:R-:W-:Y:S01]  /*1f90*/  ISETP.GT.AND P3, PT, R14, R3, PT ;  /* 0x000000030e00720c */ /* 0x000fe20003f64270 */
[----:B--2---:R-:W-:-:S12]  /*1fa0*/  @P0 BRA `(.L_x_163) ;  /* 0x0000000000400947 */ /* 0x004fd80003800000 */
[----:B------:R-:W-:Y:S01]  /*1fb0*/  FSETP.GEU.AND P0, PT, R12, R5, PT ;  /* 0x000000050c00720b */ /* 0x000fe20003f0e000 */
        /* <DEDUP_REMOVED lines=15> */
.L_x_163:
[----:B------:R-:W-:Y:S05]  /*20b0*/  BSYNC.RECONVERGENT B1 ;  /* 0x0000000000017941 */ /* 0x000fea0003800200 */
.L_x_162:
[----:B------:R2:W4:Y:S01]  /*20c0*/  SHFL.DOWN PT, R5, R2, 0x2, R3 ;  /* 0x0840000002057989 */ /* 0x00052200000e0003 */
[----:B------:R-:W-:Y:S01]  /*20d0*/  BSSY.RECONVERGENT B1, `(.L_x_164) ;  /* 0x0000017000017945 */ /* 0x000fe20003800200 */
[----:B-1----:R-:W-:Y:S02]  /*20e0*/  IMAD.MOV.U32 R4, RZ, RZ, R2 ;  /* 0x000000ffff047224 */ /* 0x002fe400078e0002 */
[----:B---3--:R2:W1:Y:S01]  /*20f0*/  SHFL.DOWN PT, R7, R6, 0x2, R3 ;  /* 0x0840000006077989 */ /* 0x00846200000e0003 */
[----:B0-----:R-:W-:Y:S02]  /*2100*/  IMAD.MOV.U32 R12, RZ, RZ, R6 ;  /* 0x000000ffff0c7224 */ /* 0x001fe400078e0006 */
[----:B------:R-:W-:Y:S01]  /*2110*/  IMAD.MOV.U32 R14, RZ, RZ, R16 ;  /* 0x000000ffff0e7224 */ /* 0x000fe200078e0010 */
[----:B------:R2:W0:Y:S01]  /*2120*/  SHFL.DOWN PT, R11, R16, 0x2, R3 ;  /* 0x08400000100b7989 */ /* 0x00042200000e0003 */
[----:B------:R-:W-:Y:S05]  /*2130*/  @P1 BRA `(.L_x_165) ;  /* 0x0000000000401947 */ /* 0x000fea0003800000 */
[----:B----4-:R-:W-:Y:S01]  /*2140*/  FSETP.GEU.AND P0, PT, R2, R5, PT ;  /* 0x000000050200720b */ /* 0x010fe20003f0e000 */
[----:B------:R-:W-:Y:S02]  /*2150*/  IMAD.MOV.U32 R4, RZ, RZ, R5 ;  /* 0x000000ffff047224 */ /* 0x000fe400078e0005 */
[----:B-1----:R-:W-:Y:S02]  /*2160*/  IMAD.MOV.U32 R12, RZ, RZ, R7 ;  /* 0x000000ffff0c7224 */ /* 0x002fe400078e0007 */
        /* <DEDUP_REMOVED lines=13> */
.L_x_165:
[----:B------:R-:W-:Y:S05]  /*2240*/  BSYNC.RECONVERGENT B1 ;  /* 0x0000000000017941 */ /* 0x000fea0003800200 */
.L_x_164:
[----:B----4-:R3:W4:Y:S01]  /*2250*/  SHFL.DOWN PT, R5, R4, 0x4, R3 ;  /* 0x0880000004057989 */ /* 0x01072200000e0003 */
[----:B------:R-:W-:Y:S01]  /*2260*/  BSSY.RECONVERGENT B1, `(.L_x_166) ;  /* 0x0000017000017945 */ /* 0x000fe20003800200 */
[----:B--2---:R-:W-:Y:S02]  /*2270*/  IMAD.MOV.U32 R2, RZ, RZ, R4 ;  /* 0x000000ffff027224 */ /* 0x004fe400078e0004 */
[----:B-1----:R3:W1:Y:S01]  /*2280*/  SHFL.DOWN PT, R7, R12, 0x4, R3 ;  /* 0x088000000c077989 */ /* 0x00266200000e0003 */
[----:B------:R-:W-:Y:S02]  /*2290*/  IMAD.MOV.U32 R6, RZ, RZ, R12 ;  /* 0x000000ffff067224 */ /* 0x000fe400078e000c */
[----:B------:R-:W-:Y:S01]  /*22a0*/  IMAD.MOV.U32 R8, RZ, RZ, R14 ;  /* 0x000000ffff087224 */ /* 0x000fe200078e000e */
[----:B0-----:R3:W0:Y:S01]  /*22b0*/  SHFL.DOWN PT, R11, R14, 0x4, R3 ;  /* 0x088000000e0b7989 */ /* 0x00162200000e0003 */
        /* <DEDUP_REMOVED lines=17> */
.L_x_167:
[----:B------:R-:W-:Y:S05]  /*23d0*/  BSYNC.RECONVERGENT B1 ;  /* 0x0000000000017941 */ /* 0x000fea0003800200 */
.L_x_166:
[----:B----4-:R2:W4:Y:S01]  /*23e0*/  SHFL.DOWN PT, R5, R2, 0x8, R3 ;  /* 0x0900000002057989 */ /* 0x01052200000e0003 */
[----:B------:R-:W-:Y:S01]  /*23f0*/  BSSY.RECONVERGENT B1, `(.L_x_168) ;  /* 0x0000017000017945 */ /* 0x000fe20003800200 */
[----:B---3--:R-:W-:Y:S02]  /*2400*/  IMAD.MOV.U32 R4, RZ, RZ, R2 ;  /* 0x000000ffff047224 */ /* 0x008fe400078e0002 */
        /* <DEDUP_REMOVED lines=21> */
.L_x_169:
[----:B------:R-:W-:Y:S05]  /*2560*/  BSYNC.RECONVERGENT B1 ;  /* 0x0000000000017941 */ /* 0x000fea0003800200 */
.L_x_168:
[----:B----4-:R3:W4:Y:S01]  /*2570*/  SHFL.DOWN PT, R5, R4, 0x10, R3 ;  /* 0x0a00000004057989 */ /* 0x01072200000e0003 */
[----:B------:R-:W-:Y:S01]  /*2580*/  BSSY.RECONVERGENT B1, `(.L_x_170) ;  /* 0x0000017000017945 */ /* 0x000fe20003800200 */
[----:B--2---:R-:W-:Y:S02]  /*2590*/  IMAD.MOV.U32 R6, RZ, RZ, R4 ;  /* 0x000000ffff067224 */ /* 0x004fe400078e0004 */
[----:B0-----:R3:W0:Y:S01]  /*25a0*/  SHFL.DOWN PT, R11, R12, 0x10, R3 ;  /* 0x0a0000000c0b7989 */ /* 0x00162200000e0003 */
[----:B-1----:R-:W-:Y:S02]  /*25b0*/  IMAD.MOV.U32 R7, RZ, RZ, R12 ;  /* 0x000000ffff077224 */ /* 0x002fe400078e000c */
[----:B------:R-:W-:Y:S01]  /*25c0*/  IMAD.MOV.U32 R8, RZ, RZ, R14 ;  /* 0x000000ffff087224 */ /* 0x000fe200078e000e */
[----:B------:R3:W1:Y:S01]  /*25d0*/  SHFL.DOWN PT, R13, R14, 0x10, R3 ;  /* 0x0a0000000e0d7989 */ /* 0x00066200000e0003 */
        /* <DEDUP_REMOVED lines=17> */
.L_x_171:
[----:B------:R-:W-:Y:S05]  /*26f0*/  BSYNC.RECONVERGENT B1 ;  /* 0x0000000000017941 */ /* 0x000fea0003800200 */
.L_x_170:
[----:B------:R-:W-:Y:S04]  /*2700*/  BSSY.RECONVERGENT B1, `(.L_x_172) ;  /* 0x000000c000017945 */ /* 0x000fe80003800200 */
[----:B------:R-:W-:Y:S05]  /*2710*/  @P2 BRA `(.L_x_173) ;  /* 0x0000000000282947 */ /* 0x000fea0003800000 */
[----:B---3--:R-:W2:Y:S01]  /*2720*/  S2R R4, SR_CgaCtaId ;  /* 0x0000000000047919 */ /* 0x008ea20000008800 */
[----:B------:R-:W-:Y:S02]  /*2730*/  MOV R3, 0x400 ;  /* 0x0000040000037802 */ /* 0x000fe40000000f00 */
[----:B------:R-:W-:-:S04]  /*2740*/  SHF.R.U32.HI R2, RZ, 0x1, R9 ;  /* 0x00000001ff027819 */ /* 0x000fc80000011609 */
[----:B------:R-:W-:Y:S02]  /*2750*/  LOP3.LUT R2, R2, 0x1f0, RZ, 0xc0, !PT ;  /* 0x000001f002027812 */ /* 0x000fe400078ec0ff */
[----:B--2---:R-:W-:-:S05]  /*2760*/  LEA R3, R4, R3, 0x18 ;  /* 0x0000000304037211 */ /* 0x004fca00078ec0ff */
[----:B----4-:R-:W-:Y:S02]  /*2770*/  IMAD.IADD R5, R2, 0x1, R3 ;  /* 0x0000000102057824 */ /* 0x010fe400078e0203 */
[----:B------:R-:W-:Y:S02]  /*2780*/  IMAD.MOV.U32 R2, RZ, RZ, R7 ;  /* 0x000000ffff027224 */ /* 0x000fe400078e0007 */
[----:B------:R-:W-:Y:S01]  /*2790*/  IMAD.MOV.U32 R3, RZ, RZ, R8 ;  /* 0x000000ffff037224 */ /* 0x000fe200078e0008 */
[----:B------:R2:W-:Y:S04]  /*27a0*/  STS [R5+0x8], R6 ;  /* 0x0000080605007388 */ /* 0x0005e80000000800 */
[----:B------:R2:W-:Y:S02]  /*27b0*/  STS.64 [R5+0x10], R2 ;  /* 0x0000100205007388 */ /* 0x0005e40000000a00 */
.L_x_173:
[----:B------:R-:W-:Y:S05]  /*27c0*/  BSYNC.RECONVERGENT B1 ;  /* 0x0000000000017941 */ /* 0x000fea0003800200 */
.L_x_172:
[----:B------:R-:W-:Y:S01]  /*27d0*/  BAR.SYNC.DEFER_BLOCKING 0x0 ;  /* 0x0000000000007b1d */ /* 0x000fe20000010000 */
[----:B------:R-:W-:-:S13]  /*27e0*/  ISETP.NE.AND P2, PT, R9, RZ, PT ;  /* 0x000000ff0900720c */ /* 0x000fda0003f45270 */
[----:B------:R-:W-:Y:S05]  /*27f0*/  @P2 BRA `(.L_x_149) ;  /* 0x0000003000a02947 */ /* 0x000fea0003800000 */
[C---:B------:R-:W-:Y:S01]  /*2800*/  ISETP.GE.AND P0, PT, R10.reuse, 0x21, PT ;  /* 0x000000210a00780c */ /* 0x040fe20003f06270 */
[----:B--2---:R-:W-:Y:S01]  /*2810*/  IMAD.MOV.U32 R2, RZ, RZ, R6 ;  /* 0x000000ffff027224 */ /* 0x004fe200078e0006 */
[C---:B------:R-:W-:Y:S01]  /*2820*/  ISETP.GE.AND P5, PT, R10.reuse, 0x41, PT ;  /* 0x000000410a00780c */ /* 0x040fe20003fa6270 */
[----:B0-----:R-:W-:Y:S01]  /*2830*/  IMAD.MOV.U32 R11, RZ, RZ, R7 ;  /* 0x000000ffff0b7224 */ /* 0x001fe200078e0007 */
[C---:B------:R-:W-:Y:S01]  /*2840*/  ISETP.GE.AND P4, PT, R10.reuse, 0x61, PT ;  /* 0x000000610a00780c */ /* 0x040fe20003f86270 */
[----:B---3--:R-:W-:Y:S01]  /*2850*/  IMAD.MOV.U32 R4, RZ, RZ, R8 ;  /* 0x000000ffff047224 */ /* 0x008fe200078e0008 */
[----:B------:R-:W-:-:S07]  /*2860*/  ISETP.GE.AND P3, PT, R10, 0x81, PT ;  /* 0x000000810a00780c */ /* 0x000fce0003f66270 */
[----:B------:R-:W-:Y:S06]  /*2870*/  @!P0 BRA `(.L_x_174) ;  /* 0x00000000005c8947 */ /* 0x000fec0003800000 */
[----:B------:R-:W0:Y:S01]  /*2880*/  S2UR UR5, SR_CgaCtaId ;  /* 0x00000000000579c3 */ /* 0x000e220000008800 */
[----:B------:R-:W-:Y:S01]  /*2890*/  UMOV UR4, 0x400 ;  /* 0x0000040000047882 */ /* 0x000fe20000000000 */
[----:B------:R-:W-:Y:S01]  /*28a0*/  BSSY.RECONVERGENT B1, `(.L_x_174) ;  /* 0x0000014000017945 */ /* 0x000fe20003800200 */
        /* <DEDUP_REMOVED lines=19> */
.L_x_175:
[----:B------:R-:W-:Y:S05]  /*29e0*/  BSYNC.RECONVERGENT B1 ;  /* 0x0000000000017941 */ /* 0x000fea0003800200 */
.L_x_174:
[----:B------:R-:W-:Y:S02]  /*29f0*/  IMAD.MOV.U32 R3, RZ, RZ, R2 ;  /* 0x000000ffff037224 */ /* 0x000fe400078e0002 */
[----:B------:R-:W-:Y:S02]  /*2a00*/  IMAD.MOV.U32 R9, RZ, RZ, R11 ;  /* 0x000000ffff097224 */ /* 0x000fe400078e000b */
[----:B------:R-:W-:Y:S01]  /*2a10*/  IMAD.MOV.U32 R8, RZ, RZ, R4 ;  /* 0x000000ffff087224 */ /* 0x000fe200078e0004 */
[----:B------:R-:W-:Y:S06]  /*2a20*/  @!P5 BRA `(.L_x_176) ;  /* 0x00000000005cd947 */ /* 0x000fec0003800000 */
[----:B------:R-:W0:Y:S01]  /*2a30*/  S2UR UR5, SR_CgaCtaId ;  /* 0x00000000000579c3 */ /* 0x000e220000008800 */
[----:B------:R-:W-:Y:S01]  /*2a40*/  UMOV UR4, 0x400 ;  /* 0x0000040000047882 */ /* 0x000fe20000000000 */
[----:B------:R-:W-:Y:S01]  /*2a50*/  BSSY.RECONVERGENT B1, `(.L_x_176) ;  /* 0x0000014000017945 */ /* 0x000fe20003800200 */
[----:B0-----:R-:W-:-:S09]  /*2a60*/  ULEA UR4, UR5, UR4, 0x18 ;  /* 0x0000000405047291 */ /* 0x001fd2000f8ec0ff */
[----:B----4-:R-:W0:Y:S04]  /*2a70*/  LDS R5, [UR4+0x28] ;  /* 0x00002804ff057984 */ /* 0x010e280008000800 */
        /* <DEDUP_REMOVED lines=17> */
.L_x_177:
[----:B------:R-:W-:Y:S05]  /*2b90*/  BSYNC.RECONVERGENT B1 ;  /* 0x0000000000017941 */ /* 0x000fea0003800200 */
.L_x_176:
[C---:B------:R-:W-:Y:S01]  /*2ba0*/  ISETP.GE.AND P1, PT, R10.reuse, 0xa1, PT ;  /* 0x000000a10a00780c */ /* 0x040fe20003f26270 */
[----:B------:R-:W-:Y:S01]  /*2bb0*/  IMAD.MOV.U32 R2, RZ, RZ, R3 ;  /* 0x000000ffff027224 */ /* 0x000fe200078e0003 */
[C---:B------:R-:W-:Y:S01]  /*2bc0*/  ISETP.GE.AND P5, PT, R10.reuse, 0xc1, PT ;  /* 0x000000c10a00780c */ /* 0x040fe20003fa6270 */
[----:B------:R-:W-:Y:S01]  /*2bd0*/  IMAD.MOV.U32 R7, RZ, RZ, R9 ;  /* 0x000000ffff077224 */ /* 0x000fe200078e0009 */
[----:B------:R-:W-:Y:S01]  /*2be0*/  ISETP.GE.AND P6, PT, R10, 0xe1, PT ;  /* 0x000000e10a00780c */ /* 0x000fe20003fc6270 */
[----:B------:R-:W-:Y:S01]  /*2bf0*/  IMAD.MOV.U32 R6, RZ, RZ, R8 ;  /* 0x000000ffff067224 */ /* 0x000fe200078e0008 */
[----:B------:R-:W-:Y:S11]  /*2c00*/  @!P4 BRA `(.L_x_178) ;  /* 0x00000000005cc947 */ /* 0x000ff60003800000 */
        /* <DEDUP_REMOVED lines=15> */
[----:B------:R-:W-:-:S04]  /*2d00*/  @P4 ISETP.GE.U32.AND P0, PT, R9, R10, PT ;  /* 0x0000000a0900420c */ /* 0x000fc80003f06070 */
[----:B------:R-:W-:-:S04]  /*2d10*/  @P4 ISETP.GE.AND.EX P0, PT, R8, R11, PT, P0 ;  /* 0x0000000b0800420c */ /* 0x000fc80003f06300 */
[----:B------:R-:W-:Y:S02]  /*2d20*/  @P4 FSEL R2, R3, R4, !P0 ;  /* 0x0000000403024208 */ /* 0x000fe40004000000 */
[----:B------:R-:W-:-:S04]  /*2d30*/  @P4 ISETP.LT.U32.AND P0, PT, R9, R10, PT ;  /* 0x0000000a0900420c */ /* 0x000fc80003f01070 */
[----:B------:R-:W-:-:S04]  /*2d40*/  @P4 ISETP.LT.AND.EX P0, PT, R8, R11, PT, P0 ;  /* 0x0000000b0800420c */ /* 0x000fc80003f01300 */
[----:B------:R-:W-:Y:S02]  /*2d50*/  @P4 SEL R7, R9, R10, P0 ;  /* 0x0000000a09074207 */ /* 0x000fe40000000000 */
[----:B------:R-:W-:-:S07]  /*2d60*/  @P4 SEL R6, R8, R11, P0 ;  /* 0x0000000b08064207 */ /* 0x000fce0000000000 */
.L_x_179:
[----:B------:R-:W-:Y:S05]  /*2d70*/  BSYNC.RECONVERGENT B1 ;  /* 0x0000000000017941 */ /* 0x000fea0003800200 */
.L_x_178:
        /* <DEDUP_REMOVED lines=26> */
.L_x_181:
[----:B------:R-:W-:Y:S05]  /*2f20*/  BSYNC.RECONVERGENT B1 ;  /* 0x0000000000017941 */ /* 0x000fea0003800200 */
.L_x_180:
        /* <DEDUP_REMOVED lines=26> */
.L_x_183:
[----:B------:R-:W-:Y:S05]  /*30d0*/  BSYNC.RECONVERGENT B1 ;  /* 0x0000000000017941 */ /* 0x000fea0003800200 */
.L_x_182:
        /* <DEDUP_REMOVED lines=26> */
.L_x_185:
[----:B------:R-:W-:Y:S05]  /*3280*/  BSYNC.RECONVERGENT B1 ;  /* 0x0000000000017941 */ /* 0x000fea0003800200 */
.L_x_184:
[----:B------:R-:W-:Y:S02]  /*3290*/  IMAD.MOV.U32 R6, RZ, RZ, R3 ;  /* 0x000000ffff067224 */ /* 0x000fe400078e0003 */
[----:B------:R-:W-:Y:S02]  /*32a0*/  IMAD.MOV.U32 R7, RZ, RZ, R9 ;  /* 0x000000ffff077224 */ /* 0x000fe400078e0009 */
[----:B------:R-:W-:Y:S01]  /*32b0*/  IMAD.MOV.U32 R8, RZ, RZ, R4 ;  /* 0x000000ffff087224 */ /* 0x000fe200078e0004 */
[----:B------:R-:W-:Y:S06]  /*32c0*/  @!P6 BRA `(.L_x_149) ;  /* 0x0000002400ece947 */ /* 0x000fec0003800000 */
[----:B------:R-:W0:Y:S01]  /*32d0*/  S2UR UR5, SR_CgaCtaId ;  /* 0x00000000000579c3 */ /* 0x000e220000008800 */
[----:B------:R-:W-:Y:S02]  /*32e0*/  UMOV UR4, 0x400 ;  /* 0x0000040000047882 */ /* 0x000fe40000000000 */
        /* <DEDUP_REMOVED lines=21> */
.L_x_117:
[----:B------:R-:W0:Y:S01]  /*3440*/  S2R R11, SR_TID.X ;  /* 0x00000000000b7919 */ /* 0x000e220000002100 */
[----:B------:R-:W1:Y:S02]  /*3450*/  LDCU.128 UR12, c[0x0][0x380] ;  /* 0x00007000ff0c77ac */ /* 0x000e640008000c00 */
[----:B-1----:R-:W-:Y:S02]  /*3460*/  IMAD.U32 R12, RZ, RZ, UR12 ;  /* 0x0000000cff0c7e24 */ /* 0x002fe4000f8e00ff */
[----:B------:R-:W-:Y:S01]  /*3470*/  IMAD.U32 R13, RZ, RZ, UR13 ;  /* 0x0000000dff0d7e24 */ /* 0x000fe2000f8e00ff */
[----:B0-----:R-:W-:-:S05]  /*3480*/  IADD3 R3, P0, PT, R6, R11, RZ ;  /* 0x0000000b06037210 */ /* 0x001fca0007f1e0ff */
[----:B------:R-:W-:Y:S01]  /*3490*/  IMAD.X R4, RZ, RZ, RZ, P0 ;  /* 0x000000ffff047224 */ /* 0x000fe200000e06ff */
[----:B------:R-:W-:-:S04]  /*34a0*/  LEA R2, P0, R3, R12, 0x2 ;  /* 0x0000000c03027211 */ /* 0x000fc800078010ff */
[----:B------:R-:W-:-:S05]  /*34b0*/  LEA.HI.X R3, R3, R13, R4, 0x2, P0 ;  /* 0x0000000d03037211 */ /* 0x000fca00000f1404 */
[----:B------:R-:W2:Y:S04]  /*34c0*/  LDG.E R4, desc[UR10][R2.64] ;  /* 0x0000000a02047981 */ /* 0x000ea8000c1e1900 */
[----:B------:R-:W2:Y:S04]  /*34d0*/  LDG.E R5, desc[UR10][R2.64+0x400] ;  /* 0x0004000a02057981 */ /* 0x000ea8000c1e1900 */
[----:B------:R-:W3:Y:S04]  /*34e0*/  LDG.E R8, desc[UR10][R2.64+0x800] ;  /* 0x0008000a02087981 */ /* 0x000ee8000c1e1900 */
[----:B------:R-:W4:Y:S04]  /*34f0*/  LDG.E R9, desc[UR10][R2.64+0xc00] ;  /* 0x000c000a02097981 */ /* 0x000f28000c1e1900 */
[----:B------:R0:W5:Y:S01]  /*3500*/  LDG.E R10, desc[UR10][R2.64+0x1000] ;  /* 0x0010000a020a7981 */ /* 0x000162000c1e1900 */
[----:B------:R-:W-:-:S02]  /*3510*/  IMAD.U32 R14, RZ, RZ, UR14 ;  /* 0x0000000eff0e7e24 */ /* 0x000fc4000f8e00ff */
[----:B------:R-:W-:-:S03]  /*3520*/  IMAD.U32 R15, RZ, RZ, UR15 ;  /* 0x0000000fff0f7e24 */ /* 0x000fc6000f8e00ff */
[----:B0-----:R-:W-:-:S05]  /*3530*/  IADD3 R2, P4, PT, R6, R14, RZ ;  /* 0x0000000e06027210 */ /* 0x001fca0007f9e0ff */
[----:B------:R-:W-:Y:S01]  /*3540*/  IMAD.X R3, RZ, RZ, R15, P4 ;  /* 0x000000ffff037224 */ /* 0x000fe200020e060f */
[----:B--2---:R-:W-:-:S04]  /*3550*/  FSETP.GEU.AND P0, PT, R4, R5, PT ;  /* 0x000000050400720b */ /* 0x004fc80003f0e000 */
[----:B------:R-:W-:Y:S01]  /*3560*/  FSEL R5, R4, R5, P0 ;  /* 0x0000000504057208 */ /* 0x000fe20000000000 */
[----:B------:R-:W-:-:S03]  /*3570*/  VIADD R4, R11, 0x200 ;  /* 0x000002000b047836 */ /* 0x000fc60000000000 */
[----:B---3--:R-:W-:-:S04]  /*3580*/  FSETP.GEU.AND P1, PT, R5, R8, PT ;  /* 0x000000080500720b */ /* 0x008fc80003f2e000 */
[----:B------:R-:W-:-:S04]  /*3590*/  FSEL R8, R5, R8, P1 ;  /* 0x0000000805087208 */ /* 0x000fc80000800000 */
[----:B----4-:R-:W-:-:S04]  /*35a0*/  FSETP.GEU.AND P3, PT, R8, R9, PT ;  /* 0x000000090800720b */ /* 0x010fc80003f6e000 */
[----:B------:R-:W-:Y:S01]  /*35b0*/  FSEL R5, R8, R9, P3 ;  /* 0x0000000908057208 */ /* 0x000fe20001800000 */
[C---:B------:R-:W-:Y:S01]  /*35c0*/  VIADD R8, R11.reuse, 0x100 ;  /* 0x000001000b087836 */ /* 0x040fe20000000000 */
[----:B------:R-:W-:Y:S02]  /*35d0*/  LOP3.LUT R9, R11, 0x400, RZ, 0xfc, !PT ;  /* 0x000004000b097812 */ /* 0x000fe400078efcff */
[----:B-----5:R-:W-:Y:S02]  /*35e0*/  FSETP.GEU.AND P2, PT, R5, R10, PT ;  /* 0x0000000a0500720b */ /* 0x020fe40003f4e000 */
[----:B------:R-:W-:Y:S02]  /*35f0*/  @P1 SEL R4, R11, R8, P0 ;  /* 0x000000080b041207 */ /* 0x000fe40000000000 */
[----:B------:R-:W-:Y:S01]  /*3600*/  ISETP.LE.U32.AND P1, PT, R7, UR6, PT ;  /* 0x0000000607007c0c */ /* 0x000fe2000bf23070 */
[----:B------:R-:W-:-:S03]  /*3610*/  @!P3 VIADD R4, R11, 0x300 ;  /* 0x000003000b04b836 */ /* 0x000fc60000000000 */
[----:B------:R-:W-:-:S05]  /*3620*/  ISETP.GE.U32.AND.EX P1, PT, RZ, R18, PT, P1 ;  /* 0x00000012ff00720c */ /* 0x000fca0003f26110 */
[C---:B------:R-:W-:Y:S02]  /*3630*/  @P2 ISETP.GE.U32.AND P0, PT, R4.reuse, R9, PT ;  /* 0x000000090400220c */ /* 0x040fe40003f06070 */
[-C--:B------:R-:W-:Y:S02]  /*3640*/  IADD3 R9, P3, PT, R9, R2.reuse, RZ ;  /* 0x0000000209097210 */ /* 0x080fe40007f7e0ff */
[----:B------:R-:W-:Y:S02]  /*3650*/  @P2 IADD3 R2, P4, PT, R4, R2, RZ ;  /* 0x0000000204022210 */ /* 0x000fe40007f9e0ff */
[----:B------:R-:W-:Y:S01]  /*3660*/  @P2 ISETP.GE.U32.AND.EX P0, PT, RZ, RZ, PT, P0 ;  /* 0x000000ffff00220c */ /* 0x000fe20003f06100 */
[--C-:B------:R-:W-:Y:S02]  /*3670*/  IMAD.X R8, RZ, RZ, R3.reuse, P3 ;  /* 0x000000ffff087224 */ /* 0x100fe400018e0603 */
[----:B------:R-:W-:Y:S01]  /*3680*/  @P2 IMAD.X R3, RZ, RZ, R3, P4 ;  /* 0x000000ffff032224 */ /* 0x000fe200020e0603 */
[----:B------:R-:W-:-:S04]  /*3690*/  @P2 FSETP.LT.OR P0, PT, R10, R5, !P0 ;  /* 0x000000050a00220b */ /* 0x000fc80004701400 */
[----:B------:R-:W-:Y:S02]  /*36a0*/  @P2 FSEL R10, R5, R10, P0 ;  /* 0x0000000a050a2208 */ /* 0x000fe40000000000 */
[----:B------:R-:W-:Y:S02]  /*36b0*/  @P2 SEL R9, R2, R9, P0 ;  /* 0x0000000902092207 */ /* 0x000fe40000000000 */
[----:B------:R-:W-:Y:S01]  /*36c0*/  @P2 SEL R8, R3, R8, P0 ;  /* 0x0000000803082207 */ /* 0x000fe20000000000 */
[----:B------:R-:W-:Y:S06]  /*36d0*/  @P1 BRA `(.L_x_186) ;  /* 0x0000001000641947 */ /* 0x000fec0003800000 */
[----:B------:R-:W0:Y:S01]  /*36e0*/  LDCU.64 UR8, c[0x0][0x3e8] ;  /* 0x00007d00ff0877ac */ /* 0x000e220008000a00 */
[----:B------:R-:W-:Y:S01]  /*36f0*/  ISETP.NE.AND P0, PT, R11, RZ, PT ;  /* 0x000000ff0b00720c */ /* 0x000fe20003f05270 */
[----:B------:R-:W-:Y:S01]  /*3700*/  BSSY.RECONVERGENT B1, `(.L_x_187) ;  /* 0x0000012000017945 */ /* 0x000fe20003800200 */
[----:B------:R-:W-:Y:S01]  /*3710*/  UMOV UR4, 0x8 ;  /* 0x0000000800047882 */ /* 0x000fe20000000000 */
[----:B------:R-:W-:Y:S02]  /*3720*/  UMOV UR5, 0x0 ;  /* 0x0000000000057882 */ /* 0x000fe40000000000 */
[----:B0-----:R-:W-:-:S04]  /*3730*/  UIMAD.WIDE.U32 UR4, UR8, 0x1, UR4 ;  /* 0x00000001080478a5 */ /* 0x001fc8000f8e0004 */
[----:B------:R-:W-:Y:S02]  /*3740*/  UIADD3 UR7, UPT, UPT, UR5, UR9, URZ ;  /* 0x0000000905077290 */ /* 0x000fe4000fffe0ff */
[----:B------:R-:W-:Y:S02]  /*3750*/  IMAD.U32 R3, RZ, RZ, UR5 ;  /* 0x00000005ff037e24 */ /* 0x000fe4000f8e00ff */
[----:B------:R-:W-:Y:S02]  /*3760*/  IMAD.U32 R2, RZ, RZ, UR4 ;  /* 0x00000004ff027e24 */ /* 0x000fe4000f8e00ff */
[----:B------:R-:W-:Y:S01]  /*3770*/  IMAD.U32 R3, RZ, RZ, UR7 ;  /* 0x00000007ff037e24 */ /* 0x000fe2000f8e00ff */
[----:B------:R-:W-:Y:S06]  /*3780*/  @P0 BRA `(.L_x_188) ;  /* 0x0000000000240947 */ /* 0x000fec0003800000 */
[----:B------:R-:W-:Y:S02]  /*3790*/  IMAD.MOV.U32 R16, RZ, RZ, 0x500 ;  /* 0x00000500ff107424 */ /* 0x000fe400078e00ff */
[----:B------:R-:W-:-:S05]  /*37a0*/  IMAD.MOV.U32 R17, RZ, RZ, 0x0 ;  /* 0x00000000ff117424 */ /* 0x000fca00078e00ff */
[----:B------:R-:W2:Y:S01]  /*37b0*/  ATOMG.E.ADD.64.STRONG.GPU PT, R4, desc[UR10][R2.64], R16 ;  /* 0x80000010020479a8 */ /* 0x000ea200081ef50a */
[----:B------:R-:W0:Y:S01]  /*37c0*/  S2UR UR5, SR_CgaCtaId ;  /* 0x00000000000579c3 */ /* 0x000e220000008800 */
[----:B------:R-:W-:Y:S02]  /*37d0*/  UMOV UR4, 0x400 ;  /* 0x0000040000047882 */ /* 0x000fe40000000000 */
[----:B0-----:R-:W-:Y:S01]  /*37e0*/  ULEA UR4, UR5, UR4, 0x18 ;  /* 0x0000000405047291 */ /* 0x001fe2000f8ec0ff */
[----:B--2---:R-:W-:-:S05]  /*37f0*/  IADD3 R4, P0, PT, R4, UR6, RZ ;  /* 0x0000000604047c10 */ /* 0x004fca000ff1e0ff */
[----:B------:R-:W-:-:S05]  /*3800*/  IMAD.X R5, RZ, RZ, R5, P0 ;  /* 0x000000ffff057224 */ /* 0x000fca00000e0605 */
[----:B------:R0:W-:Y:S03]  /*3810*/  STS.64 [UR4+0x98], R4 ;  /* 0x00009804ff007988 */ /* 0x0001e60008000a04 */
.L_x_188:
[----:B------:R-:W-:Y:S05]  /*3820*/  BSYNC.RECONVERGENT B1 ;  /* 0x0000000000017941 */ /* 0x000fea0003800200 */
.L_x_187:
[----:B------:R-:W1:Y:S08]  /*3830*/  S2UR UR5, SR_CgaCtaId ;  /* 0x00000000000579c3 */ /* 0x000e700000008800 */
[----:B------:R-:W-:Y:S06]  /*3840*/  BAR.SYNC.DEFER_BLOCKING 0x0 ;  /* 0x0000000000007b1d */ /* 0x000fec0000010000 */
[----:B------:R-:W-:-:S02]  /*3850*/  UMOV UR4, 0x400 ;  /* 0x0000040000047882 */ /* 0x000fc40000000000 */
[----:B-1----:R-:W-:-:S06]  /*3860*/  ULEA UR4, UR5, UR4, 0x18 ;  /* 0x0000000405047291 */ /* 0x002fcc000f8ec0ff */
[----:B------:R-:W-:-:S05]  /*3870*/  IMAD.U32 R23, RZ, RZ, UR4 ;  /* 0x00000004ff177e24 */ /* 0x000fca000f8e00ff */
[----:B0-----:R-:W0:Y:S02]  /*3880*/  LDS.64 R4, [R23+0x98] ;  /* 0x0000980017047984 */ /* 0x001e240000000a00 */
[----:B0-----:R-:W-:-:S04]  /*3890*/  IADD3 R6, P1, PT, R4, 0x500, RZ ;  /* 0x0000050004067810 */ /* 0x001fc80007f3e0ff */
[----:B------:R-:W-:Y:S01]  /*38a0*/  ISETP.GT.U32.AND P0, PT, R6, R7, PT ;  /* 0x000000070600720c */ /* 0x000fe20003f04070 */
[----:B------:R-:W-:-:S05]  /*38b0*/  IMAD.X R17, RZ, RZ, R5, P1 ;  /* 0x000000ffff117224 */ /* 0x000fca00008e0605 */
[----:B------:R-:W-:-:S13]  /*38c0*/  ISETP.GT.AND.EX P0, PT, R17, R18, PT, P0 ;  /* 0x000000121100720c */ /* 0x000fda0003f04300 */
[----:B------:R-:W-:Y:S05]  /*38d0*/  @P0 BRA `(.L_x_189) ;  /* 0x0000000400700947 */ /* 0x000fea0003800000 */
[----:B------:R-:W-:Y:S01]  /*38e0*/  BSSY.RECONVERGENT B1, `(.L_x_189) ;  /* 0x000005b000017945 */ /* 0x000fe20003800200 */
[----:B------:R-:W-:Y:S01]  /*38f0*/  IMAD.MOV.U32 R16, RZ, RZ, R10 ;  /* 0x000000ffff107224 */ /* 0x000fe200078e000a */
[----:B------:R-:W0:Y:S01]  /*3900*/  LDCU.64 UR8, c[0x0][0x398] ;  /* 0x00007300ff0877ac */ /* 0x000e220008000a00 */
[----:B------:R-:W-:Y:S02]  /*3910*/  IMAD.MOV.U32 R19, RZ, RZ, R9 ;  /* 0x000000ffff137224 */ /* 0x000fe400078e0009 */
[----:B------:R-:W-:Y:S01]  /*3920*/  IMAD.MOV.U32 R6, RZ, RZ, R8 ;  /* 0x000000ffff067224 */ /* 0x000fe200078e0008 */
[----:B------:R-:W1:Y:S06]  /*3930*/  LDCU.128 UR12, c[0x0][0x380] ;  /* 0x00007000ff0c77ac */ /* 0x000e6c0008000c00 */
.L_x_192:
[----:B------:R-:W-:Y:S01]  /*3940*/  IADD3 R9, P0, PT, R11, R4, RZ ;  /* 0x000000040b097210 */ /* 0x000fe20007f1e0ff */
[----:B-1----:R-:W-:Y:S02]  /*3950*/  IMAD.U32 R12, RZ, RZ, UR12 ;  /* 0x0000000cff0c7e24 */ /* 0x002fe4000f8e00ff */
[----:B------:R-:W-:Y:S02]  /*3960*/  IMAD.U32 R13, RZ, RZ, UR13 ;  /* 0x0000000dff0d7e24 */ /* 0x000fe4000f8e00ff */
[----:B------:R-:W-:Y:S01]  /*3970*/  IMAD.X R8, RZ, RZ, R5, P0 ;  /* 0x000000ffff087224 */ /* 0x000fe200000e0605 */
[----:B------:R-:W-:-:S04]  /*3980*/  LEA R4, P0, R9, R12, 0x2 ;  /* 0x0000000c09047211 */ /* 0x000fc800078010ff */
[----:B------:R-:W-:-:S05]  /*3990*/  LEA.HI.X R5, R9, R13, R8, 0x2, P0 ;  /* 0x0000000d09057211 */ /* 0x000fca00000f1408 */
[----:B------:R-:W2:Y:S04]  /*39a0*/  LDG.E R7, desc[UR10][R4.64] ;  /* 0x0000000a04077981 */ /* 0x000ea8000c1e1900 */
[----:B------:R-:W3:Y:S04]  /*39b0*/  LDG.E R24, desc[UR10][R4.64+0x400] ;  /* 0x0004000a04187981 */ /* 0x000ee8000c1e1900 */
[----:B------:R-:W4:Y:S04]  /*39c0*/  LDG.E R18, desc[UR10][R4.64+0x800] ;  /* 0x0008000a04127981 */ /* 0x000f28000c1e1900 */
[----:B------:R-:W4:Y:S01]  /*39d0*/  LDG.E R17, desc[UR10][R4.64+0xc00] ;  /* 0x000c000a04117981 */ /* 0x000f22000c1e1900 */
[----:B------:R-:W-:-:S02]  /*39e0*/  IMAD.U32 R14, RZ, RZ, UR14 ;  /* 0x0000000eff0e7e24 */ /* 0x000fc4000f8e00ff */
[----:B------:R-:W-:Y:S01]  /*39f0*/  IMAD.U32 R15, RZ, RZ, UR15 ;  /* 0x0000000fff0f7e24 */ /* 0x000fe2000f8e00ff */
[----:B------:R1:W5:Y:S01]  /*3a00*/  LDG.E R10, desc[UR10][R4.64+0x1000] ;  /* 0x0010000a040a7981 */ /* 0x000362000c1e1900 */
[----:B------:R-:W-:Y:S01]  /*3a10*/  BSSY.RECONVERGENT B2, `(.L_x_190) ;  /* 0x000002c000027945 */ /* 0x000fe20003800200 */
[----:B------:R-:W-:Y:S01]  /*3a20*/  BAR.SYNC.DEFER_BLOCKING 0x0 ;  /* 0x0000000000007b1d */ /* 0x000fe20000010000 */
[----:B------:R-:W-:-:S04]  /*3a30*/  IADD3 R26, P0, PT, R9, R14, RZ ;  /* 0x0000000e091a7210 */ /* 0x000fc80007f1e0ff */
[----:B------:R-:W-:Y:S01]  /*3a40*/  IADD3 R20, P3, PT, R26, 0x100, RZ ;  /* 0x000001001a147810 */ /* 0x000fe20007f7e0ff */
[----:B------:R-:W-:Y:S01]  /*3a50*/  IMAD.X R27, R8, 0x1, R15, P0 ;  /* 0x00000001081b7824 */ /* 0x000fe200000e060f */
[C---:B------:R-:W-:Y:S02]  /*3a60*/  IADD3 R21, P4, PT, R26.reuse, 0x200, RZ ;  /* 0x000002001a157810 */ /* 0x040fe40007f9e0ff */
[----:B------:R-:W-:Y:S01]  /*3a70*/  IADD3 R9, P6, PT, R26, 0x400, RZ ;  /* 0x000004001a097810 */ /* 0x000fe20007fde0ff */
[--C-:B------:R-:W-:Y:S01]  /*3a80*/  IMAD.X R25, RZ, RZ, R27.reuse, P3 ;  /* 0x000000ffff197224 */ /* 0x100fe200018e061b */
[----:B------:R-:W-:Y:S01]  /*3a90*/  ISETP.NE.AND P3, PT, R11, RZ, PT ;  /* 0x000000ff0b00720c */ /* 0x000fe20003f65270 */
[--C-:B------:R-:W-:Y:S02]  /*3aa0*/  IMAD.X R22, RZ, RZ, R27.reuse, P4 ;  /* 0x000000ffff167224 */ /* 0x100fe400020e061b */
[----:B------:R-:W-:Y:S01]  /*3ab0*/  IMAD.X R8, RZ, RZ, R27, P6 ;  /* 0x000000ffff087224 */ /* 0x000fe200030e061b */
[----:B--2---:R-:W-:-:S13]  /*3ac0*/  FSETP.GEU.AND P2, PT, R16, R7, PT ;  /* 0x000000071000720b */ /* 0x004fda0003f4e000 */
[----:B------:R-:W-:-:S04]  /*3ad0*/  @P2 ISETP.GE.U32.AND P0, PT, R19, R26, PT ;  /* 0x0000001a1300220c */ /* 0x000fc80003f06070 */
[----:B------:R-:W-:-:S04]  /*3ae0*/  @P2 ISETP.GE.AND.EX P0, PT, R6, R27, PT, P0 ;  /* 0x0000001b0600220c */ /* 0x000fc80003f06300 */
[----:B------:R-:W-:-:S04]  /*3af0*/  @P2 FSETP.LT.OR P0, PT, R7, R16, !P0 ;  /* 0x000000100700220b */ /* 0x000fc80004701400 */
[----:B------:R-:W-:Y:S02]  /*3b00*/  @P2 FSEL R7, R16, R7, P0 ;  /* 0x0000000710072208 */ /* 0x000fe40000000000 */
[----:B------:R-:W-:Y:S02]  /*3b10*/  IADD3 R16, P5, PT, R26, 0x300, RZ ;  /* 0x000003001a107810 */ /* 0x000fe40007fbe0ff */
[----:B---3--:R-:W-:Y:S02]  /*3b20*/  FSETP.GEU.AND P1, PT, R7, R24, PT ;  /* 0x000000180700720b */ /* 0x008fe40003f2e000 */
[----:B------:R-:W-:Y:S01]  /*3b30*/  @P2 SEL R26, R19, R26, P0 ;  /* 0x0000001a131a2207 */ /* 0x000fe20000000000 */
[----:B------:R-:W-:Y:S01]  /*3b40*/  IMAD.X R19, RZ, RZ, R27, P5 ;  /* 0x000000ffff137224 */ /* 0x000fe200028e061b */
[----:B------:R-:W-:-:S09]  /*3b50*/  @P2 SEL R27, R6, R27, P0 ;  /* 0x0000001b061b2207 */ /* 0x000fd20000000000 */
[----:B------:R-:W-:-:S04]  /*3b60*/  @P1 ISETP.GE.U32.AND P0, PT, R26, R20, PT ;  /* 0x000000141a00120c */ /* 0x000fc80003f06070 */
[----:B------:R-:W-:-:S04]  /*3b70*/  @P1 ISETP.GE.AND.EX P0, PT, R27, R25, PT, P0 ;  /* 0x000000191b00120c */ /* 0x000fc80003f06300 */
[----:B------:R-:W-:-:S04]  /*3b80*/  @P1 FSETP.LT.OR P0, PT, R24, R7, !P0 ;  /* 0x000000071800120b */ /* 0x000fc80004701400 */
[----:B------:R-:W-:Y:S02]  /*3b90*/  @P1 FSEL R24, R7, R24, P0 ;  /* 0x0000001807181208 */ /* 0x000fe40000000000 */
[----:B------:R-:W-:Y:S02]  /*3ba0*/  @P1 SEL R20, R26, R20, P0 ;  /* 0x000000141a141207 */ /* 0x000fe40000000000 */
[----:B----4-:R-:W-:Y:S02]  /*3bb0*/  FSETP.GEU.AND P2, PT, R24, R18, PT ;  /* 0x000000121800720b */ /* 0x010fe40003f4e000 */
[----:B------:R-:W-:-:S11]  /*3bc0*/  @P1 SEL R25, R27, R25, P0 ;  /* 0x000000191b191207 */ /* 0x000fd60000000000 */
[----:B------:R-:W-:-:S04]  /*3bd0*/  @P2 ISETP.GE.U32.AND P0, PT, R20, R21, PT ;  /* 0x000000151400220c */ /* 0x000fc80003f06070 */
[----:B------:R-:W-:-:S04]  /*3be0*/  @P2 ISETP.GE.AND.EX P0, PT, R25, R22, PT, P0 ;  /* 0x000000161900220c */ /* 0x000fc80003f06300 */
[----:B------:R-:W-:-:S04]  /*3bf0*/  @P2 FSETP.LT.OR P0, PT, R18, R24, !P0 ;  /* 0x000000181200220b */ /* 0x000fc80004701400 */
[----:B------:R-:W-:-:S04]  /*3c00*/  @P2 FSEL R18, R24, R18, P0 ;  /* 0x0000001218122208 */ /* 0x000fc80000000000 */
[----:B------:R-:W-:Y:S01]  /*3c10*/  FSETP.GEU.AND P1, PT, R18, R17, PT ;  /* 0x000000111200720b */ /* 0x000fe20003f2e000 */
[----:B-1----:R-:W-:-:S12]  /*3c20*/  @P3 BRA `(.L_x_191) ;  /* 0x0000000000283947 */ /* 0x002fd80003800000 */
[----:B------:R-:W-:Y:S02]  /*3c30*/  IMAD.MOV.U32 R4, RZ, RZ, 0x500 ;  /* 0x00000500ff047424 */ /* 0x000fe400078e00ff */
[----:B------:R-:W-:-:S06]  /*3c40*/  IMAD.MOV.U32 R5, RZ, RZ, 0x0 ;  /* 0x00000000ff057424 */ /* 0x000fcc00078e00ff */
[----:B------:R-:W2:Y:S01]  /*3c50*/  ATOMG.E.ADD.64.STRONG.GPU PT, R4, desc[UR10][R2.64], R4 ;  /* 0x80000004020479a8 */ /* 0x000ea200081ef50a */
[----:B------:R-:W1:Y:S01]  /*3c60*/  S2UR UR5, SR_CgaCtaId ;  /* 0x00000000000579c3 */ /* 0x000e620000008800 */
[----:B------:R-:W-:Y:S02]  /*3c70*/  UMOV UR4, 0x400 ;  /* 0x0000040000047882 */ /* 0x000fe40000000000 */
[----:B-1----:R-:W-:-:S06]  /*3c80*/  ULEA UR4, UR5, UR4, 0x18 ;  /* 0x0000000405047291 */ /* 0x002fcc000f8ec0ff */
[----:B------:R-:W-:Y:S01]  /*3c90*/  IMAD.U32 R23, RZ, RZ, UR4 ;  /* 0x00000004ff177e24 */ /* 0x000fe2000f8e00ff */
[----:B--2---:R-:W-:-:S05]  /*3ca0*/  IADD3 R6, P3, PT, R4, UR6, RZ ;  /* 0x0000000604067c10 */ /* 0x004fca000ff7e0ff */
[----:B------:R-:W-:-:S05]  /*3cb0*/  IMAD.X R7, RZ, RZ, R5, P3 ;  /* 0x000000ffff077224 */ /* 0x000fca00018e0605 */
[----:B------:R1:W-:Y:S03]  /*3cc0*/  STS.64 [R23+0x98], R6 ;  /* 0x0000980617007388 */ /* 0x0003e60000000a00 */
.L_x_191:
[----:B0-----:R-:W-:Y:S05]  /*3cd0*/  BSYNC.RECONVERGENT B2 ;  /* 0x0000000000027941 */ /* 0x001fea0003800200 */
.L_x_190:
[----:B------:R-:W-:Y:S01]  /*3ce0*/  BAR.SYNC.DEFER_BLOCKING 0x0 ;  /* 0x0000000000007b1d */ /* 0x000fe20000010000 */
[----:B------:R-:W-:Y:S01]  /*3cf0*/  @P2 SEL R21, R20, R21, P0 ;  /* 0x0000001514152207 */ /* 0x000fe20000000000 */
[----:B-1----:R-:W-:Y:S01]  /*3d00*/  IMAD.U32 R7, RZ, RZ, UR8 ;  /* 0x00000008ff077e24 */ /* 0x002fe2000f8e00ff */
[----:B------:R-:W-:Y:S02]  /*3d10*/  @P2 SEL R22, R25, R22, P0 ;  /* 0x0000001619162207 */ /* 0x000fe40000000000 */
[----:B------:R-:W-:-:S04]  /*3d20*/  @P1 ISETP.GE.U32.AND P0, PT, R21, R16, PT ;  /* 0x000000101500120c */ /* 0x000fc80003f06070 */
[----:B------:R-:W-:-:S04]  /*3d30*/  @P1 ISETP.GE.AND.EX P0, PT, R22, R19, PT, P0 ;  /* 0x000000131600120c */ /* 0x000fc80003f06300 */
[----:B------:R-:W-:-:S04]  /*3d40*/  @P1 FSETP.LT.OR P0, PT, R17, R18, !P0 ;  /* 0x000000121100120b */ /* 0x000fc80004701400 */
[----:B------:R-:W-:Y:S01]  /*3d50*/  @P1 FSEL R17, R18, R17, P0 ;  /* 0x0000001112111208 */ /* 0x000fe20000000000 */
[----:B------:R-:W-:Y:S01]  /*3d60*/  IMAD.U32 R18, RZ, RZ, UR9 ;  /* 0x00000009ff127e24 */ /* 0x000fe2000f8e00ff */
[----:B------:R-:W-:Y:S02]  /*3d70*/  @P1 SEL R16, R21, R16, P0 ;  /* 0x0000001015101207 */ /* 0x000fe40000000000 */
[----:B-----5:R-:W-:Y:S02]  /*3d80*/  FSETP.GEU.AND P2, PT, R17, R10, PT ;  /* 0x0000000a1100720b */ /* 0x020fe40003f4e000 */
[----:B------:R-:W-:Y:S01]  /*3d90*/  @P1 SEL R19, R22, R19, P0 ;  /* 0x0000001316131207 */ /* 0x000fe20000000000 */
[----:B------:R-:W0:Y:S10]  /*3da0*/  LDS.64 R4, [R23+0x98] ;  /* 0x0000980017047984 */ /* 0x000e340000000a00 */
[----:B------:R-:W-:-:S04]  /*3db0*/  @P2 ISETP.GE.U32.AND P0, PT, R16, R9, PT ;  /* 0x000000091000220c */ /* 0x000fc80003f06070 */
[----:B------:R-:W-:-:S04]  /*3dc0*/  @P2 ISETP.GE.AND.EX P0, PT, R19, R8, PT, P0 ;  /* 0x000000081300220c */ /* 0x000fc80003f06300 */
[----:B------:R-:W-:-:S04]  /*3dd0*/  @P2 FSETP.LT.OR P0, PT, R10, R17, !P0 ;  /* 0x000000110a00220b */ /* 0x000fc80004701400 */
[----:B------:R-:W-:Y:S02]  /*3de0*/  @P2 FSEL R10, R17, R10, P0 ;  /* 0x0000000a110a2208 */ /* 0x000fe40000000000 */
[----:B------:R-:W-:Y:S02]  /*3df0*/  @P2 SEL R9, R16, R9, P0 ;  /* 0x0000000910092207 */ /* 0x000fe40000000000 */
[----:B------:R-:W-:Y:S01]  /*3e00*/  @P2 SEL R8, R19, R8, P0 ;  /* 0x0000000813082207 */ /* 0x000fe20000000000 */
[----:B------:R-:W-:Y:S02]  /*3e10*/  IMAD.MOV.U32 R16, RZ, RZ, R10 ;  /* 0x000000ffff107224 */ /* 0x000fe400078e000a */
[----:B------:R-:W-:Y:S01]  /*3e20*/  IMAD.MOV.U32 R19, RZ, RZ, R9 ;  /* 0x000000ffff137224 */ /* 0x000fe200078e0009 */
[----:B0-----:R-:W-:-:S04]  /*3e30*/  IADD3 R6, P3, PT, R4, 0x500, RZ ;  /* 0x0000050004067810 */ /* 0x001fc80007f7e0ff */
[----:B------:R-:W-:Y:S01]  /*3e40*/  ISETP.GT.U32.AND P1, PT, R6, R7, PT ;  /* 0x000000070600720c */ /* 0x000fe20003f24070 */
[----:B------:R-:W-:Y:S02]  /*3e50*/  IMAD.X R21, RZ, RZ, R5, P3 ;  /* 0x000000ffff157224 */ /* 0x000fe400018e0605 */
[----:B------:R-:W-:-:S03]  /*3e60*/  IMAD.MOV.U32 R6, RZ, RZ, R8 ;  /* 0x000000ffff067224 */ /* 0x000fc600078e0008 */
[----:B------:R-:W-:-:S13]  /*3e70*/  ISETP.GT.AND.EX P0, PT, R21, R18, PT, P1 ;  /* 0x000000121500720c */ /* 0x000fda0003f04310 */
[----:B------:R-:W-:Y:S05]  /*3e80*/  @!P0 BRA `(.L_x_192) ;  /* 0xfffffff800ac8947 */ /* 0x000fea000383ffff */
[----:B------:R-:W-:Y:S05]  /*3e90*/  BSYNC.RECONVERGENT B1 ;  /* 0x0000000000017941 */ /* 0x000fea0003800200 */
.L_x_189:
[----:B------:R-:W-:Y:S01]  /*3ea0*/  ISETP.GE.U32.AND P0, PT, R4, R7, PT ;  /* 0x000000070400720c */ /* 0x000fe20003f06070 */
[----:B------:R-:W-:Y:S03]  /*3eb0*/  BSSY.RECONVERGENT B1, `(.L_x_186) ;  /* 0x000009b000017945 */ /* 0x000fe60003800200 */
[----:B------:R-:W-:-:S13]  /*3ec0*/  ISETP.GE.AND.EX P0, PT, R5, R18, PT, P0 ;  /* 0x000000120500720c */ /* 0x000fda0003f06300 */
[----:B------:R-:W-:Y:S05]  /*3ed0*/  @P0 BRA `(.L_x_193) ;  /* 0x0000000800600947 */ /* 0x000fea0003800000 */
[----:B------:R-:W-:-:S05]  /*3ee0*/  IMAD.IADD R16, R7, 0x1, -R4 ;  /* 0x0000000107107824 */ /* 0x000fca00078e0a04 */
[----:B------:R-:W-:-:S13]  /*3ef0*/  ISETP.GE.AND P0, PT, R11, R16, PT ;  /* 0x000000100b00720c */ /* 0x000fda0003f06270 */
[----:B------:R-:W-:Y:S05]  /*3f00*/  @P0 BRA `(.L_x_193) ;  /* 0x0000000800540947 */ /* 0x000fea0003800000 */
[----:B------:R-:W-:Y:S01]  /*3f10*/  LOP3.LUT R2, RZ, R11, RZ, 0x33, !PT ;  /* 0x0000000bff027212 */ /* 0x000fe200078e33ff */
[----:B------:R-:W-:Y:S01]  /*3f20*/  BSSY.RECONVERGENT B2, `(.L_x_194) ;  /* 0x000002f000027945 */ /* 0x000fe20003800200 */
[----:B------:R-:W-:Y:S02]  /*3f30*/  IMAD.MOV.U32 R17, RZ, RZ, R11 ;  /* 0x000000ffff117224 */ /* 0x000fe400078e000b */
[----:B------:R-:W-:-:S04]  /*3f40*/  IADD3 R7, PT, PT, -R4, R7, R2 ;  /* 0x0000000704077210 */ /* 0x000fc80007ffe102 */
[----:B------:R-:W-:-:S04]  /*3f50*/  LOP3.LUT R2, R7, 0x300, RZ, 0xc0, !PT ;  /* 0x0000030007027812 */ /* 0x000fc800078ec0ff */
[----:B------:R-:W-:-:S13]  /*3f60*/  ISETP.NE.AND P0, PT, R2, 0x300, PT ;  /* 0x000003000200780c */ /* 0x000fda0003f05270 */
[----:B------:R-:W-:Y:S05]  /*3f70*/  @!P0 BRA `(.L_x_195) ;  /* 0x0000000000a48947 */ /* 0x000fea0003800000 */
[----:B------:R-:W-:Y:S01]  /*3f80*/  IADD3 R3, P0, PT, R11, R4, RZ ;  /* 0x000000040b037210 */ /* 0x000fe20007f1e0ff */
[----:B------:R-:W-:Y:S01]  /*3f90*/  IMAD.MOV.U32 R17, RZ, RZ, R11 ;  /* 0x000000ffff117224 */ /* 0x000fe200078e000b */
[----:B------:R-:W-:Y:S02]  /*3fa0*/  LEA.HI R2, R7, 0x1, RZ, 0x18 ;  /* 0x0000000107027811 */ /* 0x000fe400078fc0ff */
[C---:B------:R-:W-:Y:S01]  /*3fb0*/  LEA R12, P1, R3.reuse, R12, 0x2 ;  /* 0x0000000c030c7211 */ /* 0x040fe200078210ff */
[----:B------:R-:W-:Y:S01]  /*3fc0*/  IMAD.X R6, RZ, RZ, R5, P0 ;  /* 0x000000ffff067224 */ /* 0x000fe200000e0605 */
[C---:B------:R-:W-:Y:S02]  /*3fd0*/  IADD3 R14, P0, PT, R3.reuse, R14, RZ ;  /* 0x0000000e030e7210 */ /* 0x040fe40007f1e0ff */
[----:B------:R-:W-:Y:S02]  /*3fe0*/  LOP3.LUT R2, R2, 0x3, RZ, 0xc0, !PT ;  /* 0x0000000302027812 */ /* 0x000fe400078ec0ff */
[----:B------:R-:W-:Y:S01]  /*3ff0*/  LEA.HI.X R3, R3, R13, R6, 0x2, P1 ;  /* 0x0000000d03037211 */ /* 0x000fe200008f1406 */
[----:B------:R-:W-:-:S02]  /*4000*/  IMAD.X R15, R6, 0x1, R15, P0 ;  /* 0x00000001060f7824 */ /* 0x000fc400000e060f */
[----:B------:R-:W-:-:S07]  /*4010*/  IMAD.MOV R6, RZ, RZ, -R2 ;  /* 0x000000ffff067224 */ /* 0x000fce00078e0a02 */
.L_x_198:
[----:B------:R-:W-:-:S06]  /*4020*/  IMAD.MOV.U32 R2, RZ, RZ, R12 ;  /* 0x000000ffff027224 */ /* 0x000fcc00078e000c */
[----:B------:R-:W2:Y:S01]  /*4030*/  LDG.E R2, desc[UR10][R2.64] ;  /* 0x0000000a02027981 */ /* 0x000ea2000c1e1900 */
[----:B------:R-:W-:Y:S01]  /*4040*/  VIADD R6, R6, 0x1 ;  /* 0x0000000106067836 */ /* 0x000fe20000000000 */
[----:B------:R-:W-:Y:S01]  /*4050*/  BSSY.RECONVERGENT B3, `(.L_x_196) ;  /* 0x0000016000037945 */ /* 0x000fe20003800200 */
[----:B------:R-:W-:Y:S01]  /*4060*/  IMAD.MOV.U32 R13, RZ, RZ, R9 ;  /* 0x000000ffff0d7224 */ /* 0x000fe200078e0009 */
[----:B------:R-:W-:Y:S01]  /*4070*/  IADD3 R12, P3, PT, R12, 0x400, RZ ;  /* 0x000004000c0c7810 */ /* 0x000fe20007f7e0ff */
[----:B------:R-:W-:Y:S01]  /*4080*/  IMAD.MOV.U32 R18, RZ, RZ, R8 ;  /* 0x000000ffff127224 */ /* 0x000fe200078e0008 */
[----:B------:R-:W-:Y:S01]  /*4090*/  ISETP.NE.AND P2, PT, R6, RZ, PT ;  /* 0x000000ff0600720c */ /* 0x000fe20003f45270 */
[----:B------:R-:W-:Y:S02]  /*40a0*/  IMAD.MOV.U32 R19, RZ, RZ, R10 ;  /* 0x000000ffff137224 */ /* 0x000fe400078e000a */
        /* <DEDUP_REMOVED lines=16> */
.L_x_197:
[----:B------:R-:W-:Y:S05]  /*41b0*/  BSYNC.RECONVERGENT B3 ;  /* 0x0000000000037941 */ /* 0x000fea0003800200 */
.L_x_196:
[----:B------:R-:W-:Y:S01]  /*41c0*/  IADD3 R14, P0, PT, R14, 0x100, RZ ;  /* 0x000001000e0e7810 */ /* 0x000fe20007f1e0ff */
[----:B------:R-:W-:Y:S02]  /*41d0*/  VIADD R17, R17, 0x100 ;  /* 0x0000010011117836 */ /* 0x000fe40000000000 */
[----:B------:R-:W-:Y:S02]  /*41e0*/  IMAD.X R3, RZ, RZ, R3, P3 ;  /* 0x000000ffff037224 */ /* 0x000fe400018e0603 */
[----:B------:R-:W-:Y:S01]  /*41f0*/  IMAD.X R15, RZ, RZ, R15, P0 ;  /* 0x000000ffff0f7224 */ /* 0x000fe200000e060f */
[----:B------:R-:W-:Y:S07]  /*4200*/  @P2 BRA `(.L_x_198) ;  /* 0xfffffffc00842947 */ /* 0x000fee000383ffff */
.L_x_195:
[----:B------:R-:W-:Y:S05]  /*4210*/  BSYNC.RECONVERGENT B2 ;  /* 0x0000000000027941 */ /* 0x000fea0003800200 */
.L_x_194:
[----:B------:R-:W-:-:S13]  /*4220*/  ISETP.GE.U32.AND P0, PT, R7, 0x300, PT ;  /* 0x000003000700780c */ /* 0x000fda0003f06070 */
[----:B------:R-:W-:Y:S05]  /*4230*/  @!P0 BRA `(.L_x_193) ;  /* 0x0000000400888947 */ /* 0x000fea0003800000 */
[----:B------:R-:W0:Y:S01]  /*4240*/  LDC.64 R6, c[0x0][0x380] ;  /* 0x0000e000ff067b82 */ /* 0x000e220000000a00 */
[----:B------:R-:W-:-:S07]  /*4250*/  VIADD R13, R17, 0x200 ;  /* 0x00000200110d7836 */ /* 0x000fce0000000000 */
[----:B------:R-:W1:Y:S02]  /*4260*/  LDC.64 R2, c[0x0][0x388] ;  /* 0x0000e200ff027b82 */ /* 0x000e640000000a00 */
.L_x_207:
[----:B------:R-:W-:-:S05]  /*4270*/  VIADD R15, R13, 0xfffffe00 ;  /* 0xfffffe000d0f7836 */ /* 0x000fca0000000000 */
[----:B------:R-:W-:-:S05]  /*4280*/  IADD3 R19, P0, PT, R15, R4, RZ ;  /* 0x000000040f137210 */ /* 0x000fca0007f1e0ff */
[----:B------:R-:W-:Y:S01]  /*4290*/  IMAD.X R20, RZ, RZ, R5, P0 ;  /* 0x000000ffff147224 */ /* 0x000fe200000e0605 */
[----:B0-----:R-:W-:-:S04]  /*42a0*/  LEA R14, P0, R19, R6, 0x2 ;  /* 0x00000006130e7211 */ /* 0x001fc800078010ff */
[----:B------:R-:W-:-:S05]  /*42b0*/  LEA.HI.X R15, R19, R7, R20, 0x2, P0 ;  /* 0x00000007130f7211 */ /* 0x000fca00000f1414 */
[----:B------:R-:W2:Y:S04]  /*42c0*/  LDG.E R25, desc[UR10][R14.64] ;  /* 0x0000000a0e197981 */ /* 0x000ea8000c1e1900 */
[----:B------:R0:W5:Y:S04]  /*42d0*/  LDG.E R18, desc[UR10][R14.64+0x400] ;  /* 0x0004000a0e127981 */ /* 0x000168000c1e1900 */
        /* <DEDUP_REMOVED lines=22> */
.L_x_200:
[----:B------:R-:W-:Y:S05]  /*4440*/  BSYNC.RECONVERGENT B2 ;  /* 0x0000000000027941 */ /* 0x000fea0003800200 */
.L_x_199:
[----:B-----5:R-:W-:Y:S01]  /*4450*/  FSETP.GEU.AND P0, PT, R19, R18, PT ;  /* 0x000000121300720b */ /* 0x020fe20003f0e000 */
[----:B------:R-:W-:Y:S01]  /*4460*/  BSSY.RECONVERGENT B2, `(.L_x_201) ;  /* 0x0000013000027945 */ /* 0x000fe20003800200 */
[----:B------:R-:W-:Y:S01]  /*4470*/  IADD3 R21, P1, P2, R4, R2, R21 ;  /* 0x0000000204157210 */ /* 0x000fe20007a3e015 */
[----:B------:R-:W-:Y:S02]  /*4480*/  VIADD R15, R13, 0x100 ;  /* 0x000001000d0f7836 */ /* 0x000fe40000000000 */
[----:B------:R-:W-:Y:S01]  /*4490*/  IMAD.MOV.U32 R9, RZ, RZ, R18 ;  /* 0x000000ffff097224 */ /* 0x000fe200078e0012 */
[----:B------:R-:W-:Y:S01]  /*44a0*/  IADD3.X R23, PT, PT, R5, R3, RZ, P1, P2 ;  /* 0x0000000305177210 */ /* 0x000fe20000fe44ff */
[----:B------:R-:W-:-:S04]  /*44b0*/  IMAD.MOV.U32 R8, RZ, RZ, R21 ;  /* 0x000000ffff087224 */ /* 0x000fc800078e0015 */
[----:B------:R-:W-:Y:S02]  /*44c0*/  IMAD.MOV.U32 R10, RZ, RZ, R23 ;  /* 0x000000ffff0a7224 */ /* 0x000fe400078e0017 */
        /* <DEDUP_REMOVED lines=12> */
.L_x_202:
[----:B------:R-:W-:Y:S05]  /*4590*/  BSYNC.RECONVERGENT B2 ;  /* 0x0000000000027941 */ /* 0x000fea0003800200 */
.L_x_201:
[----:B------:R-:W-:Y:S01]  /*45a0*/  FSETP.GEU.AND P0, PT, R9, R12, PT ;  /* 0x0000000c0900720b */ /* 0x000fe20003f0e000 */
[----:B------:R-:W-:Y:S01]  /*45b0*/  BSSY.RECONVERGENT B2, `(.L_x_203) ;  /* 0x0000013000027945 */ /* 0x000fe20003800200 */
[CC--:B------:R-:W-:Y:S01]  /*45c0*/  IADD3 R19, P1, P4, R4.reuse, R2.reuse, R13 ;  /* 0x0000000204137210 */ /* 0x0c0fe20007c3e00d */
[----:B------:R-:W-:Y:S01]  /*45d0*/  IMAD.MOV.U32 R14, RZ, RZ, R12 ;  /* 0x000000ffff0e7224 */ /* 0x000fe200078e000c */
[----:B------:R-:W-:Y:S02]  /*45e0*/  IADD3 R20, P2, P3, R4, R2, R15 ;  /* 0x0000000204147210 */ /* 0x000fe40007b5e00f */
        /* <DEDUP_REMOVED lines=15> */
.L_x_204:
[----:B------:R-:W-:Y:S05]  /*46e0*/  BSYNC.RECONVERGENT B2 ;  /* 0x0000000000027941 */ /* 0x000fea0003800200 */
.L_x_203:
        /* <DEDUP_REMOVED lines=18> */
.L_x_206:
[----:B------:R-:W-:Y:S05]  /*4810*/  BSYNC.RECONVERGENT B2 ;  /* 0x0000000000027941 */ /* 0x000fea0003800200 */
.L_x_205:
[C---:B------:R-:W-:Y:S02]  /*4820*/  VIADD R15, R13.reuse, 0x200 ;  /* 0x000002000d0f7836 */ /* 0x040fe40000000000 */
[----:B------:R-:W-:-:S03]  /*4830*/  VIADD R13, R13, 0x400 ;  /* 0x000004000d0d7836 */ /* 0x000fc60000000000 */
[----:B------:R-:W-:-:S13]  /*4840*/  ISETP.GE.AND P0, PT, R15, R16, PT ;  /* 0x000000100f00720c */ /* 0x000fda0003f06270 */
[----:B------:R-:W-:Y:S05]  /*4850*/  @!P0 BRA `(.L_x_207) ;  /* 0xfffffff800848947 */ /* 0x000fea000383ffff */
.L_x_193:
[----:B------:R-:W-:Y:S05]  /*4860*/  BSYNC.RECONVERGENT B1 ;  /* 0x0000000000017941 */ /* 0x000fea0003800200 */
.L_x_186:
        /* <DEDUP_REMOVED lines=31> */
.L_x_209:
[----:B------:R-:W-:Y:S05]  /*4a60*/  BSYNC.RECONVERGENT B1 ;  /* 0x0000000000017941 */ /* 0x000fea0003800200 */
.L_x_208:
        /* <DEDUP_REMOVED lines=24> */
.L_x_211:
[----:B------:R-:W-:Y:S05]  /*4bf0*/  BSYNC.RECONVERGENT B1 ;  /* 0x0000000000017941 */ /* 0x000fea0003800200 */
.L_x_210:
        /* <DEDUP_REMOVED lines=24> */
.L_x_213:
[----:B------:R-:W-:Y:S05]  /*4d80*/  BSYNC.RECONVERGENT B1 ;  /* 0x0000000000017941 */ /* 0x000fea0003800200 */
.L_x_212:
        /* <DEDUP_REMOVED lines=24> */
.L_x_215:
[----:B------:R-:W-:Y:S05]  /*4f10*/  BSYNC.RECONVERGENT B1 ;  /* 0x0000000000017941 */ /* 0x000fea0003800200 */
.L_x_214:
[----:B0-----:R0:W0:Y:S01]  /*4f20*/  SHFL.DOWN PT, R2, R3, 0x10, 0x1f ;  /* 0x0a001f0003027f89 */ /* 0x00102200000e0000 */
[----:B------:R-:W-:Y:S01]  /*4f30*/  BSSY.RECONVERGENT B1, `(.L_x_216) ;  /* 0x0000017000017945 */ /* 0x000fe20003800200 */
[----:B--2---:R-:W-:Y:S02]  /*4f40*/  IMAD.MOV.U32 R6, RZ, RZ, R3 ;  /* 0x000000ffff067224 */ /* 0x004fe400078e0003 */
[----:B------:R2:W0:Y:S01]  /*4f50*/  SHFL.DOWN PT, R9, R4, 0x10, 0x1f ;  /* 0x0a001f0004097f89 */ /* 0x00042200000e0000 */
[----:B------:R-:W-:Y:S02]  /*4f60*/  IMAD.MOV.U32 R7, RZ, RZ, R4 ;  /* 0x000000ffff077224 */ /* 0x000fe400078e0004 */
[----:B----4-:R-:W-:Y:S01]  /*4f70*/  IMAD.MOV.U32 R8, RZ, RZ, R5 ;  /* 0x000000ffff087224 */ /* 0x010fe200078e0005 */
        /* <DEDUP_REMOVED lines=18> */
.L_x_217:
[----:B------:R-:W-:Y:S05]  /*50a0*/  BSYNC.RECONVERGENT B1 ;  /* 0x0000000000017941 */ /* 0x000fea0003800200 */
.L_x_216:
        /* <DEDUP_REMOVED lines=12> */
.L_x_219:
[----:B------:R-:W-:Y:S05]  /*5170*/  BSYNC.RECONVERGENT B1 ;  /* 0x0000000000017941 */ /* 0x000fea0003800200 */
.L_x_218:
[----:B------:R-:W-:Y:S01]  /*5180*/  BAR.SYNC.DEFER_BLOCKING 0x0 ;  /* 0x0000000000007b1d */ /* 0x000fe20000010000 */
[----:B------:R-:W-:-:S13]  /*5190*/  ISETP.NE.AND P2, PT, R11, RZ, PT ;  /* 0x000000ff0b00720c */ /* 0x000fda0003f45270 */
[----:B------:R-:W-:Y:S05]  /*51a0*/  @P2 BRA `(.L_x_149) ;  /* 0x0000000800342947 */ /* 0x000fea0003800000 */
[----:B0---4-:R-:W0:Y:S01]  /*51b0*/  S2R R3, SR_CgaCtaId ;  /* 0x0000000000037919 */ /* 0x011e220000008800 */
[----:B------:R-:W-:Y:S01]  /*51c0*/  MOV R2, 0x400 ;  /* 0x0000040000027802 */ /* 0x000fe20000000f00 */
[----:B------:R-:W-:Y:S03]  /*51d0*/  BSSY.RECONVERGENT B1, `(.L_x_220) ;  /* 0x0000016000017945 */ /* 0x000fe60003800200 */
[----:B0-----:R-:W-:-:S05]  /*51e0*/  LEA R25, R3, R2, 0x18 ;  /* 0x0000000203197211 */ /* 0x001fca00078ec0ff */
[----:B------:R-:W0:Y:S04]  /*51f0*/  LDS R3, [R25+0x18] ;  /* 0x0000180019037984 */ /* 0x000e280000000800 */
[----:B--2---:R-:W2:Y:S04]  /*5200*/  LDS.64 R4, [R25+0x20] ;  /* 0x0000200019047984 */ /* 0x004ea80000000a00 */
        /* <DEDUP_REMOVED lines=18> */
.L_x_221:
[----:B------:R-:W-:Y:S05]  /*5330*/  BSYNC.RECONVERGENT B1 ;  /* 0x0000000000017941 */ /* 0x000fea0003800200 */
.L_x_220:
        /* <DEDUP_REMOVED lines=10> */
[----:B------:R0:W1:Y:S04]  /*53e0*/  LDS.64 R10, [R25+0x60] ;  /* 0x00006000190a7984 */ /* 0x0000680000000a00 */
[----:B---3--:R3:W1:Y:S04]  /*53f0*/  LDS.64 R12, [R25+0x70] ;  /* 0x00007000190c7984 */ /* 0x0086680000000a00 */
        /* <DEDUP_REMOVED lines=15> */
.L_x_223:
[----:B------:R-:W-:Y:S05]  /*54f0*/  BSYNC.RECONVERGENT B1 ;  /* 0x0000000000017941 */ /* 0x000fea0003800200 */
.L_x_222:
        /* <DEDUP_REMOVED lines=17> */
.L_x_225:
[----:B------:R-:W-:Y:S05]  /*5610*/  BSYNC.RECONVERGENT B1 ;  /* 0x0000000000017941 */ /* 0x000fea0003800200 */
.L_x_224:
        /* <DEDUP_REMOVED lines=17> */
.L_x_227:
[----:B------:R-:W-:Y:S05]  /*5730*/  BSYNC.RECONVERGENT B1 ;  /* 0x0000000000017941 */ /* 0x000fea0003800200 */
.L_x_226:
        /* <DEDUP_REMOVED lines=17> */
.L_x_229:
[----:B------:R-:W-:Y:S05]  /*5850*/  BSYNC.RECONVERGENT B1 ;  /* 0x0000000000017941 */ /* 0x000fea0003800200 */
.L_x_228:
        /* <DEDUP_REMOVED lines=17> */
.L_x_231:
[----:B------:R-:W-:Y:S05]  /*5970*/  BSYNC.RECONVERGENT B1 ;  /* 0x0000000000017941 */ /* 0x000fea0003800200 */
.L_x_230:
        /* <DEDUP_REMOVED lines=16> */
.L_x_149:
[----:B------:R-:W-:Y:S05]  /*5a80*/  BSYNC.RECONVERGENT B0 ;  /* 0x0000000000007941 */ /* 0x000fea0003800200 */
.L_x_116:
[----:B------:R-:W-:Y:S05]  /*5a90*/  @P2 EXIT ;  /* 0x000000000000294d */ /* 0x000fea0003800000 */
[----:B0-234-:R-:W0:Y:S01]  /*5aa0*/  LDC.64 R2, c[0x0][0x390] ;  /* 0x0000e400ff027b82 */ /* 0x01de220000000a00 */
[----:B------:R-:W-:Y:S02]  /*5ab0*/  IMAD.MOV.U32 R9, RZ, RZ, R8 ;  /* 0x000000ffff097224 */ /* 0x000fe400078e0008 */
[----:B------:R-:W-:Y:S02]  /*5ac0*/  IMAD.MOV.U32 R8, RZ, RZ, R7 ;  /* 0x000000ffff087224 */ /* 0x000fe400078e0007 */
[----:B0-----:R-:W-:-:S05]  /*5ad0*/  IMAD.WIDE.U32 R2, R0, 0x10, R2 ;  /* 0x0000001000027825 */ /* 0x001fca00078e0002 */
[----:B------:R-:W-:Y:S04]  /*5ae0*/  STG.E.64 desc[UR10][R2.64+0x8], R8 ;  /* 0x0000080802007986 */ /* 0x000fe8000c101b0a */
[----:B------:R-:W-:Y:S01]  /*5af0*/  STG.E desc[UR10][R2.64], R6 ;  /* 0x0000000602007986 */ /* 0x000fe2000c10190a */
[----:B------:R-:W-:Y:S05]  /*5b00*/  EXIT ;  /* 0x000000000000794d */ /* 0x000fea0003800000 */
.L_x_232:
        /* <DEDUP_REMOVED lines=15> */
.L_x_743:


//--------------------- .text._ZN6thrust24THRUST_300001_SM_1000_NS8cuda_cub4core6detail13_kernel_agentINS1_8__reduce11ReduceAgentINS0_12zip_iteratorIN4cuda3std3__45tupleIJNS0_10device_ptrIfEENS0_17counting_iteratorIlNS0_11use_defaultESF_SF_EEEEEEEPNSB_IJflEEESJ_lNS1_9__extrema9arg_max_fIflNSA_4lessIfEEEEEEJSI_SK_lSP_EEEvDpT0_ --------------------------
	.section	.text._ZN6thrust24THRUST_300001_SM_1000_NS8cuda_cub4core6detail13_kernel_agentINS1_8__reduce11ReduceAgentINS0_12zip_iteratorIN4cuda3std3__45tupleIJNS0_10device_ptrIfEENS0_17counting_iteratorIlNS0_11use_defaultESF_SF_EEEEEEEPNSB_IJflEEESJ_lNS1_9__extrema9arg_max_fIflNSA_4lessIfEEEEEEJSI_SK_lSP_EEEvDpT0_,"ax",@progbits
	.align	128
        .global         _ZN6thrust24THRUST_300001_SM_1000_NS8cuda_cub4core6detail13_kernel_agentINS1_8__reduce11ReduceAgentINS0_12zip_iteratorIN4cuda3std3__45tupleIJNS0_10device_ptrIfEENS0_17counting_iteratorIlNS0_11use_defaultESF_SF_EEEEEEEPNSB_IJflEEESJ_lNS1_9__extrema9arg_max_fIflNSA_4lessIfEEEEEEJSI_SK_lSP_EEEvDpT0_
        .type           _ZN6thrust24THRUST_300001_SM_1000_NS8cuda_cub4core6detail13_kernel_agentINS1_8__reduce11ReduceAgentINS0_12zip_iteratorIN4cuda3std3__45tupleIJNS0_10device_ptrIfEENS0_17counting_iteratorIlNS0_11use_defaultESF_SF_EEEEEEEPNSB_IJflEEESJ_lNS1_9__extrema9arg_max_fIflNSA_4lessIfEEEEEEJSI_SK_lSP_EEEvDpT0_,@function
        .size           _ZN6thrust24THRUST_300001_SM_1000_NS8cuda_cub4core6detail13_kernel_agentINS1_8__reduce11ReduceAgentINS0_12zip_iteratorIN4cuda3std3__45tupleIJNS0_10device_ptrIfEENS0_17counting_iteratorIlNS0_11use_defaultESF_SF_EEEEEEEPNSB_IJflEEESJ_lNS1_9__extrema9arg_max_fIflNSA_4lessIfEEEEEEJSI_SK_lSP_EEEvDpT0_,(.L_x_744 - _ZN6thrust24THRUST_300001_SM_1000_NS8cuda_cub4core6detail13_kernel_agentINS1_8__reduce11ReduceAgentINS0_12zip_iteratorIN4cuda3std3__45tupleIJNS0_10device_ptrIfEENS0_17counting_iteratorIlNS0_11use_defaultESF_SF_EEEEEEEPNSB_IJflEEESJ_lNS1_9__extrema9arg_max_fIflNSA_4lessIfEEEEEEJSI_SK_lSP_EEEvDpT0_)
        .other          _ZN6thrust24THRUST_300001_SM_1000_NS8cuda_cub4core6detail13_kernel_agentINS1_8__reduce11ReduceAgentINS0_12zip_iteratorIN4cuda3std3__45tupleIJNS0_10device_ptrIfEENS0_17counting_iteratorIlNS0_11use_defaultESF_SF_EEEEEEEPNSB_IJflEEESJ_lNS1_9__extrema9arg_max_fIflNSA_4lessIfEEEEEEJSI_SK_lSP_EEEvDpT0_,@"STO_CUDA_ENTRY STV_DEFAULT"
_ZN6thrust24THRUST_300001_SM_1000_NS8cuda_cub4core6detail13_kernel_agentINS1_8__reduce11ReduceAgentINS0_12zip_iteratorIN4cuda3std3__45tupleIJNS0_10device_ptrIfEENS0_17counting_iteratorIlNS0_11use_defaultESF_SF_EEEEEEEPNSB_IJflEEESJ_lNS1_9__extrema9arg_max_fIflNSA_4lessIfEEEEEEJSI_SK_lSP_EEEvDpT0_:
.text._ZN6thrust24THRUST_300001_SM_1000_NS8cuda_cub4core6detail13_kernel_agentINS1_8__reduce11ReduceAgentINS0_12zip_iteratorIN4cuda3std3__45tupleIJNS0_10device_ptrIfEENS0_17counting_iteratorIlNS0_11use_defaultESF_SF_EEEEEEEPNSB_IJflEEESJ_lNS1_9__extrema9arg_max_fIflNSA_4lessIfEEEEEEJSI_SK_lSP_EEEvDpT0_:
[----:B------:R-:W-:Y:S01]  /*0000*/  LDC R1, c[0x0][0x37c] ;  /* 0x0000df00ff017b82 */ /* 0x000fe20000000800 */
[----:B------:R-:W0:Y:S02]  /*0010*/  LDCU.64 UR4, c[0x0][0x398] ;  /* 0x00007300ff0477ac */ /* 0x000e240008000a00 */
[----:B0-----:R-:W-:-:S04]  /*0020*/  ISETP.NE.U32.AND P0, PT, RZ, UR4, PT ;  /* 0x00000004ff007c0c */ /* 0x001fc8000bf05070 */
[----:B------:R-:W-:-:S13]  /*0030*/  ISETP.NE.AND.EX P0, PT, RZ, UR5, PT, P0 ;  /* 0x00000005ff007c0c */ /* 0x000fda000bf05300 */
[----:B------:R-:W-:Y:S05]  /*0040*/  @!P0 EXIT ;  /* 0x000000000000894d */ /* 0x000fea0003800000 */
[----:B------:R-:W-:Y:S01]  /*0050*/  UISETP.GT.U32.AND UP0, UPT, UR4, 0x4ff, UPT ;  /* 0x000004ff0400788c */ /* 0x000fe2000bf04070 */
[----:B------:R-:W-:Y:S01]  /*0060*/  BSSY.RECONVERGENT B0, `(.L_x_233) ;  /* 0x0000558000007945 */ /* 0x000fe20003800200 */
[----:B------:R-:W0:Y:S02]  /*0070*/  LDCU.64 UR8, c[0x0][0x358] ;  /* 0x00006b00ff0877ac */ /* 0x000e240008000a00 */
[----:B------:R-:W-:-:S09]  /*0080*/  UISETP.GT.AND.EX UP0, UPT, UR5, URZ, UPT, UP0 ;  /* 0x000000ff0500728c */ /* 0x000fd2000bf04300 */
[----:B------:R-:W-:Y:S05]  /*0090*/  BRA.U UP0, `(.L_x_234) ;  /* 0x0000003100a87547 */ /* 0x000fea000b800000 */
[----:B------:R-:W1:Y:S01]  /*00a0*/  S2R R0, SR_TID.X ;  /* 0x0000000000007919 */ /* 0x000e620000002100 */
[----:B------:R-:W2:Y:S01]  /*00b0*/  LDCU UR5, c[0x0][0x398] ;  /* 0x00007300ff0577ac */ /* 0x000ea20008000800 */
[----:B------:R-:W-:Y:S01]  /*00c0*/  BSSY.RECONVERGENT B1, `(.L_x_235) ;  /* 0x000000d000017945 */ /* 0x000fe20003800200 */
[----:B------:R-:W-:Y:S01]  /*00d0*/  CS2R R6, SRZ ;  /* 0x0000000000067805 */ /* 0x000fe2000001ff00 */
[----:B------:R-:W-:Y:S01]  /*00e0*/  IMAD.MOV.U32 R8, RZ, RZ, RZ ;  /* 0x000000ffff087224 */ /* 0x000fe200078e00ff */
[----:B-1----:R-:W-:Y:S01]  /*00f0*/  ISETP.GE.AND P0, PT, R0, UR4, PT ;  /* 0x0000000400007c0c */ /* 0x002fe2000bf06270 */
[----:B------:R-:W-:-:S12]  /*0100*/  IMAD.MOV.U32 R9, RZ, RZ, R0 ;  /* 0x000000ffff097224 */ /* 0x000fd800078e0000 */
[----:B--2---:R-:W-:Y:S05]  /*0110*/  @P0 BRA `(.L_x_236) ;  /* 0x00000000001c0947 */ /* 0x004fea0003800000 */
[----:B------:R-:W1:Y:S01]  /*0120*/  LDC.64 R2, c[0x0][0x380] ;  /* 0x0000e000ff027b82 */ /* 0x000e620000000a00 */
[----:B------:R-:W2:Y:S01]  /*0130*/  LDCU.64 UR6, c[0x0][0x388] ;  /* 0x00007100ff0677ac */ /* 0x000ea20008000a00 */
[----:B-1----:R-:W-:-:S05]  /*0140*/  IMAD.WIDE.U32 R2, R0, 0x4, R2 ;  /* 0x0000000400027825 */ /* 0x002fca00078e0002 */
[----:B0-----:R1:W5:Y:S01]  /*0150*/  LDG.E R6, desc[UR8][R2.64] ;  /* 0x0000000802067981 */ /* 0x001362000c1e1900 */
[C---:B--2---:R-:W-:Y:S01]  /*0160*/  IADD3 R7, P0, PT, R0.reuse, UR6, RZ ;  /* 0x0000000600077c10 */ /* 0x044fe2000ff1e0ff */
[----:B------:R-:W-:-:S04]  /*0170*/  VIADD R9, R0, 0x100 ;  /* 0x0000010000097836 */ /* 0x000fc80000000000 */
[----:B------:R-:W-:-:S08]  /*0180*/  IMAD.X R8, RZ, RZ, UR7, P0 ;  /* 0x00000007ff087e24 */ /* 0x000fd000080e06ff */
.L_x_236:
[----:B0-----:R-:W-:Y:S05]  /*0190*/  BSYNC.RECONVERGENT B1 ;  /* 0x0000000000017941 */ /* 0x001fea0003800200 */
.L_x_235:
        /* <DEDUP_REMOVED lines=10> */
[----:B------:R-:W1:Y:S01]  /*0240*/  LDCU.64 UR6, c[0x0][0x388] ;  /* 0x00007100ff0677ac */ /* 0x000e620008000a00 */
[----:B------:R-:W-:-:S04]  /*0250*/  LEA.HI R4, R11, 0x1, RZ, 0x18 ;  /* 0x000000010b047811 */ /* 0x000fc800078fc0ff */
[----:B------:R-:W-:-:S05]  /*0260*/  LOP3.LUT R4, R4, 0x3, RZ, 0xc0, !PT ;  /* 0x0000000304047812 */ /* 0x000fca00078ec0ff */
[----:B------:R-:W-:Y:S01]  /*0270*/  IMAD.MOV R4, RZ, RZ, -R4 ;  /* 0x000000ffff047224 */ /* 0x000fe200078e0a04 */
[C---:B-1----:R-:W-:Y:S01]  /*0280*/  IADD3 R5, P0, PT, R9.reuse, UR6, RZ ;  /* 0x0000000609057c10 */ /* 0x042fe2000ff1e0ff */
[----:B0-----:R-:W-:-:S04]  /*0290*/  IMAD.WIDE.U32 R2, R9, 0x4, R2 ;  /* 0x0000000409027825 */ /* 0x001fc800078e0002 */
[----:B------:R-:W-:-:S08]  /*02a0*/  IMAD.X R10, RZ, RZ, UR7, P0 ;  /* 0x00000007ff0a7e24 */ /* 0x000fd000080e06ff */
.L_x_243:
[----:B------:R0:W2:Y:S01]  /*02b0*/  LDG.E R15, desc[UR8][R2.64] ;  /* 0x00000008020f7981 */ /* 0x0000a2000c1e1900 */
[----:B------:R-:W-:Y:S01]  /*02c0*/  VIADD R4, R4, 0x1 ;  /* 0x0000000104047836 */ /* 0x000fe20000000000 */
[----:B------:R-:W-:Y:S01]  /*02d0*/  BSSY.RECONVERGENT B3, `(.L_x_241) ;  /* 0x0000016000037945 */ /* 0x000fe20003800200 */
[----:B------:R-:W-:Y:S02]  /*02e0*/  IMAD.MOV.U32 R14, RZ, RZ, R7 ;  /* 0x000000ffff0e7224 */ /* 0x000fe400078e0007 */
[----:B------:R-:W-:Y:S01]  /*02f0*/  IMAD.MOV.U32 R13, RZ, RZ, R8 ;  /* 0x000000ffff0d7224 */ /* 0x000fe200078e0008 */
[----:B------:R-:W-:Y:S01]  /*0300*/  ISETP.NE.AND P2, PT, R4, RZ, PT ;  /* 0x000000ff0400720c */ /* 0x000fe20003f45270 */
[----:B-----5:R-:W-:Y:S02]  /*0310*/  IMAD.MOV.U32 R12, RZ, RZ, R6 ;  /* 0x000000ffff0c7224 */ /* 0x020fe400078e0006 */
[----:B------:R-:W-:Y:S01]  /*0320*/  IMAD.MOV.U32 R7, RZ, RZ, R5 ;  /* 0x000000ffff077224 */ /* 0x000fe200078e0005 */
[----:B0-----:R-:W-:Y:S01]  /*0330*/  IADD3 R2, P3, PT, R2, 0x400, RZ ;  /* 0x0000040002027810 */ /* 0x001fe20007f7e0ff */
        /* <DEDUP_REMOVED lines=15> */
.L_x_242:
[----:B------:R-:W-:Y:S05]  /*0430*/  BSYNC.RECONVERGENT B3 ;  /* 0x0000000000037941 */ /* 0x000fea0003800200 */
.L_x_241:
[----:B------:R-:W-:Y:S01]  /*0440*/  IADD3 R5, P0, PT, R5, 0x100, RZ ;  /* 0x0000010005057810 */ /* 0x000fe20007f1e0ff */
[----:B------:R-:W-:Y:S02]  /*0450*/  VIADD R9, R9, 0x100 ;  /* 0x0000010009097836 */ /* 0x000fe40000000000 */
[----:B------:R-:W-:Y:S02]  /*0460*/  IMAD.X R3, RZ, RZ, R3, P3 ;  /* 0x000000ffff037224 */ /* 0x000fe400018e0603 */
[----:B------:R-:W-:Y:S01]  /*0470*/  IMAD.X R10, RZ, RZ, R10, P0 ;  /* 0x000000ffff0a7224 */ /* 0x000fe200000e060a */
[----:B------:R-:W-:Y:S07]  /*0480*/  @P2 BRA `(.L_x_243) ;  /* 0xfffffffc00882947 */ /* 0x000fee000383ffff */
.L_x_240:
[----:B------:R-:W-:Y:S05]  /*0490*/  BSYNC.RECONVERGENT B2 ;  /* 0x0000000000027941 */ /* 0x000fea0003800200 */
.L_x_239:
[----:B------:R-:W-:-:S13]  /*04a0*/  ISETP.GE.U32.AND P0, PT, R11, 0x300, PT ;  /* 0x000003000b00780c */ /* 0x000fda0003f06070 */
[----:B------:R-:W-:Y:S05]  /*04b0*/  @!P0 BRA `(.L_x_238) ;  /* 0x00000004007c8947 */ /* 0x000fea0003800000 */
[----:B------:R-:W0:Y:S01]  /*04c0*/  LDC.64 R4, c[0x0][0x380] ;  /* 0x0000e000ff047b82 */ /* 0x000e220000000a00 */
[----:B------:R-:W-:-:S07]  /*04d0*/  VIADD R10, R9, 0x200 ;  /* 0x00000200090a7836 */ /* 0x000fce0000000000 */
[----:B------:R-:W1:Y:S02]  /*04e0*/  LDC.64 R2, c[0x0][0x388] ;  /* 0x0000e200ff027b82 */ /* 0x000e640000000a00 */
.L_x_252:
[----:B------:R-:W-:-:S04]  /*04f0*/  VIADD R15, R10, 0xfffffe00 ;  /* 0xfffffe000a0f7836 */ /* 0x000fc80000000000 */
[----:B0-----:R-:W-:-:S05]  /*0500*/  IMAD.WIDE R12, R15, 0x4, R4 ;  /* 0x000000040f0c7825 */ /* 0x001fca00078e0204 */
[----:B------:R-:W2:Y:S04]  /*0510*/  LDG.E R21, desc[UR8][R12.64] ;  /* 0x000000080c157981 */ /* 0x000ea8000c1e1900 */
[----:B-----5:R0:W5:Y:S04]  /*0520*/  LDG.E R23, desc[UR8][R12.64+0x400] ;  /* 0x000400080c177981 */ /* 0x020168000c1e1900 */
[----:B------:R0:W5:Y:S04]  /*0530*/  LDG.E R9, desc[UR8][R12.64+0x800] ;  /* 0x000800080c097981 */ /* 0x000168000c1e1900 */
[----:B------:R0:W5:Y:S01]  /*0540*/  LDG.E R11, desc[UR8][R12.64+0xc00] ;  /* 0x000c00080c0b7981 */ /* 0x000162000c1e1900 */
[C---:B-1----:R-:W-:Y:S01]  /*0550*/  IADD3 R18, P1, PT, R15.reuse, R2, RZ ;  /* 0x000000020f127210 */ /* 0x042fe20007f3e0ff */
[----:B------:R-:W-:Y:S03]  /*0560*/  BSSY.RECONVERGENT B2, `(.L_x_244) ;  /* 0x0000013000027945 */ /* 0x000fe60003800200 */
[----:B------:R-:W-:Y:S01]  /*0570*/  LEA.HI.X.SX32 R19, R15, R3, 0x1, P1 ;  /* 0x000000030f137211 */ /* 0x000fe200008f0eff */
[----:B------:R-:W-:-:S02]  /*0580*/  VIADD R15, R10, 0xffffff00 ;  /* 0xffffff000a0f7836 */ /* 0x000fc40000000000 */
        /* <DEDUP_REMOVED lines=16> */
.L_x_245:
[----:B------:R-:W-:Y:S05]  /*0690*/  BSYNC.RECONVERGENT B2 ;  /* 0x0000000000027941 */ /* 0x000fea0003800200 */
.L_x_244:
[----:B-----5:R-:W-:Y:S01]  /*06a0*/  FSETP.GEU.AND P0, PT, R14, R23, PT ;  /* 0x000000170e00720b */ /* 0x020fe20003f0e000 */
[----:B------:R-:W-:Y:S01]  /*06b0*/  BSSY.RECONVERGENT B2, `(.L_x_246) ;  /* 0x0000013000027945 */ /* 0x000fe20003800200 */
[C---:B------:R-:W-:Y:S01]  /*06c0*/  IADD3 R13, P1, PT, R15.reuse, R2, RZ ;  /* 0x000000020f0d7210 */ /* 0x040fe20007f3e0ff */
[----:B------:R-:W-:Y:S02]  /*06d0*/  VIADD R7, R10, 0x100 ;  /* 0x000001000a077836 */ /* 0x000fe40000000000 */
[----:B------:R-:W-:Y:S01]  /*06e0*/  IMAD.MOV.U32 R6, RZ, RZ, R23 ;  /* 0x000000ffff067224 */ /* 0x000fe200078e0017 */
[----:B------:R-:W-:Y:S01]  /*06f0*/  LEA.HI.X.SX32 R12, R15, R3, 0x1, P1 ;  /* 0x000000030f0c7211 */ /* 0x000fe200008f0eff */
        /* <DEDUP_REMOVED lines=14> */
.L_x_247:
[----:B------:R-:W-:Y:S05]  /*07e0*/  BSYNC.RECONVERGENT B2 ;  /* 0x0000000000027941 */ /* 0x000fea0003800200 */
.L_x_246:
[----:B------:R-:W-:Y:S01]  /*07f0*/  FSETP.GEU.AND P0, PT, R6, R9, PT ;  /* 0x000000090600720b */ /* 0x000fe20003f0e000 */
[----:B------:R-:W-:Y:S01]  /*0800*/  BSSY.RECONVERGENT B2, `(.L_x_248) ;  /* 0x0000013000027945 */ /* 0x000fe20003800200 */
[CC--:B------:R-:W-:Y:S01]  /*0810*/  IADD3 R17, P1, PT, R10.reuse, R2.reuse, RZ ;  /* 0x000000020a117210 */ /* 0x0c0fe20007f3e0ff */
[----:B------:R-:W-:Y:S01]  /*0820*/  IMAD.MOV.U32 R12, RZ, RZ, R9 ;  /* 0x000000ffff0c7224 */ /* 0x000fe200078e0009 */
[----:B------:R-:W-:Y:S02]  /*0830*/  IADD3 R18, P2, PT, R7, R2, RZ ;  /* 0x0000000207127210 */ /* 0x000fe40007f5e0ff */
        /* <DEDUP_REMOVED lines=15> */
.L_x_249:
[----:B------:R-:W-:Y:S05]  /*0930*/  BSYNC.RECONVERGENT B2 ;  /* 0x0000000000027941 */ /* 0x000fea0003800200 */
.L_x_248:
[----:B------:R-:W-:Y:S01]  /*0940*/  FSETP.GEU.AND P0, PT, R12, R11, PT ;  /* 0x0000000b0c00720b */ /* 0x000fe20003f0e000 */
[----:B------:R-:W-:Y:S01]  /*0950*/  BSSY.RECONVERGENT B2, `(.L_x_250) ;  /* 0x0000011000027945 */ /* 0x000fe20003800200 */
[----:B------:R-:W-:Y:S01]  /*0960*/  LEA.HI.X.SX32 R9, R7, R3, 0x1, P2 ;  /* 0x0000000307097211 */ /* 0x000fe200010f0eff */
        /* <DEDUP_REMOVED lines=15> */
.L_x_251:
[----:B------:R-:W-:Y:S05]  /*0a60*/  BSYNC.RECONVERGENT B2 ;  /* 0x0000000000027941 */ /* 0x000fea0003800200 */
.L_x_250:
[C---:B------:R-:W-:Y:S02]  /*0a70*/  VIADD R9, R10.reuse, 0x200 ;  /* 0x000002000a097836 */ /* 0x040fe40000000000 */
[----:B------:R-:W-:-:S03]  /*0a80*/  VIADD R10, R10, 0x400 ;  /* 0x000004000a0a7836 */ /* 0x000fc60000000000 */
[----:B------:R-:W-:-:S13]  /*0a90*/  ISETP.GE.AND P0, PT, R9, UR5, PT ;  /* 0x0000000509007c0c */ /* 0x000fda000bf06270 */
[----:B------:R-:W-:Y:S05]  /*0aa0*/  @!P0 BRA `(.L_x_252) ;  /* 0xfffffff800908947 */ /* 0x000fea000383ffff */
.L_x_238:
[----:B------:R-:W-:Y:S05]  /*0ab0*/  BSYNC.RECONVERGENT B1 ;  /* 0x0000000000017941 */ /* 0x000fea0003800200 */
.L_x_237:
[----:B------:R-:W0:Y:S02]  /*0ac0*/  LDCU UR6, c[0x0][0x398] ;  /* 0x00007300ff0677ac */ /* 0x000e240008000800 */
[----:B0-----:R-:W-:-:S09]  /*0ad0*/  UISETP.GE.AND UP0, UPT, UR6, 0x100, UPT ;  /* 0x000001000600788c */ /* 0x001fd2000bf06270 */
[----:B------:R-:W-:Y:S05]  /*0ae0*/  BRA.U !UP0, `(.L_x_253) ;  /* 0x00000011088c7547 */ /* 0x000fea000b800000 */
[----:B------:R-:W0:Y:S01]  /*0af0*/  S2R R11, SR_LANEID ;  /* 0x00000000000b7919 */ /* 0x000e220000000000 */
[----:B------:R-:W-:Y:S01]  /*0b00*/  BSSY.RECONVERGENT B1, `(.L_x_254) ;  /* 0x000001b000017945 */ /* 0x000fe20003800200 */
[----:B------:R-:W-:Y:S01]  /*0b10*/  IMAD.MOV.U32 R9, RZ, RZ, R7 ;  /* 0x000000ffff097224 */ /* 0x000fe200078e0007 */
[----:B-1---5:R1:W2:Y:S01]  /*0b20*/  SHFL.DOWN PT, R3, R6, 0x1, 0x1f ;  /* 0x08201f0006037f89 */ /* 0x0222a200000e0000 */
        /* <DEDUP_REMOVED lines=24> */
.L_x_255:
[----:B------:R-:W-:Y:S05]  /*0cb0*/  BSYNC.RECONVERGENT B1 ;  /* 0x0000000000017941 */ /* 0x000fea0003800200 */
.L_x_254:
[C---:B------:R-:W-:Y:S01]  /*0cc0*/  ISETP.GT.AND P5, PT, R11.reuse, 0x17, PT ;  /* 0x000000170b00780c */ /* 0x040fe20003fa4270 */
[----:B------:R0:W1:Y:S01]  /*0cd0*/  SHFL.DOWN PT, R7, R2, 0x2, 0x1f ;  /* 0x08401f0002077f89 */ /* 0x00006200000e0000 */
[C---:B------:R-:W-:Y:S01]  /*0ce0*/  ISETP.GT.AND P4, PT, R11.reuse, 0xf, PT ;  /* 0x0000000f0b00780c */ /* 0x040fe20003f84270 */
[----:B------:R-:W-:Y:S01]  /*0cf0*/  BSSY.RECONVERGENT B1, `(.L_x_256) ;  /* 0x0000018000017945 */ /* 0x000fe20003800200 */
[----:B------:R-:W-:Y:S01]  /*0d00*/  ISETP.NE.AND P2, PT, R11, RZ, PT ;  /* 0x000000ff0b00720c */ /* 0x000fe20003f45270 */
[----:B------:R0:W2:Y:S01]  /*0d10*/  SHFL.DOWN PT, R6, R9, 0x2, 0x1f ;  /* 0x08401f0009067f89 */ /* 0x0000a200000e0000 */
[----:B------:R-:W-:Y:S02]  /*0d20*/  IMAD.MOV.U32 R4, RZ, RZ, R9 ;  /* 0x000000ffff047224 */ /* 0x000fe400078e0009 */
[----:B------:R-:W-:Y:S01]  /*0d30*/  IMAD.MOV.U32 R5, RZ, RZ, R10 ;  /* 0x000000ffff057224 */ /* 0x000fe200078e000a */
[----:B------:R0:W3:Y:S01]  /*0d40*/  SHFL.DOWN PT, R11, R10, 0x2, 0x1f ;  /* 0x08401f000a0b7f89 */ /* 0x0000e200000e0000 */
[----:B------:R-:W-:Y:S01]  /*0d50*/  IMAD.MOV.U32 R3, RZ, RZ, R2 ;  /* 0x000000ffff037224 */ /* 0x000fe200078e0002 */
[----:B------:R-:W-:Y:S06]  /*0d60*/  @P1 BRA `(.L_x_257) ;  /* 0x0000000000401947 */ /* 0x000fec0003800000 */
        /* <DEDUP_REMOVED lines=16> */
.L_x_257:
[----:B------:R-:W-:Y:S05]  /*0e70*/  BSYNC.RECONVERGENT B1 ;  /* 0x0000000000017941 */ /* 0x000fea0003800200 */
.L_x_256:
[----:B------:R4:W3:Y:S01]  /*0e80*/  SHFL.DOWN PT, R8, R3, 0x4, 0x1f ;  /* 0x08801f0003087f89 */ /* 0x0008e200000e0000 */
[----:B------:R-:W-:Y:S01]  /*0e90*/  BSSY.RECONVERGENT B1, `(.L_x_258) ;  /* 0x0000017000017945 */ /* 0x000fe20003800200 */
[----:B--2---:R-:W-:Y:S02]  /*0ea0*/  IMAD.MOV.U32 R6, RZ, RZ, R4 ;  /* 0x000000ffff067224 */ /* 0x004fe400078e0004 */
[----:B0-----:R4:W0:Y:S01]  /*0eb0*/  SHFL.DOWN PT, R9, R4, 0x4, 0x1f ;  /* 0x08801f0004097f89 */ /* 0x00182200000e0000 */
[----:B-1----:R-:W-:Y:S02]  /*0ec0*/  IMAD.MOV.U32 R7, RZ, RZ, R5 ;  /* 0x000000ffff077224 */ /* 0x002fe400078e0005 */
[----:B------:R-:W-:Y:S01]  /*0ed0*/  IMAD.MOV.U32 R2, RZ, RZ, R3 ;  /* 0x000000ffff027224 */ /* 0x000fe200078e0003 */
[----:B------:R4:W1:Y:S01]  /*0ee0*/  SHFL.DOWN PT, R10, R5, 0x4, 0x1f ;  /* 0x08801f00050a7f89 */ /* 0x00086200000e0000 */
[----:B------:R-:W-:Y:S05]  /*0ef0*/  @P3 BRA `(.L_x_259) ;  /* 0x0000000000403947 */ /* 0x000fea0003800000 */
[----:B---3--:R-:W-:Y:S01]  /*0f00*/  FSETP.GEU.AND P0, PT, R3, R8, PT ;  /* 0x000000080300720b */ /* 0x008fe20003f0e000 */
        /* <DEDUP_REMOVED lines=15> */
.L_x_259:
[----:B------:R-:W-:Y:S05]  /*1000*/  BSYNC.RECONVERGENT B1 ;  /* 0x0000000000017941 */ /* 0x000fea0003800200 */
.L_x_258:
[----:B0-----:R0:W2:Y:S01]  /*1010*/  SHFL.DOWN PT, R9, R2, 0x8, 0x1f ;  /* 0x09001f0002097f89 */ /* 0x0010a200000e0000 */
[----:B------:R-:W-:Y:S01]  /*1020*/  BSSY.RECONVERGENT B1, `(.L_x_260) ;  /* 0x0000017000017945 */ /* 0x000fe20003800200 */
[----:B----4-:R-:W-:Y:S02]  /*1030*/  IMAD.MOV.U32 R4, RZ, RZ, R6 ;  /* 0x000000ffff047224 */ /* 0x010fe400078e0006 */
[----:B---3--:R0:W3:Y:S01]  /*1040*/  SHFL.DOWN PT, R11, R6, 0x8, 0x1f ;  /* 0x09001f00060b7f89 */ /* 0x0080e200000e0000 */
[----:B------:R-:W-:Y:S02]  /*1050*/  IMAD.MOV.U32 R5, RZ, RZ, R7 ;  /* 0x000000ffff057224 */ /* 0x000fe400078e0007 */
[----:B------:R-:W-:Y:S01]  /*1060*/  IMAD.MOV.U32 R3, RZ, RZ, R2 ;  /* 0x000000ffff037224 */ /* 0x000fe200078e0002 */
[----:B------:R0:W4:Y:S01]  /*1070*/  SHFL.DOWN PT, R8, R7, 0x8, 0x1f ;  /* 0x09001f0007087f89 */ /* 0x00012200000e0000 */
[----:B------:R-:W-:Y:S05]  /*1080*/  @P5 BRA `(.L_x_261) ;  /* 0x0000000000405947 */ /* 0x000fea0003800000 */
[----:B--2---:R-:W-:Y:S01]  /*1090*/  FSETP.GEU.AND P0, PT, R2, R9, PT ;  /* 0x000000090200720b */ /* 0x004fe20003f0e000 */
        /* <DEDUP_REMOVED lines=15> */
.L_x_261:
[----:B------:R-:W-:Y:S05]  /*1190*/  BSYNC.RECONVERGENT B1 ;  /* 0x0000000000017941 */ /* 0x000fea0003800200 */
.L_x_260:
[----:B0-----:R0:W0:Y:S01]  /*11a0*/  SHFL.DOWN PT, R2, R3, 0x10, 0x1f ;  /* 0x0a001f0003027f89 */ /* 0x00102200000e0000 */
[----:B------:R-:W-:Y:S01]  /*11b0*/  BSSY.RECONVERGENT B1, `(.L_x_262) ;  /* 0x0000017000017945 */ /* 0x000fe20003800200 */
[----:B------:R-:W-:Y:S02]  /*11c0*/  IMAD.MOV.U32 R7, RZ, RZ, R4 ;  /* 0x000000ffff077224 */ /* 0x000fe400078e0004 */
[----:B--2---:R2:W0:Y:S01]  /*11d0*/  SHFL.DOWN PT, R9, R4, 0x10, 0x1f ;  /* 0x0a001f0004097f89 */ /* 0x00442200000e0000 */
[----:B------:R-:W-:Y:S02]  /*11e0*/  IMAD.MOV.U32 R6, RZ, RZ, R5 ;  /* 0x000000ffff067224 */ /* 0x000fe400078e0005 */
[----:B----4-:R-:W-:Y:S01]  /*11f0*/  IMAD.MOV.U32 R8, RZ, RZ, R3 ;  /* 0x000000ffff087224 */ /* 0x010fe200078e0003 */
        /* <DEDUP_REMOVED lines=18> */
.L_x_263:
[----:B------:R-:W-:Y:S05]  /*1320*/  BSYNC.RECONVERGENT B1 ;  /* 0x0000000000017941 */ /* 0x000fea0003800200 */
.L_x_262:
        /* <DEDUP_REMOVED lines=12> */
.L_x_265:
[----:B------:R-:W-:Y:S05]  /*13f0*/  BSYNC.RECONVERGENT B1 ;  /* 0x0000000000017941 */ /* 0x000fea0003800200 */
.L_x_264:
        /* <DEDUP_REMOVED lines=27> */
.L_x_268:
[----:B------:R-:W-:Y:S05]  /*15b0*/  BSYNC.RECONVERGENT B1 ;  /* 0x0000000000017941 */ /* 0x000fea0003800200 */
.L_x_267:
        /* <DEDUP_REMOVED lines=9> */
[----:B---3--:R3:W1:Y:S04]  /*1650*/  LDS.64 R10, [R24+0x50] ;  /* 0x00005000180a7984 */ /* 0x0086680000000a00 */
        /* <DEDUP_REMOVED lines=17> */
.L_x_270:
[----:B------:R-:W-:Y:S05]  /*1770*/  BSYNC.RECONVERGENT B1 ;  /* 0x0000000000017941 */ /* 0x000fea0003800200 */
.L_x_269:
        /* <DEDUP_REMOVED lines=17> */
.L_x_272:
[----:B------:R-:W-:Y:S05]  /*1890*/  BSYNC.RECONVERGENT B1 ;  /* 0x0000000000017941 */ /* 0x000fea0003800200 */
.L_x_271:
        /* <DEDUP_REMOVED lines=17> */
.L_x_274:
[----:B------:R-:W-:Y:S05]  /*19b0*/  BSYNC.RECONVERGENT B1 ;  /* 0x0000000000017941 */ /* 0x000fea0003800200 */
.L_x_273:
        /* <DEDUP_REMOVED lines=17> */
.L_x_276:
[----:B------:R-:W-:Y:S05]  /*1ad0*/  BSYNC.RECONVERGENT B1 ;  /* 0x0000000000017941 */ /* 0x000fea0003800200 */
.L_x_275:
        /* <DEDUP_REMOVED lines=17> */
.L_x_278:
[----:B------:R-:W-:Y:S05]  /*1bf0*/  BSYNC.RECONVERGENT B1 ;  /* 0x0000000000017941 */ /* 0x000fea0003800200 */
.L_x_277:
        /* <DEDUP_REMOVED lines=18> */
.L_x_253:
[----:B------:R-:W0:Y:S01]  /*1d20*/  S2R R12, SR_LANEID ;  /* 0x00000000000c7919 */ /* 0x000e220000000000 */
[----:B-1----:R-:W-:Y:S01]  /*1d30*/  LOP3.LUT R2, R0, 0x3e0, RZ, 0xc0, !PT ;  /* 0x000003e000027812 */ /* 0x002fe200078ec0ff */
[----:B------:R-:W-:Y:S01]  /*1d40*/  BSSY.RECONVERGENT B1, `(.L_x_279) ;  /* 0x0000027000017945 */ /* 0x000fe20003800200 */
[----:B------:R-:W-:Y:S02]  /*1d50*/  IMAD.MOV.U32 R14, RZ, RZ, R7 ;  /* 0x000000ffff0e7224 */ /* 0x000fe400078e0007 */
[----:B------:R-:W-:Y:S02]  /*1d60*/  IMAD.MOV.U32 R16, RZ, RZ, R8 ;  /* 0x000000ffff107224 */ /* 0x000fe400078e0008 */
[----:B------:R-:W-:Y:S01]  /*1d70*/  VIADD R3, R2, 0x20 ;  /* 0x0000002002037836 */ /* 0x000fe20000000000 */
[----:B------:R-:W-:-:S04]  /*1d80*/  LOP3.LUT R2, RZ, R2, RZ, 0x33, !PT ;  /* 0x00000002ff027212 */ /* 0x000fc800078e33ff */
[----:B------:R-:W-:Y:S01]  /*1d90*/  ISETP.GT.AND P0, PT, R3, UR6, PT ;  /* 0x0000000603007c0c */ /* 0x000fe2000bf04270 */
[----:B------:R-:W-:-:S05]  /*1da0*/  VIADD R2, R2, UR6 ;  /* 0x0000000602027c36 */ /* 0x000fca0008000000 */
[----:B------:R-:W-:-:S05]  /*1db0*/  SEL R3, R2, 0x1f, P0 ;  /* 0x0000001f02037807 */ /* 0x000fca0000000000 */
[----:B-----5:R1:W2:Y:S04]  /*1dc0*/  SHFL.DOWN PT, R5, R6, 0x1, R3 ;  /* 0x0820000006057989 */ /* 0x0202a800000e0003 */
[----:B------:R1:W3:Y:S01]  /*1dd0*/  SHFL.DOWN PT, R9, R8, 0x1, R3 ;  /* 0x0820000008097989 */ /* 0x0002e200000e0003 */
[CC--:B0-----:R-:W-:Y:S01]  /*1de0*/  ISETP.GE.AND P0, PT, R12.reuse, R3.reuse, PT ;  /* 0x000000030c00720c */ /* 0x0c1fe20003f06270 */
[C---:B------:R-:W-:Y:S01]  /*1df0*/  VIADD R4, R12.reuse, 0x4 ;  /* 0x000000040c047836 */ /* 0x040fe20000000000 */
[C---:B------:R-:W-:Y:S01]  /*1e00*/  ISETP.NE.AND P2, PT, R12.reuse, RZ, PT ;  /* 0x000000ff0c00720c */ /* 0x040fe20003f45270 */
[C---:B------:R-:W-:Y:S02]  /*1e10*/  VIADD R2, R12.reuse, 0x2 ;  /* 0x000000020c027836 */ /* 0x040fe40000000000 */
[----:B------:R-:W-:Y:S01]  /*1e20*/  VIADD R10, R12, 0x8 ;  /* 0x000000080c0a7836 */ /* 0x000fe20000000000 */
[-C--:B------:R-:W-:Y:S01]  /*1e30*/  ISETP.GT.AND P5, PT, R4, R3.reuse, PT ;  /* 0x000000030400720c */ /* 0x080fe20003fa4270 */
[----:B------:R-:W-:Y:S01]  /*1e40*/  VIADD R12, R12, 0x10 ;  /* 0x000000100c0c7836 */ /* 0x000fe20000000000 */
[----:B------:R1:W0:Y:S01]  /*1e50*/  SHFL.DOWN PT, R4, R7, 0x1, R3 ;  /* 0x0820000007047989 */ /* 0x00022200000e0003 */
[-C--:B------:R-:W-:Y:S01]  /*1e60*/  ISETP.GT.AND P1, PT, R2, R3.reuse, PT ;  /* 0x000000030200720c */ /* 0x080fe20003f24270 */
[----:B------:R-:W-:Y:S01]  /*1e70*/  IMAD.MOV.U32 R2, RZ, RZ, R6 ;  /* 0x000000ffff027224 */ /* 0x000fe200078e0006 */
[----:B------:R-:W-:-:S02]  /*1e80*/  ISETP.GT.AND P4, PT, R10, R3, PT ;  /* 0x000000030a00720c */ /* 0x000fc40003f84270 */
[----:B------:R-:W-:Y:S01]  /*1e90*/  ISETP.GT.AND P3, PT, R12, R3, PT ;  /* 0x000000030c00720c */ /* 0x000fe20003f64270 */
[----:B------:R-:W-:-:S12]  /*1ea0*/  @P0 BRA `(.L_x_280) ;  /* 0x0000000000400947 */ /* 0x000fd80003800000 */
[----:B--2---:R-:W-:Y:S01]  /*1eb0*/  FSETP.GEU.AND P0, PT, R6, R5, PT ;  /* 0x000000050600720b */ /* 0x004fe20003f0e000 */
[----:B------:R-:W-:Y:S02]  /*1ec0*/  IMAD.MOV.U32 R2, RZ, RZ, R5 ;  /* 0x000000ffff027224 */ /* 0x000fe400078e0005 */
[----:B0-----:R-:W-:Y:S02]  /*1ed0*/  IMAD.MOV.U32 R14, RZ, RZ, R4 ;  /* 0x000000ffff0e7224 */ /* 0x001fe400078e0004 */
        /* <DEDUP_REMOVED lines=13> */
.L_x_280:
[----:B------:R-:W-:Y:S05]  /*1fb0*/  BSYNC.RECONVERGENT B1 ;  /* 0x0000000000017941 */ /* 0x000fea0003800200 */
.L_x_279:
[----:B--2---:R2:W4:Y:S01]  /*1fc0*/  SHFL.DOWN PT, R5, R2, 0x2, R3 ;  /* 0x0840000002057989 */ /* 0x00452200000e0003 */
[----:B------:R-:W-:Y:S01]  /*1fd0*/  BSSY.RECONVERGENT B1, `(.L_x_281) ;  /* 0x0000017000017945 */ /* 0x000fe20003800200 */
[----:B0-----:R-:W-:Y:S02]  /*1fe0*/  IMAD.MOV.U32 R4, RZ, RZ, R2 ;  /* 0x000000ffff047224 */ /* 0x001fe400078e0002 */
[----:B-1----:R2:W0:Y:S01]  /*1ff0*/  SHFL.DOWN PT, R7, R14, 0x2, R3 ;  /* 0x084000000e077989 */ /* 0x00242200000e0003 */
[----:B------:R-:W-:Y:S02]  /*2000*/  IMAD.MOV.U32 R10, RZ, RZ, R14 ;  /* 0x000000ffff0a7224 */ /* 0x000fe400078e000e */
[----:B------:R-:W-:Y:S01]  /*2010*/  IMAD.MOV.U32 R12, RZ, RZ, R16 ;  /* 0x000000ffff0c7224 */ /* 0x000fe200078e0010 */
[----:B---3--:R2:W1:Y:S01]  /*2020*/  SHFL.DOWN PT, R9, R16, 0x2, R3 ;  /* 0x0840000010097989 */ /* 0x00846200000e0003 */
        /* <DEDUP_REMOVED lines=17> */
.L_x_282:
[----:B------:R-:W-:Y:S05]  /*2140*/  BSYNC.RECONVERGENT B1 ;  /* 0x0000000000017941 */ /* 0x000fea0003800200 */
.L_x_281:
[----:B----4-:R3:W4:Y:S01]  /*2150*/  SHFL.DOWN PT, R5, R4, 0x4, R3 ;  /* 0x0880000004057989 */ /* 0x01072200000e0003 */
[----:B------:R-:W-:Y:S01]  /*2160*/  BSSY.RECONVERGENT B1, `(.L_x_283) ;  /* 0x0000017000017945 */ /* 0x000fe20003800200 */
[----:B--2---:R-:W-:Y:S02]  /*2170*/  IMAD.MOV.U32 R2, RZ, RZ, R4 ;  /* 0x000000ffff027224 */ /* 0x004fe400078e0004 */
[----:B0-----:R3:W0:Y:S01]  /*2180*/  SHFL.DOWN PT, R7, R10, 0x4, R3 ;  /* 0x088000000a077989 */ /* 0x00162200000e0003 */
[----:B------:R-:W-:Y:S02]  /*2190*/  IMAD.MOV.U32 R6, RZ, RZ, R10 ;  /* 0x000000ffff067224 */ /* 0x000fe400078e000a */
[----:B------:R-:W-:Y:S01]  /*21a0*/  IMAD.MOV.U32 R8, RZ, RZ, R12 ;  /* 0x000000ffff087224 */ /* 0x000fe200078e000c */
[----:B-1----:R3:W1:Y:S01]  /*21b0*/  SHFL.DOWN PT, R9, R12, 0x4, R3 ;  /* 0x088000000c097989 */ /* 0x00266200000e0003 */
        /* <DEDUP_REMOVED lines=17> */
.L_x_284:
[----:B------:R-:W-:Y:S05]  /*22d0*/  BSYNC.RECONVERGENT B1 ;  /* 0x0000000000017941 */ /* 0x000fea0003800200 */
.L_x_283:
[----:B----4-:R2:W4:Y:S01]  /*22e0*/  SHFL.DOWN PT, R5, R2, 0x8, R3 ;  /* 0x0900000002057989 */ /* 0x01052200000e0003 */
[----:B------:R-:W-:Y:S01]  /*22f0*/  BSSY.RECONVERGENT B1, `(.L_x_285) ;  /* 0x0000017000017945 */ /* 0x000fe20003800200 */
[----:B---3--:R-:W-:Y:S02]  /*2300*/  IMAD.MOV.U32 R4, RZ, RZ, R2 ;  /* 0x000000ffff047224 */ /* 0x008fe400078e0002 */
        /* <DEDUP_REMOVED lines=21> */
.L_x_286:
[----:B------:R-:W-:Y:S05]  /*2460*/  BSYNC.RECONVERGENT B1 ;  /* 0x0000000000017941 */ /* 0x000fea0003800200 */
.L_x_285:
[----:B----4-:R3:W4:Y:S01]  /*2470*/  SHFL.DOWN PT, R5, R4, 0x10, R3 ;  /* 0x0a00000004057989 */ /* 0x01072200000e0003 */
[----:B------:R-:W-:Y:S01]  /*2480*/  BSSY.RECONVERGENT B1, `(.L_x_287) ;  /* 0x0000017000017945 */ /* 0x000fe20003800200 */
[----:B--2---:R-:W-:Y:S02]  /*2490*/  IMAD.MOV.U32 R8, RZ, RZ, R4 ;  /* 0x000000ffff087224 */ /* 0x004fe400078e0004 */
[----:B-1----:R3:W1:Y:S01]  /*24a0*/  SHFL.DOWN PT, R9, R10, 0x10, R3 ;  /* 0x0a0000000a097989 */ /* 0x00266200000e0003 */
        /* <DEDUP_REMOVED lines=20> */
.L_x_288:
[----:B------:R-:W-:Y:S05]  /*25f0*/  BSYNC.RECONVERGENT B1 ;  /* 0x0000000000017941 */ /* 0x000fea0003800200 */
.L_x_287:
        /* <DEDUP_REMOVED lines=12> */
.L_x_290:
[----:B------:R-:W-:Y:S05]  /*26c0*/  BSYNC.RECONVERGENT B1 ;  /* 0x0000000000017941 */ /* 0x000fea0003800200 */
.L_x_289:
[----:B------:R-:W-:Y:S01]  /*26d0*/  BAR.SYNC.DEFER_BLOCKING 0x0 ;  /* 0x0000000000007b1d */ /* 0x000fe20000010000 */
[----:B------:R-:W-:-:S13]  /*26e0*/  ISETP.NE.AND P1, PT, R0, RZ, PT ;  /* 0x000000ff0000720c */ /* 0x000fda0003f25270 */
[----:B------:R-:W-:Y:S05]  /*26f0*/  @P1 BRA `(.L_x_266) ;  /* 0x0000002c00b81947 */ /* 0x000fea0003800000 */
[----:B------:R-:W-:Y:S01]  /*2700*/  UISETP.GE.AND UP0, UPT, UR6, 0x21, UPT ;  /* 0x000000210600788c */ /* 0x000fe2000bf06270 */
[----:B------:R-:W-:Y:S02]  /*2710*/  IMAD.MOV.U32 R0, RZ, RZ, R8 ;  /* 0x000000ffff007224 */ /* 0x000fe400078e0008 */
[----:B-1----:R-:W-:Y:S02]  /*2720*/  IMAD.MOV.U32 R9, RZ, RZ, R7 ;  /* 0x000000ffff097224 */ /* 0x002fe400078e0007 */
[----:B---3--:R-:W-:-:S04]  /*2730*/  IMAD.MOV.U32 R10, RZ, RZ, R6 ;  /* 0x000000ffff0a7224 */ /* 0x008fc800078e0006 */
[----:B------:R-:W-:Y:S05]  /*2740*/  BRA.U !UP0, `(.L_x_291) ;  /* 0x00000001085c7547 */ /* 0x000fea000b800000 */
[----:B------:R-:W1:Y:S01]  /*2750*/  S2UR UR5, SR_CgaCtaId ;  /* 0x00000000000579c3 */ /* 0x000e620000008800 */
[----:B------:R-:W-:Y:S01]  /*2760*/  UMOV UR4, 0x400 ;  /* 0x0000040000047882 */ /* 0x000fe20000000000 */
[----:B------:R-:W-:Y:S01]  /*2770*/  BSSY.RECONVERGENT B1, `(.L_x_291) ;  /* 0x0000014000017945 */ /* 0x000fe20003800200 */
[----:B-1----:R-:W-:-:S09]  /*2780*/  ULEA UR4, UR5, UR4, 0x18 ;  /* 0x0000000405047291 */ /* 0x002fd2000f8ec0ff */
[----:B--2---:R-:W1:Y:S04]  /*2790*/  LDS R3, [UR4+0x18] ;  /* 0x00001804ff037984 */ /* 0x004e680008000800 */
[----:B----4-:R-:W2:Y:S01]  /*27a0*/  LDS.64 R4, [UR4+0x20] ;  /* 0x00002004ff047984 */ /* 0x010ea20008000a00 */
[----:B-1----:R-:W-:Y:S01]  /*27b0*/  FSETP.GEU.AND P0, PT, R8, R3, PT ;  /* 0x000000030800720b */ /* 0x002fe20003f0e000 */
        /* <DEDUP_REMOVED lines=15> */
.L_x_292:
[----:B------:R-:W-:Y:S05]  /*28b0*/  BSYNC.RECONVERGENT B1 ;  /* 0x0000000000017941 */ /* 0x000fea0003800200 */
.L_x_291:
[----:B------:R-:W-:Y:S01]  /*28c0*/  UISETP.GE.AND UP0, UPT, UR6, 0x41, UPT ;  /* 0x000000410600788c */ /* 0x000fe2000bf06270 */
[----:B--2---:R-:W-:Y:S02]  /*28d0*/  IMAD.MOV.U32 R2, RZ, RZ, R0 ;  /* 0x000000ffff027224 */ /* 0x004fe400078e0000 */
[----:B----4-:R-:W-:Y:S02]  /*28e0*/  IMAD.MOV.U32 R5, RZ, RZ, R9 ;  /* 0x000000ffff057224 */ /* 0x010fe400078e0009 */
[----:B------:R-:W-:-:S04]  /*28f0*/  IMAD.MOV.U32 R4, RZ, RZ, R10 ;  /* 0x000000ffff047224 */ /* 0x000fc800078e000a */
[----:B------:R-:W-:Y:S05]  /*2900*/  BRA.U !UP0, `(.L_x_293) ;  /* 0x00000001085c7547 */ /* 0x000fea000b800000 */
[----:B------:R-:W1:Y:S01]  /*2910*/  S2UR UR5, SR_CgaCtaId ;  /* 0x00000000000579c3 */ /* 0x000e620000008800 */
[----:B------:R-:W-:Y:S01]  /*2920*/  UMOV UR4, 0x400 ;  /* 0x0000040000047882 */ /* 0x000fe20000000000 */
[----:B------:R-:W-:Y:S01]  /*2930*/  BSSY.RECONVERGENT B1, `(.L_x_293) ;  /* 0x0000014000017945 */ /* 0x000fe20003800200 */
[----:B-1----:R-:W-:-:S09]  /*2940*/  ULEA UR4, UR5, UR4, 0x18 ;  /* 0x0000000405047291 */ /* 0x002fd2000f8ec0ff */
[----:B------:R-:W1:Y:S04]  /*2950*/  LDS R3, [UR4+0x28] ;  /* 0x00002804ff037984 */ /* 0x000e680008000800 */
[----:B------:R-:W2:Y:S01]  /*2960*/  LDS.64 R6, [UR4+0x30] ;  /* 0x00003004ff067984 */ /* 0x000ea20008000a00 */
        /* <DEDUP_REMOVED lines=16> */
.L_x_294:
[----:B------:R-:W-:Y:S05]  /*2a70*/  BSYNC.RECONVERGENT B1 ;  /* 0x0000000000017941 */ /* 0x000fea0003800200 */
.L_x_293:
[----:B------:R-:W-:Y:S01]  /*2a80*/  UISETP.GE.AND UP0, UPT, UR6, 0x61, UPT ;  /* 0x000000610600788c */ /* 0x000fe2000bf06270 */
[----:B------:R-:W-:Y:S02]  /*2a90*/  IMAD.MOV.U32 R0, RZ, RZ, R2 ;  /* 0x000000ffff007224 */ /* 0x000fe400078e0002 */
[----:B------:R-:W-:Y:S02]  /*2aa0*/  IMAD.MOV.U32 R7, RZ, RZ, R5 ;  /* 0x000000ffff077224 */ /* 0x000fe400078e0005 */
        /* <DEDUP_REMOVED lines=24> */
.L_x_296:
[----:B------:R-:W-:Y:S05]  /*2c30*/  BSYNC.RECONVERGENT B1 ;  /* 0x0000000000017941 */ /* 0x000fea0003800200 */
.L_x_295:
        /* <DEDUP_REMOVED lines=27> */
.L_x_298:
[----:B------:R-:W-:Y:S05]  /*2df0*/  BSYNC.RECONVERGENT B1 ;  /* 0x0000000000017941 */ /* 0x000fea0003800200 */
.L_x_297:
        /* <DEDUP_REMOVED lines=27> */
.L_x_300:
[----:B------:R-:W-:Y:S05]  /*2fb0*/  BSYNC.RECONVERGENT B1 ;  /* 0x0000000000017941 */ /* 0x000fea0003800200 */
.L_x_299:
        /* <DEDUP_REMOVED lines=27> */
.L_x_302:
[----:B------:R-:W-:Y:S05]  /*3170*/  BSYNC.RECONVERGENT B1 ;  /* 0x0000000000017941 */ /* 0x000fea0003800200 */
.L_x_301:
[----:B------:R-:W-:Y:S01]  /*3180*/  UISETP.GE.AND UP0, UPT, UR6, 0xe1, UPT ;  /* 0x000000e10600788c */ /* 0x000fe2000bf06270 */
[----:B------:R-:W-:Y:S02]  /*3190*/  IMAD.MOV.U32 R8, RZ, RZ, R2 ;  /* 0x000000ffff087224 */ /* 0x000fe400078e0002 */
[----:B------:R-:W-:Y:S02]  /*31a0*/  IMAD.MOV.U32 R7, RZ, RZ, R5 ;  /* 0x000000ffff077224 */ /* 0x000fe400078e0005 */
[----:B------:R-:W-:-:S04]  /*31b0*/  IMAD.MOV.U32 R6, RZ, RZ, R4 ;  /* 0x000000ffff067224 */ /* 0x000fc800078e0004 */
[----:B------:R-:W-:Y:S05]  /*31c0*/  BRA.U !UP0, `(.L_x_266) ;  /* 0x0000002508047547 */ /* 0x000fea000b800000 */
[----:B------:R-:W1:Y:S01]  /*31d0*/  S2UR UR5, SR_CgaCtaId ;  /* 0x00000000000579c3 */ /* 0x000e620000008800 */
[----:B------:R-:W-:Y:S02]  /*31e0*/  UMOV UR4, 0x400 ;  /* 0x0000040000047882 */ /* 0x000fe40000000000 */
[----:B-1----:R-:W-:-:S09]  /*31f0*/  ULEA UR4, UR5, UR4, 0x18 ;  /* 0x0000000405047291 */ /* 0x002fd2000f8ec0ff */
[----:B------:R-:W1:Y:S04]  /*3200*/  LDS R3, [UR4+0x78] ;  /* 0x00007804ff037984 */ /* 0x000e680008000800 */
[----:B0-----:R-:W0:Y:S01]  /*3210*/  LDS.64 R10, [UR4+0x80] ;  /* 0x00008004ff0a7984 */ /* 0x001e220008000a00 */
[----:B-1----:R-:W-:Y:S01]  /*3220*/  FSETP.GEU.AND P0, PT, R2, R3, PT ;  /* 0x000000030200720b */ /* 0x002fe20003f0e000 */
[----:B------:R-:W-:Y:S02]  /*3230*/  IMAD.MOV.U32 R8, RZ, RZ, R3 ;  /* 0x000000ffff087224 */ /* 0x000fe400078e0003 */
[----:B0-----:R-:W-:Y:S02]  /*3240*/  IMAD.MOV.U32 R7, RZ, RZ, R10 ;  /* 0x000000ffff077224 */ /* 0x001fe400078e000a */
        /* <DEDUP_REMOVED lines=15> */
.L_x_234:
[----:B------:R-:W1:Y:S01]  /*3340*/  S2R R0, SR_TID.X ;  /* 0x0000000000007919 */ /* 0x000e620000002100 */
[----:B------:R-:W1:Y:S01]  /*3350*/  LDC.64 R2, c[0x0][0x380] ;  /* 0x0000e000ff027b82 */ /* 0x000e620000000a00 */
[----:B------:R-:W2:Y:S01]  /*3360*/  LDCU.64 UR6, c[0x0][0x388] ;  /* 0x00007100ff0677ac */ /* 0x000ea20008000a00 */
[----:B-1----:R-:W-:-:S05]  /*3370*/  IMAD.WIDE.U32 R2, R0, 0x4, R2 ;  /* 0x0000000400027825 */ /* 0x002fca00078e0002 */
[----:B0-----:R-:W3:Y:S04]  /*3380*/  LDG.E R5, desc[UR8][R2.64] ;  /* 0x0000000802057981 */ /* 0x001ee8000c1e1900 */
[----:B------:R-:W3:Y:S04]  /*3390*/  LDG.E R6, desc[UR8][R2.64+0x400] ;  /* 0x0004000802067981 */ /* 0x000ee8000c1e1900 */
[----:B------:R-:W4:Y:S04]  /*33a0*/  LDG.E R7, desc[UR8][R2.64+0x800] ;  /* 0x0008000802077981 */ /* 0x000f28000c1e1900 */
[----:B------:R-:W5:Y:S04]  /*33b0*/  LDG.E R8, desc[UR8][R2.64+0xc00] ;  /* 0x000c000802087981 */ /* 0x000f68000c1e1900 */
[----:B------:R-:W2:Y:S01]  /*33c0*/  LDG.E R4, desc[UR8][R2.64+0x1000] ;  /* 0x0010000802047981 */ /* 0x000ea2000c1e1900 */
[----:B------:R-:W-:Y:S01]  /*33d0*/  UISETP.GE.U32.AND UP0, UPT, UR4, 0xa00, UPT ;  /* 0x00000a000400788c */ /* 0x000fe2000bf06070 */
[----:B------:R-:W-:-:S03]  /*33e0*/  IMAD.MOV.U32 R10, RZ, RZ, RZ ;  /* 0x000000ffff0a7224 */ /* 0x000fc600078e00ff */
[----:B------:R-:W-:Y:S01]  /*33f0*/  UISETP.GE.U32.AND.EX UP0, UPT, UR5, URZ, UPT, UP0 ;  /* 0x000000ff0500728c */ /* 0x000fe2000bf06100 */
[----:B---3--:R-:W-:-:S04]  /*3400*/  FSETP.GEU.AND P0, PT, R5, R6, PT ;  /* 0x000000060500720b */ /* 0x008fc80003f0e000 */
[----:B------:R-:W-:Y:S01]  /*3410*/  FSEL R6, R5, R6, P0 ;  /* 0x0000000605067208 */ /* 0x000fe20000000000 */
[----:B------:R-:W-:-:S03]  /*3420*/  VIADD R5, R0, 0x100 ;  /* 0x0000010000057836 */ /* 0x000fc60000000000 */
[----:B----4-:R-:W-:-:S04]  /*3430*/  FSETP.GEU.AND P2, PT, R6, R7, PT ;  /* 0x000000070600720b */ /* 0x010fc80003f4e000 */
[----:B------:R-:W-:-:S04]  /*3440*/  FSEL R7, R6, R7, P2 ;  /* 0x0000000706077208 */ /* 0x000fc80001000000 */
[----:B-----5:R-:W-:-:S04]  /*3450*/  FSETP.GEU.AND P3, PT, R7, R8, PT ;  /* 0x000000080700720b */ /* 0x020fc80003f6e000 */
[----:B------:R-:W-:Y:S01]  /*3460*/  FSEL R7, R7, R8, P3 ;  /* 0x0000000807077208 */ /* 0x000fe20001800000 */
[C---:B------:R-:W-:Y:S01]  /*3470*/  VIADD R8, R0.reuse, 0x200 ;  /* 0x0000020000087836 */ /* 0x040fe20000000000 */
[C---:B------:R-:W-:Y:S02]  /*3480*/  @P2 SEL R8, R0.reuse, R5, P0 ;  /* 0x0000000500082207 */ /* 0x040fe40000000000 */
[----:B--2---:R-:W-:Y:S02]  /*3490*/  FSETP.GEU.AND P1, PT, R7, R4, PT ;  /* 0x000000040700720b */ /* 0x004fe40003f2e000 */
[----:B------:R-:W-:-:S03]  /*34a0*/  LOP3.LUT R5, R0, 0x400, RZ, 0xfc, !PT ;  /* 0x0000040000057812 */ /* 0x000fc600078efcff */
[----:B------:R-:W-:-:S08]  /*34b0*/  @!P3 VIADD R8, R0, 0x300 ;  /* 0x000003000008b836 */ /* 0x000fd00000000000 */
[C---:B------:R-:W-:Y:S02]  /*34c0*/  @P1 ISETP.GE.U32.AND P0, PT, R8.reuse, R5, PT ;  /* 0x000000050800120c */ /* 0x040fe40003f06070 */
[----:B------:R-:W-:Y:S02]  /*34d0*/  IADD3 R5, P2, PT, R5, UR6, RZ ;  /* 0x0000000605057c10 */ /* 0x000fe4000ff5e0ff */
[----:B------:R-:W-:Y:S02]  /*34e0*/  @P1 IADD3 R8, P3, PT, R8, UR6, RZ ;  /* 0x0000000608081c10 */ /* 0x000fe4000ff7e0ff */
[----:B------:R-:W-:Y:S01]  /*34f0*/  @P1 ISETP.GE.U32.AND.EX P0, PT, RZ, RZ, PT, P0 ;  /* 0x000000ffff00120c */ /* 0x000fe20003f06100 */
[----:B------:R-:W-:Y:S02]  /*3500*/  IMAD.X R6, RZ, RZ, UR7, P2 ;  /* 0x00000007ff067e24 */ /* 0x000fe400090e06ff */
[----:B------:R-:W-:Y:S01]  /*3510*/  @P1 IMAD.X R9, RZ, RZ, UR7, P3 ;  /* 0x00000007ff091e24 */ /* 0x000fe200098e06ff */
[----:B------:R-:W-:-:S04]  /*3520*/  @P1 FSETP.LT.OR P0, PT, R4, R7, !P0 ;  /* 0x000000070400120b */ /* 0x000fc80004701400 */
[----:B------:R-:W-:Y:S01]  /*3530*/  @P1 FSEL R4, R7, R4, P0 ;  /* 0x0000000407041208 */ /* 0x000fe20000000000 */
[----:B------:R-:W-:Y:S01]  /*3540*/  IMAD.MOV.U32 R7, RZ, RZ, 0x500 ;  /* 0x00000500ff077424 */ /* 0x000fe200078e00ff */
[----:B------:R-:W-:Y:S02]  /*3550*/  @P1 SEL R5, R8, R5, P0 ;  /* 0x0000000508051207 */ /* 0x000fe40000000000 */
[----:B------:R-:W-:Y:S01]  /*3560*/  @P1 SEL R6, R9, R6, P0 ;  /* 0x0000000609061207 */ /* 0x000fe20000000000 */
[----:B------:R-:W-:Y:S06]  /*3570*/  BRA.U !UP0, `(.L_x_303) ;  /* 0x00000005081c7547 */ /* 0x000fec000b800000 */
[----:B------:R-:W-:Y:S01]  /*3580*/  IMAD.MOV.U32 R7, RZ, RZ, R4 ;  /* 0x000000ffff077224 */ /* 0x000fe200078e0004 */
[----:B------:R-:W0:Y:S01]  /*3590*/  LDCU.64 UR6, c[0x0][0x388] ;  /* 0x00007100ff0677ac */ /* 0x000e220008000a00 */
[----:B------:R-:W-:Y:S02]  /*35a0*/  IMAD.MOV.U32 R15, RZ, RZ, 0x500 ;  /* 0x00000500ff0f7424 */ /* 0x000fe400078e00ff */
[----:B------:R-:W-:Y:S01]  /*35b0*/  IMAD.MOV.U32 R16, RZ, RZ, RZ ;  /* 0x000000ffff107224 */ /* 0x000fe200078e00ff */
[----:B------:R-:W1:Y:S01]  /*35c0*/  LDCU.64 UR4, c[0x0][0x398] ;  /* 0x00007300ff0477ac */ /* 0x000e620008000a00 */
[----:B------:R-:W-:-:S05]  /*35d0*/  NOP ;  /* 0x0000000000007918 */ /* 0x000fca0000000000 */
.L_x_304:
[----:B------:R-:W-:-:S04]  /*35e0*/  LEA R8, P0, R15, R2, 0x2 ;  /* 0x000000020f087211 */ /* 0x000fc800078010ff */
[----:B------:R-:W-:-:S05]  /*35f0*/  LEA.HI.X R9, R15, R3, R16, 0x2, P0 ;  /* 0x000000030f097211 */ /* 0x000fca00000f1410 */
[----:B------:R-:W2:Y:S04]  /*3600*/  LDG.E R10, desc[UR8][R8.64] ;  /* 0x00000008080a7981 */ /* 0x000ea8000c1e1900 */
[----:B------:R-:W3:Y:S04]  /*3610*/  LDG.E R11, desc[UR8][R8.64+0x400] ;  /* 0x00040008080b7981 */ /* 0x000ee8000c1e1900 */
[----:B------:R-:W4:Y:S04]  /*3620*/  LDG.E R12, desc[UR8][R8.64+0x800] ;  /* 0x00080008080c7981 */ /* 0x000f28000c1e1900 */
[----:B------:R-:W5:Y:S04]  /*3630*/  LDG.E R13, desc[UR8][R8.64+0xc00] ;  /* 0x000c0008080d7981 */ /* 0x000f68000c1e1900 */
[----:B------:R1:W5:Y:S01]  /*3640*/  LDG.E R4, desc[UR8][R8.64+0x1000] ;  /* 0x0010000808047981 */ /* 0x000362000c1e1900 */
[----:B0-----:R-:W-:-:S04]  /*3650*/  IADD3 R18, P0, P2, R15, UR6, R0 ;  /* 0x000000060f127c10 */ /* 0x001fc8000fa1e000 */
[----:B------:R-:W-:Y:S01]  /*3660*/  IADD3.X R17, PT, PT, R16, UR7, RZ, P0, P2 ;  /* 0x0000000710117c10 */ /* 0x000fe200087e44ff */
[----:B-1----:R-:W-:Y:S01]  /*3670*/  IMAD.MOV.U32 R8, RZ, RZ, R18 ;  /* 0x000000ffff087224 */ /* 0x002fe200078e0012 */
[----:B------:R-:W-:-:S03]  /*3680*/  IADD3 R9, P4, PT, R15, 0xa00, RZ ;  /* 0x00000a000f097810 */ /* 0x000fc60007f9e0ff */
[----:B------:R-:W-:Y:S01]  /*3690*/  IMAD.MOV.U32 R14, RZ, RZ, R17 ;  /* 0x000000ffff0e7224 */ /* 0x000fe200078e0011 */
        /* <DEDUP_REMOVED lines=9> */
[----:B------:R-:W-:Y:S02]  /*3730*/  @P1 SEL R14, R6, R17, P0 ;  /* 0x00000011060e1207 */ /* 0x000fe40000000000 */
[----:B------:R-:W-:-:S07]  /*3740*/  IADD3 R6, P3, PT, R18, 0x200, RZ ;  /* 0x0000020012067810 */ /* 0x000fce0007f7e0ff */
[----:B------:R-:W-:-:S04]  /*3750*/  @P2 ISETP.GE.U32.AND P0, PT, R8, R7, PT ;  /* 0x000000070800220c */ /* 0x000fc80003f06070 */
[----:B------:R-:W-:-:S04]  /*3760*/  @P2 ISETP.GE.AND.EX P0, PT, R14, R5, PT, P0 ;  /* 0x000000050e00220c */ /* 0x000fc80003f06300 */
[----:B------:R-:W-:-:S04]  /*3770*/  @P2 FSETP.LT.OR P0, PT, R11, R10, !P0 ;  /* 0x0000000a0b00220b */ /* 0x000fc80004701400 */
[----:B------:R-:W-:Y:S02]  /*3780*/  @P2 FSEL R11, R10, R11, P0 ;  /* 0x0000000b0a0b2208 */ /* 0x000fe40000000000 */
[----:B------:R-:W-:Y:S01]  /*3790*/  @P2 SEL R7, R8, R7, P0 ;  /* 0x0000000708072207 */ /* 0x000fe20000000000 */
[----:B------:R-:W-:Y:S01]  /*37a0*/  IMAD.X R8, RZ, RZ, R17, P3 ;  /* 0x000000ffff087224 */ /* 0x000fe200018e0611 */
[----:B----4-:R-:W-:Y:S02]  /*37b0*/  FSETP.GEU.AND P1, PT, R11, R12, PT ;  /* 0x0000000c0b00720b */ /* 0x010fe40003f2e000 */
[----:B------:R-:W-:Y:S02]  /*37c0*/  @P2 SEL R5, R14, R5, P0 ;  /* 0x000000050e052207 */ /* 0x000fe40000000000 */
[----:B------:R-:W-:-:S09]  /*37d0*/  IADD3 R14, P2, PT, R18, 0x300, RZ ;  /* 0x00000300120e7810 */ /* 0x000fd20007f5e0ff */
[----:B------:R-:W-:-:S04]  /*37e0*/  @P1 ISETP.GE.U32.AND P0, PT, R7, R6, PT ;  /* 0x000000060700120c */ /* 0x000fc80003f06070 */
[----:B------:R-:W-:-:S04]  /*37f0*/  @P1 ISETP.GE.AND.EX P0, PT, R5, R8, PT, P0 ;  /* 0x000000080500120c */ /* 0x000fc80003f06300 */
[----:B------:R-:W-:-:S04]  /*3800*/  @P1 FSETP.LT.OR P0, PT, R12, R11, !P0 ;  /* 0x0000000b0c00120b */ /* 0x000fc80004701400 */
[----:B------:R-:W-:Y:S02]  /*3810*/  @P1 FSEL R12, R11, R12, P0 ;  /* 0x0000000c0b0c1208 */ /* 0x000fe40000000000 */
[----:B------:R-:W-:Y:S01]  /*3820*/  @P1 SEL R6, R7, R6, P0 ;  /* 0x0000000607061207 */ /* 0x000fe20000000000 */
[----:B------:R-:W-:Y:S01]  /*3830*/  IMAD.X R7, RZ, RZ, R17, P2 ;  /* 0x000000ffff077224 */ /* 0x000fe200010e0611 */
[----:B-----5:R-:W-:Y:S02]  /*3840*/  FSETP.GEU.AND P3, PT, R12, R13, PT ;  /* 0x0000000d0c00720b */ /* 0x020fe40003f6e000 */
        /* <DEDUP_REMOVED lines=8> */
[----:B------:R-:W-:Y:S02]  /*38d0*/  FSETP.GEU.AND P2, PT, R13, R4, PT ;  /* 0x000000040d00720b */ /* 0x000fe40003f4e000 */
[----:B------:R-:W-:Y:S01]  /*38e0*/  ISETP.GT.U32.AND P1, PT, R9, UR4, PT ;  /* 0x0000000409007c0c */ /* 0x000fe2000bf24070 */
[----:B------:R-:W-:Y:S01]  /*38f0*/  IMAD.X R9, RZ, RZ, R16, P4 ;  /* 0x000000ffff097224 */ /* 0x000fe200020e0610 */
[----:B------:R-:W-:Y:S02]  /*3900*/  @P3 SEL R7, R8, R7, P0 ;  /* 0x0000000708073207 */ /* 0x000fe40000000000 */
[----:B------:R-:W-:-:S02]  /*3910*/  IADD3 R8, P3, PT, R15, 0x500, RZ ;  /* 0x000005000f087810 */ /* 0x000fc40007f7e0ff */
[----:B------:R-:W-:-:S03]  /*3920*/  ISETP.GT.AND.EX P1, PT, R9, UR5, PT, P1 ;  /* 0x0000000509007c0c */ /* 0x000fc6000bf24310 */
[----:B------:R-:W-:Y:S02]  /*3930*/  IMAD.X R10, RZ, RZ, R16, P3 ;  /* 0x000000ffff0a7224 */ /* 0x000fe400018e0610 */
[----:B------:R-:W-:Y:S01]  /*3940*/  @P2 ISETP.GE.U32.AND P0, PT, R14, R5, PT ;  /* 0x000000050e00220c */ /* 0x000fe20003f06070 */
[----:B------:R-:W-:Y:S02]  /*3950*/  IMAD.MOV.U32 R15, RZ, RZ, R8 ;  /* 0x000000ffff0f7224 */ /* 0x000fe400078e0008 */
[----:B------:R-:W-:Y:S01]  /*3960*/  IMAD.MOV.U32 R16, RZ, RZ, R10 ;  /* 0x000000ffff107224 */ /* 0x000fe200078e000a */
[----:B------:R-:W-:-:S04]  /*3970*/  @P2 ISETP.GE.AND.EX P0, PT, R7, R6, PT, P0 ;  /* 0x000000060700220c */ /* 0x000fc80003f06300 */
[----:B------:R-:W-:-:S04]  /*3980*/  @P2 FSETP.LT.OR P0, PT, R4, R13, !P0 ;  /* 0x0000000d0400220b */ /* 0x000fc80004701400 */
[----:B------:R-:W-:Y:S02]  /*3990*/  @P2 FSEL R4, R13, R4, P0 ;  /* 0x000000040d042208 */ /* 0x000fe40000000000 */
[----:B------:R-:W-:Y:S02]  /*39a0*/  @P2 SEL R6, R7, R6, P0 ;  /* 0x0000000607062207 */ /* 0x000fe40000000000 */
[----:B------:R-:W-:Y:S01]  /*39b0*/  @P2 SEL R5, R14, R5, P0 ;  /* 0x000000050e052207 */ /* 0x000fe20000000000 */
[----:B------:R-:W-:Y:S01]  /*39c0*/  IMAD.MOV.U32 R7, RZ, RZ, R4 ;  /* 0x000000ffff077224 */ /* 0x000fe200078e0004 */
[----:B------:R-:W-:Y:S06]  /*39d0*/  @!P1 BRA `(.L_x_304) ;  /* 0xfffffffc00009947 */ /* 0x000fec000383ffff */
[----:B------:R-:W-:-:S07]  /*39e0*/  IMAD.MOV.U32 R7, RZ, RZ, R8 ;  /* 0x000000ffff077224 */ /* 0x000fce00078e0008 */
.L_x_303:
        /* <DEDUP_REMOVED lines=8> */
[----:B------:R-:W-:Y:S01]  /*3a70*/  BSSY.RECONVERGENT B2, `(.L_x_307) ;  /* 0x0000030000027945 */ /* 0x000fe20003800200 */
[----:B------:R-:W-:Y:S02]  /*3a80*/  IMAD.MOV.U32 R12, RZ, RZ, R0 ;  /* 0x000000ffff0c7224 */ /* 0x000fe400078e0000 */
[----:B------:R-:W-:-:S04]  /*3a90*/  IADD3 R15, PT, PT, -R7, UR4, R2 ;  /* 0x00000004070f7c10 */ /* 0x000fc8000fffe102 */
[----:B------:R-:W-:-:S04]  /*3aa0*/  LOP3.LUT R2, R15, 0x300, RZ, 0xc0, !PT ;  /* 0x000003000f027812 */ /* 0x000fc800078ec0ff */
[----:B------:R-:W-:-:S13]  /*3ab0*/  ISETP.NE.AND P0, PT, R2, 0x300, PT ;  /* 0x000003000200780c */ /* 0x000fda0003f05270 */
[----:B------:R-:W-:Y:S05]  /*3ac0*/  @!P0 BRA `(.L_x_308) ;  /* 0x0000000000a88947 */ /* 0x000fea0003800000 */
[----:B------:R-:W0:Y:S01]  /*3ad0*/  LDCU.64 UR10, c[0x0][0x380] ;  /* 0x00007000ff0a77ac */ /* 0x000e220008000a00 */
[----:B------:R-:W-:Y:S01]  /*3ae0*/  IADD3 R3, P0, PT, R0, R7, RZ ;  /* 0x0000000700037210 */ /* 0x000fe20007f1e0ff */
[----:B------:R-:W-:Y:S01]  /*3af0*/  IMAD.MOV.U32 R12, RZ, RZ, R0 ;  /* 0x000000ffff0c7224 */ /* 0x000fe200078e0000 */
[----:B------:R-:W-:-:S03]  /*3b00*/  LEA.HI R2, R15, 0x1, RZ, 0x18 ;  /* 0x000000010f027811 */ /* 0x000fc600078fc0ff */
[----:B------:R-:W-:Y:S01]  /*3b10*/  IMAD.X R14, RZ, RZ, R10, P0 ;  /* 0x000000ffff0e7224 */ /* 0x000fe200000e060a */
[----:B------:R-:W-:Y:S02]  /*3b20*/  LOP3.LUT R2, R2, 0x3, RZ, 0xc0, !PT ;  /* 0x0000000302027812 */ /* 0x000fe400078ec0ff */
[----:B------:R-:W-:-:S03]  /*3b30*/  IADD3 R13, P0, PT, R3, UR6, RZ ;  /* 0x00000006030d7c10 */ /* 0x000fc6000ff1e0ff */
[----:B------:R-:W-:Y:S01]  /*3b40*/  IMAD.MOV R8, RZ, RZ, -R2 ;  /* 0x000000ffff087224 */ /* 0x000fe200078e0a02 */
[----:B0-----:R-:W-:-:S04]  /*3b50*/  LEA R9, P1, R3, UR10, 0x2 ;  /* 0x0000000a03097c11 */ /* 0x001fc8000f8210ff */
[----:B------:R-:W-:Y:S02]  /*3b60*/  LEA.HI.X R3, R3, UR11, R14, 0x2, P1 ;  /* 0x0000000b03037c11 */ /* 0x000fe400088f140e */
[----:B------:R-:W-:-:S07]  /*3b70*/  IADD3.X R14, PT, PT, R14, UR7, RZ, P0, !PT ;  /* 0x000000070e0e7c10 */ /* 0x000fce00087fe4ff */
.L_x_311:
        /* <DEDUP_REMOVED lines=25> */
.L_x_310:
[----:B------:R-:W-:Y:S05]  /*3d10*/  BSYNC.RECONVERGENT B3 ;  /* 0x0000000000037941 */ /* 0x000fea0003800200 */
.L_x_309:
[----:B------:R-:W-:Y:S01]  /*3d20*/  IADD3 R13, P0, PT, R13, 0x100, RZ ;  /* 0x000001000d0d7810 */ /* 0x000fe20007f1e0ff */
[----:B------:R-:W-:Y:S02]  /*3d30*/  VIADD R12, R12, 0x100 ;  /* 0x000001000c0c7836 */ /* 0x000fe40000000000 */
[----:B------:R-:W-:Y:S02]  /*3d40*/  IMAD.X R3, RZ, RZ, R3, P3 ;  /* 0x000000ffff037224 */ /* 0x000fe400018e0603 */
[----:B------:R-:W-:Y:S01]  /*3d50*/  IMAD.X R14, RZ, RZ, R14, P0 ;  /* 0x000000ffff0e7224 */ /* 0x000fe200000e060e */
[----:B------:R-:W-:Y:S07]  /*3d60*/  @P2 BRA `(.L_x_311) ;  /* 0xfffffffc00842947 */ /* 0x000fee000383ffff */
.L_x_308:
[----:B------:R-:W-:Y:S05]  /*3d70*/  BSYNC.RECONVERGENT B2 ;  /* 0x0000000000027941 */ /* 0x000fea0003800200 */
.L_x_307:
[----:B------:R-:W-:-:S13]  /*3d80*/  ISETP.GE.U32.AND P0, PT, R15, 0x300, PT ;  /* 0x000003000f00780c */ /* 0x000fda0003f06070 */
[----:B------:R-:W-:Y:S05]  /*3d90*/  @!P0 BRA `(.L_x_306) ;  /* 0x0000000400888947 */ /* 0x000fea0003800000 */
[----:B------:R-:W0:Y:S01]  /*3da0*/  LDC.64 R2, c[0x0][0x380] ;  /* 0x0000e000ff027b82 */ /* 0x000e220000000a00 */
[----:B------:R-:W-:-:S07]  /*3db0*/  VIADD R12, R12, 0x200 ;  /* 0x000002000c0c7836 */ /* 0x000fce0000000000 */
[----:B------:R-:W1:Y:S02]  /*3dc0*/  LDC.64 R8, c[0x0][0x388] ;  /* 0x0000e200ff087b82 */ /* 0x000e640000000a00 */
.L_x_320:
        /* <DEDUP_REMOVED lines=29> */
.L_x_313:
[----:B------:R-:W-:Y:S05]  /*3fa0*/  BSYNC.RECONVERGENT B2 ;  /* 0x0000000000027941 */ /* 0x000fea0003800200 */
.L_x_312:
        /* <DEDUP_REMOVED lines=20> */
.L_x_315:
[----:B------:R-:W-:Y:S05]  /*40f0*/  BSYNC.RECONVERGENT B2 ;  /* 0x0000000000027941 */ /* 0x000fea0003800200 */
.L_x_314:
        /* <DEDUP_REMOVED lines=20> */
.L_x_317:
[----:B------:R-:W-:Y:S05]  /*4240*/  BSYNC.RECONVERGENT B2 ;  /* 0x0000000000027941 */ /* 0x000fea0003800200 */
.L_x_316:
        /* <DEDUP_REMOVED lines=18> */
.L_x_319:
[----:B------:R-:W-:Y:S05]  /*4370*/  BSYNC.RECONVERGENT B2 ;  /* 0x0000000000027941 */ /* 0x000fea0003800200 */
.L_x_318:
[C---:B------:R-:W-:Y:S02]  /*4380*/  VIADD R14, R12.reuse, 0x200 ;  /* 0x000002000c0e7836 */ /* 0x040fe40000000000 */
[----:B------:R-:W-:-:S03]  /*4390*/  VIADD R12, R12, 0x400 ;  /* 0x000004000c0c7836 */ /* 0x000fc60000000000 */
[----:B------:R-:W-:-:S13]  /*43a0*/  ISETP.GE.AND P0, PT, R14, R11, PT ;  /* 0x0000000b0e00720c */ /* 0x000fda0003f06270 */
[----:B------:R-:W-:Y:S05]  /*43b0*/  @!P0 BRA `(.L_x_320) ;  /* 0xfffffff800848947 */ /* 0x000fea000383ffff */
.L_x_306:
[----:B------:R-:W-:Y:S05]  /*43c0*/  BSYNC.RECONVERGENT B1 ;  /* 0x0000000000017941 */ /* 0x000fea0003800200 */
.L_x_305:
        /* <DEDUP_REMOVED lines=31> */
.L_x_322:
[----:B------:R-:W-:Y:S05]  /*45c0*/  BSYNC.RECONVERGENT B1 ;  /* 0x0000000000017941 */ /* 0x000fea0003800200 */
.L_x_321:
        /* <DEDUP_REMOVED lines=24> */
.L_x_324:
[----:B------:R-:W-:Y:S05]  /*4750*/  BSYNC.RECONVERGENT B1 ;  /* 0x0000000000017941 */ /* 0x000fea0003800200 */
.L_x_323:
[----:B0-----:R0:W4:Y:S01]  /*4760*/  SHFL.DOWN PT, R8, R3, 0x4, 0x1f ;  /* 0x08801f0003087f89 */ /* 0x00112200000e0000 */
[----:B------:R-:W-:Y:S01]  /*4770*/  BSSY.RECONVERGENT B1, `(.L_x_325) ;  /* 0x0000017000017945 */ /* 0x000fe20003800200 */
[----:B------:R-:W-:Y:S02]  /*4780*/  IMAD.MOV.U32 R2, RZ, RZ, R3 ;  /* 0x000000ffff027224 */ /* 0x000fe400078e0003 */
[----:B-1----:R0:W1:Y:S01]  /*4790*/  SHFL.DOWN PT, R9, R4, 0x4, 0x1f ;  /* 0x08801f0004097f89 */ /* 0x00206200000e0000 */
[----:B--2---:R-:W-:Y:S02]  /*47a0*/  IMAD.MOV.U32 R6, RZ, RZ, R4 ;  /* 0x000000ffff067224 */ /* 0x004fe400078e0004 */
[----:B------:R-:W-:Y:S01]  /*47b0*/  IMAD.MOV.U32 R7, RZ, RZ, R5 ;  /* 0x000000ffff077224 */ /* 0x000fe200078e0005 */
[----:B------:R0:W2:Y:S01]  /*47c0*/  SHFL.DOWN PT, R10, R5, 0x4, 0x1f ;  /* 0x08801f00050a7f89 */ /* 0x0000a200000e0000 */
[----:B------:R-:W-:Y:S05]  /*47d0*/  @P5 BRA `(.L_x_326) ;  /* 0x0000000000405947 */ /* 0x000fea0003800000 */
[----:B----4-:R-:W-:Y:S01]  /*47e0*/  FSETP.GEU.AND P0, PT, R3, R8, PT ;  /* 0x000000080300720b */ /* 0x010fe20003f0e000 */
[----:B------:R-:W-:Y:S02]  /*47f0*/  IMAD.MOV.U32 R2, RZ, RZ, R8 ;  /* 0x000000ffff027224 */ /* 0x000fe400078e0008 */
[----:B-1----:R-:W-:Y:S02]  /*4800*/  IMAD.MOV.U32 R6, RZ, RZ, R9 ;  /* 0x000000ffff067224 */ /* 0x002fe400078e0009 */
[----:B--2---:R-:W-:-:S08]  /*4810*/  IMAD.MOV.U32 R7, RZ, RZ, R10 ;  /* 0x000000ffff077224 */ /* 0x004fd000078e000a */
        /* <DEDUP_REMOVED lines=12> */
.L_x_326:
[----:B------:R-:W-:Y:S05]  /*48e0*/  BSYNC.RECONVERGENT B1 ;  /* 0x0000000000017941 */ /* 0x000fea0003800200 */
.L_x_325:
[----:B-1----:R1:W1:Y:S01]  /*48f0*/  SHFL.DOWN PT, R9, R2, 0x8, 0x1f ;  /* 0x09001f0002097f89 */ /* 0x00226200000e0000 */
[----:B------:R-:W-:Y:S01]  /*4900*/  BSSY.RECONVERGENT B1, `(.L_x_327) ;  /* 0x0000017000017945 */ /* 0x000fe20003800200 */
[----:B0-----:R-:W-:Y:S02]  /*4910*/  IMAD.MOV.U32 R3, RZ, RZ, R2 ;  /* 0x000000ffff037224 */ /* 0x001fe400078e0002 */
[----:B---3--:R0:W3:Y:S01]  /*4920*/  SHFL.DOWN PT, R11, R6, 0x8, 0x1f ;  /* 0x09001f00060b7f89 */ /* 0x0080e200000e0000 */
[----:B------:R-:W-:Y:S02]  /*4930*/  IMAD.MOV.U32 R4, RZ, RZ, R6 ;  /* 0x000000ffff047224 */ /* 0x000fe400078e0006 */
[----:B------:R-:W-:Y:S01]  /*4940*/  IMAD.MOV.U32 R5, RZ, RZ, R7 ;  /* 0x000000ffff057224 */ /* 0x000fe200078e0007 */
[----:B----4-:R0:W4:Y:S01]  /*4950*/  SHFL.DOWN PT, R8, R7, 0x8, 0x1f ;  /* 0x09001f0007087f89 */ /* 0x01012200000e0000 */
[----:B------:R-:W-:Y:S05]  /*4960*/  @P4 BRA `(.L_x_328) ;  /* 0x0000000000404947 */ /* 0x000fea0003800000 */
[----:B-1----:R-:W-:Y:S01]  /*4970*/  FSETP.GEU.AND P0, PT, R2, R9, PT ;  /* 0x000000090200720b */ /* 0x002fe20003f0e000 */
        /* <DEDUP_REMOVED lines=15> */
.L_x_328:
[----:B------:R-:W-:Y:S05]  /*4a70*/  BSYNC.RECONVERGENT B1 ;  /* 0x0000000000017941 */ /* 0x000fea0003800200 */
.L_x_327:
[----:B-1----:R1:W1:Y:S01]  /*4a80*/  SHFL.DOWN PT, R2, R3, 0x10, 0x1f ;  /* 0x0a001f0003027f89 */ /* 0x00226200000e0000 */
[----:B------:R-:W-:Y:S01]  /*4a90*/  BSSY.RECONVERGENT B1, `(.L_x_329) ;  /* 0x0000017000017945 */ /* 0x000fe20003800200 */
[----:B----4-:R-:W-:Y:S02]  /*4aa0*/  IMAD.MOV.U32 R8, RZ, RZ, R3 ;  /* 0x000000ffff087224 */ /* 0x010fe400078e0003 */
[----:B------:R4:W1:Y:S01]  /*4ab0*/  SHFL.DOWN PT, R9, R4, 0x10, 0x1f ;  /* 0x0a001f0004097f89 */ /* 0x00086200000e0000 */
[----:B0-----:R-:W-:Y:S02]  /*4ac0*/  IMAD.MOV.U32 R7, RZ, RZ, R4 ;  /* 0x000000ffff077224 */ /* 0x001fe400078e0004 */
[----:B------:R-:W-:Y:S01]  /*4ad0*/  IMAD.MOV.U32 R6, RZ, RZ, R5 ;  /* 0x000000ffff067224 */ /* 0x000fe200078e0005 */
[----:B--2---:R4:W0:Y:S01]  /*4ae0*/  SHFL.DOWN PT, R10, R5, 0x10, 0x1f ;  /* 0x0a001f00050a7f89 */ /* 0x00482200000e0000 */
[----:B------:R-:W-:Y:S05]  /*4af0*/  @P3 BRA `(.L_x_330) ;  /* 0x0000000000403947 */ /* 0x000fea0003800000 */
[----:B-1----:R-:W-:Y:S01]  /*4b00*/  FSETP.GEU.AND P0, PT, R3, R2, PT ;  /* 0x000000020300720b */ /* 0x002fe20003f0e000 */
        /* <DEDUP_REMOVED lines=15> */
.L_x_330:
[----:B------:R-:W-:Y:S05]  /*4c00*/  BSYNC.RECONVERGENT B1 ;  /* 0x0000000000017941 */ /* 0x000fea0003800200 */
.L_x_329:
[----:B------:R-:W-:Y:S04]  /*4c10*/  BSSY.RECONVERGENT B1, `(.L_x_331) ;  /* 0x000000c000017945 */ /* 0x000fe80003800200 */
[----:B------:R-:W-:Y:S05]  /*4c20*/  @P2 BRA `(.L_x_332) ;  /* 0x0000000000282947 */ /* 0x000fea0003800000 */
[----:B----4-:R-:W2:Y:S01]  /*4c30*/  S2R R4, SR_CgaCtaId ;  /* 0x0000000000047919 */ /* 0x010ea20000008800 */
[----:B-1----:R-:W-:Y:S02]  /*4c40*/  MOV R3, 0x400 ;  /* 0x0000040000037802 */ /* 0x002fe40000000f00 */
        /* <DEDUP_REMOVED lines=8> */
.L_x_332:
[----:B------:R-:W-:Y:S05]  /*4cd0*/  BSYNC.RECONVERGENT B1 ;  /* 0x0000000000017941 */ /* 0x000fea0003800200 */
.L_x_331:
[----:B------:R-:W-:Y:S01]  /*4ce0*/  BAR.SYNC.DEFER_BLOCKING 0x0 ;  /* 0x0000000000007b1d */ /* 0x000fe20000010000 */
[----:B------:R-:W-:-:S13]  /*4cf0*/  ISETP.NE.AND P1, PT, R0, RZ, PT ;  /* 0x000000ff0000720c */ /* 0x000fda0003f25270 */
[----:B------:R-:W-:Y:S05]  /*4d00*/  @P1 BRA `(.L_x_266) ;  /* 0x0000000800341947 */ /* 0x000fea0003800000 */
[----:B-12---:R-:W1:Y:S01]  /*4d10*/  S2R R3, SR_CgaCtaId ;  /* 0x0000000000037919 */ /* 0x006e620000008800 */
[----:B------:R-:W-:Y:S01]  /*4d20*/  MOV R0, 0x400 ;  /* 0x0000040000007802 */ /* 0x000fe20000000f00 */
[----:B------:R-:W-:Y:S03]  /*4d30*/  BSSY.RECONVERGENT B1, `(.L_x_333) ;  /* 0x0000016000017945 */ /* 0x000fe60003800200 */
[----:B-1----:R-:W-:-:S05]  /*4d40*/  LEA R24, R3, R0, 0x18 ;  /* 0x0000000003187211 */ /* 0x002fca00078ec0ff */
[----:B------:R-:W1:Y:S04]  /*4d50*/  LDS R3, [R24+0x18] ;  /* 0x0000180018037984 */ /* 0x000e680000000800 */
[----:B----4-:R-:W2:Y:S04]  /*4d60*/  LDS.64 R4, [R24+0x20] ;  /* 0x0000200018047984 */ /* 0x010ea80000000a00 */
[----:B------:R4:W0:Y:S04]  /*4d70*/  LDS R18, [R24+0x28] ;  /* 0x0000280018127984 */ /* 0x0008280000000800 */
[----:B------:R4:W0:Y:S01]  /*4d80*/  LDS R16, [R24+0x38] ;  /* 0x0000380018107984 */ /* 0x0008220000000800 */
[----:B-1----:R-:W-:Y:S01]  /*4d90*/  FSETP.GEU.AND P0, PT, R8, R3, PT ;  /* 0x000000030800720b */ /* 0x002fe20003f0e000 */
[----:B------:R-:W-:-:S02]  /*4da0*/  IMAD.MOV.U32 R19, RZ, RZ, R3 ;  /* 0x000000ffff137224 */ /* 0x000fc400078e0003 */
[----:B--2---:R-:W-:Y:S02]  /*4db0*/  IMAD.MOV.U32 R21, RZ, RZ, R4 ;  /* 0x000000ffff157224 */ /* 0x004fe400078e0004 */
[----:B------:R-:W-:-:S08]  /*4dc0*/  IMAD.MOV.U32 R20, RZ, RZ, R5 ;  /* 0x000000ffff147224 */ /* 0x000fd000078e0005 */
[----:B0---4-:R-:W-:Y:S05]  /*4dd0*/  @!P0 BRA `(.L_x_334) ;  /* 0x00000000002c8947 */ /* 0x011fea0003800000 */
        /* <DEDUP_REMOVED lines=11> */
.L_x_334:
[----:B------:R-:W-:Y:S05]  /*4e90*/  BSYNC.RECONVERGENT B1 ;  /* 0x0000000000017941 */ /* 0x000fea0003800200 */
.L_x_333:
        /* <DEDUP_REMOVED lines=27> */
.L_x_336:
[----:B------:R-:W-:Y:S05]  /*5050*/  BSYNC.RECONVERGENT B1 ;  /* 0x0000000000017941 */ /* 0x000fea0003800200 */
.L_x_335:
        /* <DEDUP_REMOVED lines=17> */
.L_x_338:
[----:B------:R-:W-:Y:S05]  /*5170*/  BSYNC.RECONVERGENT B1 ;  /* 0x0000000000017941 */ /* 0x000fea0003800200 */
.L_x_337:
        /* <DEDUP_REMOVED lines=17> */
.L_x_340:
[----:B------:R-:W-:Y:S05]  /*5290*/  BSYNC.RECONVERGENT B1 ;  /* 0x0000000000017941 */ /* 0x000fea0003800200 */
.L_x_339:
        /* <DEDUP_REMOVED lines=17> */
.L_x_342:
[----:B------:R-:W-:Y:S05]  /*53b0*/  BSYNC.RECONVERGENT B1 ;  /* 0x0000000000017941 */ /* 0x000fea0003800200 */
.L_x_341:
        /* <DEDUP_REMOVED lines=17> */
.L_x_344:
[----:B------:R-:W-:Y:S05]  /*54d0*/  BSYNC.RECONVERGENT B1 ;  /* 0x0000000000017941 */ /* 0x000fea0003800200 */
.L_x_343:
        /* <DEDUP_REMOVED lines=16> */
.L_x_266:
[----:B------:R-:W-:Y:S05]  /*55e0*/  BSYNC.RECONVERGENT B0 ;  /* 0x0000000000007941 */ /* 0x000fea0003800200 */
.L_x_233:
[----:B------:R-:W-:Y:S05]  /*55f0*/  @P1 EXIT ;  /* 0x000000000000194d */ /* 0x000fea0003800000 */
[----:B01234-:R-:W0:Y:S01]  /*5600*/  LDC.64 R2, c[0x0][0x390] ;  /* 0x0000e400ff027b82 */ /* 0x01fe220000000a00 */
[----:B------:R-:W-:-:S04]  /*5610*/  LOP3.LUT R7, R7, R6, RZ, 0x3c, !PT ;  /* 0x0000000607077212 */ /* 0x000fc800078e3cff */
[----:B------:R-:W-:-:S04]  /*5620*/  LOP3.LUT R6, R7, R6, RZ, 0x3c, !PT ;  /* 0x0000000607067212 */ /* 0x000fc800078e3cff */
[----:B------:R-:W-:-:S05]  /*5630*/  LOP3.LUT R7, R7, R6, RZ, 0x3c, !PT ;  /* 0x0000000607077212 */ /* 0x000fca00078e3cff */
[----:B0-----:R-:W-:Y:S04]  /*5640*/  STG.E.64 desc[UR8][R2.64+0x8], R6 ;  /* 0x0000080602007986 */ /* 0x001fe8000c101b08 */
[----:B------:R-:W-:Y:S01]  /*5650*/  STG.E desc[UR8][R2.64], R8 ;  /* 0x0000000802007986 */ /* 0x000fe2000c101908 */
[----:B------:R-:W-:Y:S05]  /*5660*/  EXIT ;  /* 0x000000000000794d */ /* 0x000fea0003800000 */
.L_x_345:
        /* <DEDUP_REMOVED lines=9> */
.L_x_744:


//--------------------- .text._ZN6thrust24THRUST_300001_SM_1000_NS8cuda_cub4core6detail13_kernel_agentINS1_8__reduce11ReduceAgentIPN4cuda3std3__45tupleIJflEEESC_SB_iNS1_9__extrema9arg_max_fIflNS9_4lessIfEEEEEEJSC_SC_iSH_EEEvDpT0_ --------------------------
	.section	.text._ZN6thrust24THRUST_300001_SM_1000_NS8cuda_cub4core6detail13_kernel_agentINS1_8__reduce11ReduceAgentIPN4cuda3std3__45tupleIJflEEESC_SB_iNS1_9__extrema9arg_max_fIflNS9_4lessIfEEEEEEJSC_SC_iSH_EEEvDpT0_,"ax",@progbits
	.align	128
        .global         _ZN6thrust24THRUST_300001_SM_1000_NS8cuda_cub4core6detail13_kernel_agentINS1_8__reduce11ReduceAgentIPN4cuda3std3__45tupleIJflEEESC_SB_iNS1_9__extrema9arg_max_fIflNS9_4lessIfEEEEEEJSC_SC_iSH_EEEvDpT0_
        .type           _ZN6thrust24THRUST_300001_SM_1000_NS8cuda_cub4core6detail13_kernel_agentINS1_8__reduce11ReduceAgentIPN4cuda3std3__45tupleIJflEEESC_SB_iNS1_9__extrema9arg_max_fIflNS9_4lessIfEEEEEEJSC_SC_iSH_EEEvDpT0_,@function
        .size           _ZN6thrust24THRUST_300001_SM_1000_NS8cuda_cub4core6detail13_kernel_agentINS1_8__reduce11ReduceAgentIPN4cuda3std3__45tupleIJflEEESC_SB_iNS1_9__extrema9arg_max_fIflNS9_4lessIfEEEEEEJSC_SC_iSH_EEEvDpT0_,(.L_x_745 - _ZN6thrust24THRUST_300001_SM_1000_NS8cuda_cub4core6detail13_kernel_agentINS1_8__reduce11ReduceAgentIPN4cuda3std3__45tupleIJflEEESC_SB_iNS1_9__extrema9arg_max_fIflNS9_4lessIfEEEEEEJSC_SC_iSH_EEEvDpT0_)
        .other          _ZN6thrust24THRUST_300001_SM_1000_NS8cuda_cub4core6detail13_kernel_agentINS1_8__reduce11ReduceAgentIPN4cuda3std3__45tupleIJflEEESC_SB_iNS1_9__extrema9arg_max_fIflNS9_4lessIfEEEEEEJSC_SC_iSH_EEEvDpT0_,@"STO_CUDA_ENTRY STV_DEFAULT"
_ZN6thrust24THRUST_300001_SM_1000_NS8cuda_cub4core6detail13_kernel_agentINS1_8__reduce11ReduceAgentIPN4cuda3std3__45tupleIJflEEESC_SB_iNS1_9__extrema9arg_max_fIflNS9_4lessIfEEEEEEJSC_SC_iSH_EEEvDpT0_:
.text._ZN6thrust24THRUST_300001_SM_1000_NS8cuda_cub4core6detail13_kernel_agentINS1_8__reduce11ReduceAgentIPN4cuda3std3__45tupleIJflEEESC_SB_iNS1_9__extrema9arg_max_fIflNS9_4lessIfEEEEEEJSC_SC_iSH_EEEvDpT0_:
        /* <DEDUP_REMOVED lines=21> */
.L_x_349:
[----:B0-----:R-:W-:Y:S05]  /*0150*/  BSYNC.RECONVERGENT B1 ;  /* 0x0000000000017941 */ /* 0x001fea0003800200 */
.L_x_348:
        /* <DEDUP_REMOVED lines=15> */
.L_x_356:
        /* <DEDUP_REMOVED lines=28> */
.L_x_355:
[----:B------:R-:W-:Y:S05]  /*0410*/  BSYNC.RECONVERGENT B3 ;  /* 0x0000000000037941 */ /* 0x000fea0003800200 */
.L_x_354:
[----:B------:R-:W-:Y:S02]  /*0420*/  IMAD.X R7, RZ, RZ, R7, P3 ;  /* 0x000000ffff077224 */ /* 0x000fe400018e0607 */
[----:B------:R-:W-:Y:S01]  /*0430*/  VIADD R5, R5, 0x100 ;  /* 0x0000010005057836 */ /* 0x000fe20000000000 */
[----:B------:R-:W-:Y:S06]  /*0440*/  @P2 BRA `(.L_x_356) ;  /* 0xfffffffc00802947 */ /* 0x000fec000383ffff */
.L_x_353:
[----:B------:R-:W-:Y:S05]  /*0450*/  BSYNC.RECONVERGENT B2 ;  /* 0x0000000000027941 */ /* 0x000fea0003800200 */
.L_x_352:
[----:B------:R-:W0:Y:S01]  /*0460*/  LDC.64 R8, c[0x0][0x380] ;  /* 0x0000e000ff087b82 */ /* 0x000e220000000a00 */
[----:B------:R-:W-:-:S13]  /*0470*/  ISETP.GE.U32.AND P0, PT, R12, 0x300, PT ;  /* 0x000003000c00780c */ /* 0x000fda0003f06070 */
[----:B------:R-:W-:Y:S05]  /*0480*/  @!P0 BRA `(.L_x_351) ;  /* 0x0000000400588947 */ /* 0x000fea0003800000 */
.L_x_365:
        /* <DEDUP_REMOVED lines=26> */
.L_x_358:
[----:B------:R-:W-:Y:S05]  /*0630*/  BSYNC.RECONVERGENT B2 ;  /* 0x0000000000027941 */ /* 0x000fea0003800200 */
.L_x_357:
        /* <DEDUP_REMOVED lines=17> */
.L_x_360:
[----:B------:R-:W-:Y:S05]  /*0750*/  BSYNC.RECONVERGENT B2 ;  /* 0x0000000000027941 */ /* 0x000fea0003800200 */
.L_x_359:
        /* <DEDUP_REMOVED lines=17> */
.L_x_362:
[----:B------:R-:W-:Y:S05]  /*0870*/  BSYNC.RECONVERGENT B2 ;  /* 0x0000000000027941 */ /* 0x000fea0003800200 */
.L_x_361:
        /* <DEDUP_REMOVED lines=19> */
.L_x_364:
[----:B------:R-:W-:Y:S05]  /*09b0*/  BSYNC.RECONVERGENT B2 ;  /* 0x0000000000027941 */ /* 0x000fea0003800200 */
.L_x_363:
[----:B------:R-:W-:-:S05]  /*09c0*/  VIADD R5, R5, 0x400 ;  /* 0x0000040005057836 */ /* 0x000fca0000000000 */
[----:B------:R-:W-:-:S13]  /*09d0*/  ISETP.GE.AND P0, PT, R5, UR5, PT ;  /* 0x0000000505007c0c */ /* 0x000fda000bf06270 */
[----:B------:R-:W-:Y:S05]  /*09e0*/  @!P0 BRA `(.L_x_365) ;  /* 0xfffffff800a88947 */ /* 0x000fea000383ffff */
.L_x_351:
[----:B------:R-:W-:Y:S05]  /*09f0*/  BSYNC.RECONVERGENT B1 ;  /* 0x0000000000017941 */ /* 0x000fea0003800200 */
.L_x_350:
        /* <DEDUP_REMOVED lines=31> */
.L_x_368:
[----:B------:R-:W-:Y:S05]  /*0bf0*/  BSYNC.RECONVERGENT B1 ;  /* 0x0000000000017941 */ /* 0x000fea0003800200 */
.L_x_367:
        /* <DEDUP_REMOVED lines=27> */
.L_x_370:
[----:B------:R-:W-:Y:S05]  /*0db0*/  BSYNC.RECONVERGENT B1 ;  /* 0x0000000000017941 */ /* 0x000fea0003800200 */
.L_x_369:
        /* <DEDUP_REMOVED lines=24> */
.L_x_372:
[----:B------:R-:W-:Y:S05]  /*0f40*/  BSYNC.RECONVERGENT B1 ;  /* 0x0000000000017941 */ /* 0x000fea0003800200 */
.L_x_371:
        /* <DEDUP_REMOVED lines=24> */
.L_x_374:
[----:B------:R-:W-:Y:S05]  /*10d0*/  BSYNC.RECONVERGENT B1 ;  /* 0x0000000000017941 */ /* 0x000fea0003800200 */
.L_x_373:
        /* <DEDUP_REMOVED lines=24> */
.L_x_376:
[----:B------:R-:W-:Y:S05]  /*1260*/  BSYNC.RECONVERGENT B1 ;  /* 0x0000000000017941 */ /* 0x000fea0003800200 */
.L_x_375:
        /* <DEDUP_REMOVED lines=12> */
.L_x_378:
[----:B------:R-:W-:Y:S05]  /*1330*/  BSYNC.RECONVERGENT B1 ;  /* 0x0000000000017941 */ /* 0x000fea0003800200 */
.L_x_377:
        /* <DEDUP_REMOVED lines=27> */
.L_x_381:
[----:B------:R-:W-:Y:S05]  /*14f0*/  BSYNC.RECONVERGENT B1 ;  /* 0x0000000000017941 */ /* 0x000fea0003800200 */
.L_x_380:
        /* <DEDUP_REMOVED lines=27> */
.L_x_383:
[----:B------:R-:W-:Y:S05]  /*16b0*/  BSYNC.RECONVERGENT B1 ;  /* 0x0000000000017941 */ /* 0x000fea0003800200 */
.L_x_382:
        /* <DEDUP_REMOVED lines=17> */
.L_x_385:
[----:B------:R-:W-:Y:S05]  /*17d0*/  BSYNC.RECONVERGENT B1 ;  /* 0x0000000000017941 */ /* 0x000fea0003800200 */
.L_x_384:
        /* <DEDUP_REMOVED lines=17> */
.L_x_387:
[----:B------:R-:W-:Y:S05]  /*18f0*/  BSYNC.RECONVERGENT B1 ;  /* 0x0000000000017941 */ /* 0x000fea0003800200 */
.L_x_386:
        /* <DEDUP_REMOVED lines=17> */
.L_x_389:
[----:B------:R-:W-:Y:S05]  /*1a10*/  BSYNC.RECONVERGENT B1 ;  /* 0x0000000000017941 */ /* 0x000fea0003800200 */
.L_x_388:
        /* <DEDUP_REMOVED lines=17> */
.L_x_391:
[----:B------:R-:W-:Y:S05]  /*1b30*/  BSYNC.RECONVERGENT B1 ;  /* 0x0000000000017941 */ /* 0x000fea0003800200 */
.L_x_390:
        /* <DEDUP_REMOVED lines=18> */
.L_x_366:
        /* <DEDUP_REMOVED lines=40> */
.L_x_393:
[----:B------:R-:W-:Y:S05]  /*1ee0*/  BSYNC.RECONVERGENT B1 ;  /* 0x0000000000017941 */ /* 0x000fea0003800200 */
.L_x_392:
        /* <DEDUP_REMOVED lines=25> */
.L_x_395:
[----:B------:R-:W-:Y:S05]  /*2080*/  BSYNC.RECONVERGENT B1 ;  /* 0x0000000000017941 */ /* 0x000fea0003800200 */
.L_x_394:
        /* <DEDUP_REMOVED lines=24> */
.L_x_397:
[----:B------:R-:W-:Y:S05]  /*2210*/  BSYNC.RECONVERGENT B1 ;  /* 0x0000000000017941 */ /* 0x000fea0003800200 */
.L_x_396:
        /* <DEDUP_REMOVED lines=24> */
.L_x_399:
[----:B------:R-:W-:Y:S05]  /*23a0*/  BSYNC.RECONVERGENT B1 ;  /* 0x0000000000017941 */ /* 0x000fea0003800200 */
.L_x_398:
        /* <DEDUP_REMOVED lines=24> */
.L_x_401:
[----:B------:R-:W-:Y:S05]  /*2530*/  BSYNC.RECONVERGENT B1 ;  /* 0x0000000000017941 */ /* 0x000fea0003800200 */
.L_x_400:
        /* <DEDUP_REMOVED lines=12> */
.L_x_403:
[----:B------:R-:W-:Y:S05]  /*2600*/  BSYNC.RECONVERGENT B1 ;  /* 0x0000000000017941 */ /* 0x000fea0003800200 */
.L_x_402:
        /* <DEDUP_REMOVED lines=30> */
.L_x_405:
[----:B------:R-:W-:Y:S05]  /*27f0*/  BSYNC.RECONVERGENT B1 ;  /* 0x0000000000017941 */ /* 0x000fea0003800200 */
.L_x_404:
        /* <DEDUP_REMOVED lines=27> */
.L_x_407:
[----:B------:R-:W-:Y:S05]  /*29b0*/  BSYNC.RECONVERGENT B1 ;  /* 0x0000000000017941 */ /* 0x000fea0003800200 */
.L_x_406:
        /* <DEDUP_REMOVED lines=27> */
.L_x_409:
[----:B------:R-:W-:Y:S05]  /*2b70*/  BSYNC.RECONVERGENT B1 ;  /* 0x0000000000017941 */ /* 0x000fea0003800200 */
.L_x_408:
        /* <DEDUP_REMOVED lines=27> */
.L_x_411:
[----:B------:R-:W-:Y:S05]  /*2d30*/  BSYNC.RECONVERGENT B1 ;  /* 0x0000000000017941 */ /* 0x000fea0003800200 */
.L_x_410:
        /* <DEDUP_REMOVED lines=27> */
.L_x_413:
[----:B------:R-:W-:Y:S05]  /*2ef0*/  BSYNC.RECONVERGENT B1 ;  /* 0x0000000000017941 */ /* 0x000fea0003800200 */
.L_x_412:
        /* <DEDUP_REMOVED lines=27> */
.L_x_415:
[----:B------:R-:W-:Y:S05]  /*30b0*/  BSYNC.RECONVERGENT B1 ;  /* 0x0000000000017941 */ /* 0x000fea0003800200 */
.L_x_414:
        /* <DEDUP_REMOVED lines=28> */
.L_x_347:
        /* <DEDUP_REMOVED lines=12> */
[----:B------:R-:W5:Y:S01]  /*3340*/  LDG.E.64.CONSTANT R2, desc[UR6][R6.64+0x4008] ;  /* 0x0040080606027981 */ /* 0x000f62000c1e9b00 */
[----:B------:R-:W-:Y:S01]  /*3350*/  UISETP.GE.U32.AND UP0, UPT, UR4, 0xa00, UPT ;  /* 0x00000a000400788c */ /* 0x000fe2000bf06070 */
[----:B------:R-:W-:Y:S01]  /*3360*/  IMAD.MOV.U32 R19, RZ, RZ, 0x500 ;  /* 0x00000500ff137424 */ /* 0x000fe200078e00ff */
        /* <DEDUP_REMOVED lines=29> */
[----:B------:R-:W0:Y:S01]  /*3540*/  LDC.64 R6, c[0x0][0x380] ;  /* 0x0000e000ff067b82 */ /* 0x000e220000000a00 */
[----:B------:R-:W-:Y:S01]  /*3550*/  IMAD.MOV.U32 R23, RZ, RZ, R2 ;  /* 0x000000ffff177224 */ /* 0x000fe200078e0002 */
[----:B------:R-:W1:Y:S01]  /*3560*/  LDCU UR4, c[0x0][0x390] ;  /* 0x00007200ff0477ac */ /* 0x000e620008000800 */
[----:B------:R-:W-:Y:S02]  /*3570*/  IMAD.MOV.U32 R24, RZ, RZ, R3 ;  /* 0x000000ffff187224 */ /* 0x000fe400078e0003 */
[----:B------:R-:W-:Y:S02]  /*3580*/  IMAD.MOV.U32 R18, RZ, RZ, R4 ;  /* 0x000000ffff127224 */ /* 0x000fe400078e0004 */
[----:B------:R-:W-:-:S07]  /*3590*/  IMAD.MOV.U32 R5, RZ, RZ, 0x500 ;  /* 0x00000500ff057424 */ /* 0x000fce00078e00ff */
.L_x_417:
[----:B------:R-:W-:-:S04]  /*35a0*/  IMAD.IADD R17, R0, 0x1, R5 ;  /* 0x0000000100117824 */ /* 0x000fc800078e0205 */
[----:B0-----:R-:W-:-:S05]  /*35b0*/  IMAD.WIDE.U32 R16, R17, 0x10, R6 ;  /* 0x0000001011107825 */ /* 0x001fca00078e0006 */
        /* <DEDUP_REMOVED lines=36> */
[----:B------:R-:W-:Y:S01]  /*3800*/  @P2 SEL R14, R8, R14, P0 ;  /* 0x0000000e080e2207 */ /* 0x000fe20000000000 */
[C---:B------:R-:W-:Y:S01]  /*3810*/  VIADD R8, R5.reuse, 0xa00 ;  /* 0x00000a0005087836 */ /* 0x040fe20000000000 */
[----:B------:R-:W-:Y:S01]  /*3820*/  FSETP.GEU.AND P1, PT, R22, R4, PT ;  /* 0x000000041600720b */ /* 0x000fe20003f2e000 */
[----:B------:R-:W-:Y:S01]  /*3830*/  VIADD R5, R5, 0x500 ;  /* 0x0000050005057836 */ /* 0x000fe20000000000 */
[----:B------:R-:W-:Y:S02]  /*3840*/  @P2 SEL R15, R9, R15, P0 ;  /* 0x0000000f090f2207 */ /* 0x000fe40000000000 */
[----:B-1----:R-:W-:-:S09]  /*3850*/  ISETP.GT.AND P2, PT, R8, UR4, PT ;  /* 0x0000000408007c0c */ /* 0x002fd2000bf44270 */
[----:B------:R-:W-:-:S04]  /*3860*/  @P1 ISETP.GE.U32.AND P0, PT, R14, R2, PT ;  /* 0x000000020e00120c */ /* 0x000fc80003f06070 */
[----:B------:R-:W-:-:S04]  /*3870*/  @P1 ISETP.GE.AND.EX P0, PT, R15, R3, PT, P0 ;  /* 0x000000030f00120c */ /* 0x000fc80003f06300 */
[----:B------:R-:W-:-:S04]  /*3880*/  @P1 FSETP.LT.OR P0, PT, R4, R22, !P0 ;  /* 0x000000160400120b */ /* 0x000fc80004701400 */
[----:B------:R-:W-:Y:S02]  /*3890*/  @P1 FSEL R4, R22, R4, P0 ;  /* 0x0000000416041208 */ /* 0x000fe40000000000 */
[----:B------:R-:W-:Y:S02]  /*38a0*/  @P1 SEL R2, R14, R2, P0 ;  /* 0x000000020e021207 */ /* 0x000fe40000000000 */
[----:B------:R-:W-:Y:S01]  /*38b0*/  @P1 SEL R3, R15, R3, P0 ;  /* 0x000000030f031207 */ /* 0x000fe20000000000 */
[----:B------:R-:W-:Y:S02]  /*38c0*/  IMAD.MOV.U32 R18, RZ, RZ, R4 ;  /* 0x000000ffff127224 */ /* 0x000fe400078e0004 */
[----:B------:R-:W-:Y:S02]  /*38d0*/  IMAD.MOV.U32 R23, RZ, RZ, R2 ;  /* 0x000000ffff177224 */ /* 0x000fe400078e0002 */
[----:B------:R-:W-:Y:S01]  /*38e0*/  IMAD.MOV.U32 R24, RZ, RZ, R3 ;  /* 0x000000ffff187224 */ /* 0x000fe200078e0003 */
[----:B------:R-:W-:Y:S06]  /*38f0*/  @!P2 BRA `(.L_x_417) ;  /* 0xfffffffc0028a947 */ /* 0x000fec000383ffff */
[----:B------:R-:W-:-:S07]  /*3900*/  IMAD.MOV.U32 R19, RZ, RZ, R5 ;  /* 0x000000ffff137224 */ /* 0x000fce00078e0005 */
.L_x_416:
[----:B------:R-:W-:-:S13]  /*3910*/  ISETP.GE.AND P0, PT, R19, UR4, PT ;  /* 0x0000000413007c0c */ /* 0x000fda000bf06270 */
        /* <DEDUP_REMOVED lines=12> */
[----:B------:R-:W0:Y:S01]  /*39e0*/  LDC.64 R6, c[0x0][0x380] ;  /* 0x0000e000ff067b82 */ /* 0x000e220000000a00 */
[----:B------:R-:W-:Y:S01]  /*39f0*/  LEA.HI R8, R14, 0x1, RZ, 0x18 ;  /* 0x000000010e087811 */ /* 0x000fe200078fc0ff */
[----:B------:R-:W-:Y:S02]  /*3a00*/  IMAD.IADD R13, R0, 0x1, R19 ;  /* 0x00000001000d7824 */ /* 0x000fe400078e0213 */
[----:B------:R-:W-:Y:S01]  /*3a10*/  IMAD.MOV.U32 R18, RZ, RZ, R0 ;  /* 0x000000ffff127224 */ /* 0x000fe200078e0000 */
[----:B------:R-:W-:-:S05]  /*3a20*/  LOP3.LUT R8, R8, 0x3, RZ, 0xc0, !PT ;  /* 0x0000000308087812 */ /* 0x000fca00078ec0ff */
[----:B------:R-:W-:-:S07]  /*3a30*/  IMAD.MOV R12, RZ, RZ, -R8 ;  /* 0x000000ffff0c7224 */ /* 0x000fce00078e0a08 */
.L_x_424:
[----:B0-----:R-:W-:-:S05]  /*3a40*/  IMAD.WIDE.U32 R10, R13, 0x10, R6 ;  /* 0x000000100d0a7825 */ /* 0x001fca00078e0006 */
[----:B------:R-:W2:Y:S04]  /*3a50*/  LDG.E.CONSTANT R16, desc[UR6][R10.64] ;  /* 0x000000060a107981 */ /* 0x000ea8000c1e9900 */
[----:B------:R-:W3:Y:S01]  /*3a60*/  LDG.E.64.CONSTANT R8, desc[UR6][R10.64+0x8] ;  /* 0x000008060a087981 */ /* 0x000ee2000c1e9b00 */
[----:B------:R-:W-:Y:S01]  /*3a70*/  VIADD R12, R12, 0x1 ;  /* 0x000000010c0c7836 */ /* 0x000fe20000000000 */
[----:B------:R-:W-:Y:S01]  /*3a80*/  BSSY.RECONVERGENT B3, `(.L_x_422) ;  /* 0x0000015000037945 */ /* 0x000fe20003800200 */
[----:B------:R-:W-:Y:S02]  /*3a90*/  IMAD.MOV.U32 R17, RZ, RZ, R2 ;  /* 0x000000ffff117224 */ /* 0x000fe400078e0002 */
        /* <DEDUP_REMOVED lines=19> */
.L_x_423:
[----:B------:R-:W-:Y:S05]  /*3bd0*/  BSYNC.RECONVERGENT B3 ;  /* 0x0000000000037941 */ /* 0x000fea0003800200 */
.L_x_422:
[----:B------:R-:W-:Y:S02]  /*3be0*/  VIADD R18, R18, 0x100 ;  /* 0x0000010012127836 */ /* 0x000fe40000000000 */
[----:B------:R-:W-:Y:S01]  /*3bf0*/  VIADD R13, R13, 0x100 ;  /* 0x000001000d0d7836 */ /* 0x000fe20000000000 */
[----:B------:R-:W-:Y:S06]  /*3c00*/  @P3 BRA `(.L_x_424) ;  /* 0xfffffffc008c3947 */ /* 0x000fec000383ffff */
.L_x_421:
[----:B------:R-:W-:Y:S05]  /*3c10*/  BSYNC.RECONVERGENT B2 ;  /* 0x0000000000027941 */ /* 0x000fea0003800200 */
.L_x_420:
[----:B------:R-:W-:-:S13]  /*3c20*/  ISETP.GE.U32.AND P0, PT, R14, 0x300, PT ;  /* 0x000003000e00780c */ /* 0x000fda0003f06070 */
[----:B------:R-:W-:Y:S05]  /*3c30*/  @!P0 BRA `(.L_x_419) ;  /* 0x0000000400888947 */ /* 0x000fea0003800000 */
[----:B------:R-:W0:Y:S01]  /*3c40*/  LDCU.64 UR8, c[0x0][0x380] ;  /* 0x00007000ff0877ac */ /* 0x000e220008000a00 */
[----:B------:R-:W1:Y:S01]  /*3c50*/  LDC.64 R6, c[0x0][0x380] ;  /* 0x0000e000ff067b82 */ /* 0x000e620000000a00 */
[C---:B------:R-:W-:Y:S01]  /*3c60*/  IADD3 R13, P0, PT, R18.reuse, R19, RZ ;  /* 0x00000013120d7210 */ /* 0x040fe20007f1e0ff */
[----:B------:R-:W-:-:S04]  /*3c70*/  IMAD.IADD R19, R18, 0x1, R19 ;  /* 0x0000000112137824 */ /* 0x000fc800078e0213 */
[----:B------:R-:W-:Y:S01]  /*3c80*/  IMAD.X R8, RZ, RZ, RZ, P0 ;  /* 0x000000ffff087224 */ /* 0x000fe200000e06ff */
[----:B0-----:R-:W-:-:S04]  /*3c90*/  LEA R12, P1, R13, UR8, 0x4 ;  /* 0x000000080d0c7c11 */ /* 0x001fc8000f8220ff */
[----:B------:R-:W-:Y:S02]  /*3ca0*/  IADD3 R12, P0, PT, R12, 0x3008, RZ ;  /* 0x000030080c0c7810 */ /* 0x000fe40007f1e0ff */
[----:B------:R-:W-:-:S05]  /*3cb0*/  LEA.HI.X R13, R13, UR9, R8, 0x4, P1 ;  /* 0x000000090d0d7c11 */ /* 0x000fca00088f2408 */
[----:B------:R-:W-:-:S07]  /*3cc0*/  IMAD.X R13, RZ, RZ, R13, P0 ;  /* 0x000000ffff0d7224 */ /* 0x000fce00000e060d */
.L_x_433:
[----:B-1----:R-:W-:-:S05]  /*3cd0*/  IMAD.WIDE.U32 R10, R19, 0x10, R6 ;  /* 0x00000010130a7825 */ /* 0x002fca00078e0006 */
[----:B------:R-:W2:Y:S04]  /*3ce0*/  LDG.E.CONSTANT R23, desc[UR6][R10.64] ;  /* 0x000000060a177981 */ /* 0x000ea8000c1e9900 */
[----:B------:R0:W3:Y:S02]  /*3cf0*/  LDG.E.64.CONSTANT R8, desc[UR6][R10.64+0x8] ;  /* 0x000008060a087981 */ /* 0x0000e4000c1e9b00 */
[----:B0-----:R-:W-:Y:S02]  /*3d00*/  IMAD.MOV.U32 R10, RZ, RZ, R12 ;  /* 0x000000ffff0a7224 */ /* 0x001fe400078e000c */
[----:B------:R-:W-:-:S05]  /*3d10*/  IMAD.MOV.U32 R11, RZ, RZ, R13 ;  /* 0x000000ffff0b7224 */ /* 0x000fca00078e000d */
        /* <DEDUP_REMOVED lines=16> */
[CC--:B------:R-:W-:Y:S02]  /*3e20*/  @P2 ISETP.LT.U32.AND P1, PT, R2.reuse, R8.reuse, PT ;  /* 0x000000080200220c */ /* 0x0c0fe40003f21070 */
[CC--:B------:R-:W-:Y:S02]  /*3e30*/  @P2 ISETP.GE.U32.AND P0, PT, R2.reuse, R8.reuse, PT ;  /* 0x000000080200220c */ /* 0x0c0fe40003f06070 */
[CC--:B------:R-:W-:Y:S02]  /*3e40*/  @P2 ISETP.LT.AND.EX P1, PT, R3.reuse, R9.reuse, PT, P1 ;  /* 0x000000090300220c */ /* 0x0c0fe40003f21310 */
[CC--:B------:R-:W-:Y:S02]  /*3e50*/  @P2 ISETP.GE.AND.EX P0, PT, R3.reuse, R9.reuse, PT, P0 ;  /* 0x000000090300220c */ /* 0x0c0fe40003f06300 */
[----:B------:R-:W-:Y:S02]  /*3e60*/  @P2 SEL R27, R2, R8, P1 ;  /* 0x00000008021b2207 */ /* 0x000fe40000800000 */
[----:B------:R-:W-:-:S02]  /*3e70*/  @P2 SEL R29, R3, R9, P1 ;  /* 0x00000009031d2207 */ /* 0x000fc40000800000 */
[----:B------:R-:W-:-:S07]  /*3e80*/  @P2 FSEL R22, R4, R23, !P0 ;  /* 0x0000001704162208 */ /* 0x000fce0004000000 */
.L_x_426:
[----:B------:R-:W-:Y:S05]  /*3e90*/  BSYNC.RECONVERGENT B2 ;  /* 0x0000000000027941 */ /* 0x000fea0003800200 */
.L_x_425:
        /* <DEDUP_REMOVED lines=17> */
.L_x_428:
[----:B------:R-:W-:Y:S05]  /*3fb0*/  BSYNC.RECONVERGENT B2 ;  /* 0x0000000000027941 */ /* 0x000fea0003800200 */
.L_x_427:
        /* <DEDUP_REMOVED lines=17> */
.L_x_430:
[----:B------:R-:W-:Y:S05]  /*40d0*/  BSYNC.RECONVERGENT B2 ;  /* 0x0000000000027941 */ /* 0x000fea0003800200 */
.L_x_429:
        /* <DEDUP_REMOVED lines=17> */
.L_x_432:
[----:B------:R-:W-:Y:S05]  /*41f0*/  BSYNC.RECONVERGENT B2 ;  /* 0x0000000000027941 */ /* 0x000fea0003800200 */
.L_x_431:
[----:B------:R-:W-:Y:S01]  /*4200*/  VIADD R18, R18, 0x400 ;  /* 0x0000040012127836 */ /* 0x000fe20000000000 */
[----:B------:R-:W-:Y:S01]  /*4210*/  IADD3 R12, P1, PT, R10, 0x4000, RZ ;  /* 0x000040000a0c7810 */ /* 0x000fe20007f3e0ff */
[----:B------:R-:W-:-:S03]  /*4220*/  VIADD R19, R19, 0x400 ;  /* 0x0000040013137836 */ /* 0x000fc60000000000 */
[----:B------:R-:W-:Y:S01]  /*4230*/  ISETP.GE.AND P0, PT, R18, R5, PT ;  /* 0x000000051200720c */ /* 0x000fe20003f06270 */
[----:B------:R-:W-:-:S12]  /*4240*/  IMAD.X R13, RZ, RZ, R11, P1 ;  /* 0x000000ffff0d7224 */ /* 0x000fd800008e060b */
[----:B------:R-:W-:Y:S05]  /*4250*/  @!P0 BRA `(.L_x_433) ;  /* 0xfffffff8009c8947 */ /* 0x000fea000383ffff */
.L_x_419:
[----:B------:R-:W-:Y:S05]  /*4260*/  BSYNC.RECONVERGENT B1 ;  /* 0x0000000000017941 */ /* 0x000fea0003800200 */
.L_x_418:
        /* <DEDUP_REMOVED lines=31> */
.L_x_435:
[----:B------:R-:W-:Y:S05]  /*4460*/  BSYNC.RECONVERGENT B1 ;  /* 0x0000000000017941 */ /* 0x000fea0003800200 */
.L_x_434:
        /* <DEDUP_REMOVED lines=24> */
.L_x_437:
[----:B------:R-:W-:Y:S05]  /*45f0*/  BSYNC.RECONVERGENT B1 ;  /* 0x0000000000017941 */ /* 0x000fea0003800200 */
.L_x_436:
[----:B0-----:R0:W4:Y:S01]  /*4600*/  SHFL.DOWN PT, R5, R2, 0x4, 0x1f ;  /* 0x08801f0002057f89 */ /* 0x00112200000e0000 */
[----:B------:R-:W-:Y:S01]  /*4610*/  BSSY.RECONVERGENT B1, `(.L_x_438) ;  /* 0x0000017000017945 */ /* 0x000fe20003800200 */
[----:B--2---:R-:W-:Y:S02]  /*4620*/  IMAD.MOV.U32 R3, RZ, RZ, R2 ;  /* 0x000000ffff037224 */ /* 0x004fe400078e0002 */
[----:B------:R0:W2:Y:S01]  /*4630*/  SHFL.DOWN PT, R9, R4, 0x4, 0x1f ;  /* 0x08801f0004097f89 */ /* 0x0000a200000e0000 */
[----:B------:R-:W-:Y:S02]  /*4640*/  IMAD.MOV.U32 R6, RZ, RZ, R4 ;  /* 0x000000ffff067224 */ /* 0x000fe400078e0004 */
[----:B------:R-:W-:Y:S01]  /*4650*/  IMAD.MOV.U32 R7, RZ, RZ, R8 ;  /* 0x000000ffff077224 */ /* 0x000fe200078e0008 */
[----:B------:R0:W0:Y:S01]  /*4660*/  SHFL.DOWN PT, R11, R8, 0x4, 0x1f ;  /* 0x08801f00080b7f89 */ /* 0x00002200000e0000 */
[----:B------:R-:W-:Y:S05]  /*4670*/  @P5 BRA `(.L_x_439) ;  /* 0x0000000000405947 */ /* 0x000fea0003800000 */
[----:B----4-:R-:W-:Y:S01]  /*4680*/  FSETP.GEU.AND P0, PT, R2, R5, PT ;  /* 0x000000050200720b */ /* 0x010fe20003f0e000 */
[----:B------:R-:W-:Y:S02]  /*4690*/  IMAD.MOV.U32 R3, RZ, RZ, R5 ;  /* 0x000000ffff037224 */ /* 0x000fe400078e0005 */
[----:B--2---:R-:W-:Y:S02]  /*46a0*/  IMAD.MOV.U32 R6, RZ, RZ, R9 ;  /* 0x000000ffff067224 */ /* 0x004fe400078e0009 */
        /* <DEDUP_REMOVED lines=13> */
.L_x_439:
[----:B------:R-:W-:Y:S05]  /*4780*/  BSYNC.RECONVERGENT B1 ;  /* 0x0000000000017941 */ /* 0x000fea0003800200 */
.L_x_438:
        /* <DEDUP_REMOVED lines=24> */
.L_x_441:
[----:B------:R-:W-:Y:S05]  /*4910*/  BSYNC.RECONVERGENT B1 ;  /* 0x0000000000017941 */ /* 0x000fea0003800200 */
.L_x_440:
[----:B0-----:R0:W4:Y:S01]  /*4920*/  SHFL.DOWN PT, R3, R2, 0x10, 0x1f ;  /* 0x0a001f0002037f89 */ /* 0x00112200000e0000 */
[----:B------:R-:W-:Y:S01]  /*4930*/  BSSY.RECONVERGENT B1, `(.L_x_442) ;  /* 0x0000017000017945 */ /* 0x000fe20003800200 */
[----:B------:R-:W-:Y:S02]  /*4940*/  IMAD.MOV.U32 R8, RZ, RZ, R2 ;  /* 0x000000ffff087224 */ /* 0x000fe400078e0002 */
[----:B------:R0:W0:Y:S01]  /*4950*/  SHFL.DOWN PT, R9, R4, 0x10, 0x1f ;  /* 0x0a001f0004097f89 */ /* 0x00002200000e0000 */
[----:B--2---:R-:W-:Y:S02]  /*4960*/  IMAD.MOV.U32 R7, RZ, RZ, R4 ;  /* 0x000000ffff077224 */ /* 0x004fe400078e0004 */
[----:B------:R-:W-:Y:S01]  /*4970*/  IMAD.MOV.U32 R6, RZ, RZ, R5 ;  /* 0x000000ffff067224 */ /* 0x000fe200078e0005 */
[----:B-1----:R1:W2:Y:S01]  /*4980*/  SHFL.DOWN PT, R10, R5, 0x10, 0x1f ;  /* 0x0a001f00050a7f89 */ /* 0x0022a200000e0000 */
[----:B------:R-:W-:Y:S05]  /*4990*/  @P3 BRA `(.L_x_443) ;  /* 0x0000000000403947 */ /* 0x000fea0003800000 */
[----:B----4-:R-:W-:Y:S01]  /*49a0*/  FSETP.GEU.AND P0, PT, R2, R3, PT ;  /* 0x000000030200720b */ /* 0x010fe20003f0e000 */
[----:B------:R-:W-:Y:S02]  /*49b0*/  IMAD.MOV.U32 R8, RZ, RZ, R3 ;  /* 0x000000ffff087224 */ /* 0x000fe400078e0003 */
[----:B0-----:R-:W-:Y:S02]  /*49c0*/  IMAD.MOV.U32 R7, RZ, RZ, R9 ;  /* 0x000000ffff077224 */ /* 0x001fe400078e0009 */
[----:B--2---:R-:W-:-:S08]  /*49d0*/  IMAD.MOV.U32 R6, RZ, RZ, R10 ;  /* 0x000000ffff067224 */ /* 0x004fd000078e000a */
        /* <DEDUP_REMOVED lines=12> */
.L_x_443:
[----:B------:R-:W-:Y:S05]  /*4aa0*/  BSYNC.RECONVERGENT B1 ;  /* 0x0000000000017941 */ /* 0x000fea0003800200 */
.L_x_442:
[----:B------:R-:W-:Y:S04]  /*4ab0*/  BSSY.RECONVERGENT B1, `(.L_x_444) ;  /* 0x000000c000017945 */ /* 0x000fe80003800200 */
[----:B------:R-:W-:Y:S05]  /*4ac0*/  @P2 BRA `(.L_x_445) ;  /* 0x0000000000282947 */ /* 0x000fea0003800000 */
[----:B0-----:R-:W0:Y:S01]  /*4ad0*/  S2R R4, SR_CgaCtaId ;  /* 0x0000000000047919 */ /* 0x001e220000008800 */
[----:B----4-:R-:W-:Y:S02]  /*4ae0*/  MOV R3, 0x400 ;  /* 0x0000040000037802 */ /* 0x010fe40000000f00 */
[----:B------:R-:W-:-:S04]  /*4af0*/  SHF.R.U32.HI R2, RZ, 0x1, R0 ;  /* 0x00000001ff027819 */ /* 0x000fc80000011600 */
[----:B------:R-:W-:Y:S02]  /*4b00*/  LOP3.LUT R2, R2, 0x1f0, RZ, 0xc0, !PT ;  /* 0x000001f002027812 */ /* 0x000fe400078ec0ff */
[----:B0-----:R-:W-:-:S05]  /*4b10*/  LEA R3, R4, R3, 0x18 ;  /* 0x0000000304037211 */ /* 0x001fca00078ec0ff */
[----:B-1----:R-:W-:Y:S02]  /*4b20*/  IMAD.IADD R5, R2, 0x1, R3 ;  /* 0x0000000102057824 */ /* 0x002fe400078e0203 */
[----:B------:R-:W-:Y:S02]  /*4b30*/  IMAD.MOV.U32 R2, RZ, RZ, R7 ;  /* 0x000000ffff027224 */ /* 0x000fe400078e0007 */
[----:B------:R-:W-:Y:S01]  /*4b40*/  IMAD.MOV.U32 R3, RZ, RZ, R6 ;  /* 0x000000ffff037224 */ /* 0x000fe200078e0006 */
[----:B------:R0:W-:Y:S04]  /*4b50*/  STS [R5+0x8], R8 ;  /* 0x0000080805007388 */ /* 0x0001e80000000800 */
[----:B------:R0:W-:Y:S02]  /*4b60*/  STS.64 [R5+0x10], R2 ;  /* 0x0000100205007388 */ /* 0x0001e40000000a00 */
.L_x_445:
[----:B------:R-:W-:Y:S05]  /*4b70*/  BSYNC.RECONVERGENT B1 ;  /* 0x0000000000017941 */ /* 0x000fea0003800200 */
.L_x_444:
        /* <DEDUP_REMOVED lines=8> */
[----:B-1----:R-:W1:Y:S04]  /*4c00*/  LDS.64 R4, [R24+0x20] ;  /* 0x0000200018047984 */ /* 0x002e680000000a00 */
[----:B------:R4:W2:Y:S04]  /*4c10*/  LDS R18, [R24+0x28] ;  /* 0x0000280018127984 */ /* 0x0008a80000000800 */
[----:B------:R4:W2:Y:S01]  /*4c20*/  LDS R16, [R24+0x38] ;  /* 0x0000380018107984 */ /* 0x0008a20000000800 */
[----:B0-----:R-:W-:Y:S01]  /*4c30*/  FSETP.GEU.AND P0, PT, R8, R3, PT ;  /* 0x000000030800720b */ /* 0x001fe20003f0e000 */
[----:B------:R-:W-:-:S02]  /*4c40*/  IMAD.MOV.U32 R19, RZ, RZ, R3 ;  /* 0x000000ffff137224 */ /* 0x000fc400078e0003 */
[----:B-1----:R-:W-:Y:S02]  /*4c50*/  IMAD.MOV.U32 R21, RZ, RZ, R4 ;  /* 0x000000ffff157224 */ /* 0x002fe400078e0004 */
[----:B------:R-:W-:-:S08]  /*4c60*/  IMAD.MOV.U32 R20, RZ, RZ, R5 ;  /* 0x000000ffff147224 */ /* 0x000fd000078e0005 */
[----:B--2-4-:R-:W-:Y:S05]  /*4c70*/  @!P0 BRA `(.L_x_447) ;  /* 0x00000000002c8947 */ /* 0x014fea0003800000 */
        /* <DEDUP_REMOVED lines=11> */
.L_x_447:
[----:B------:R-:W-:Y:S05]  /*4d30*/  BSYNC.RECONVERGENT B1 ;  /* 0x0000000000017941 */ /* 0x000fea0003800200 */
.L_x_446:
        /* <DEDUP_REMOVED lines=27> */
.L_x_449:
[----:B------:R-:W-:Y:S05]  /*4ef0*/  BSYNC.RECONVERGENT B1 ;  /* 0x0000000000017941 */ /* 0x000fea0003800200 */
.L_x_448:
        /* <DEDUP_REMOVED lines=17> */
.L_x_451:
[----:B------:R-:W-:Y:S05]  /*5010*/  BSYNC.RECONVERGENT B1 ;  /* 0x0000000000017941 */ /* 0x000fea0003800200 */
.L_x_450:
        /* <DEDUP_REMOVED lines=17> */
.L_x_453:
[----:B------:R-:W-:Y:S05]  /*5130*/  BSYNC.RECONVERGENT B1 ;  /* 0x0000000000017941 */ /* 0x000fea0003800200 */
.L_x_452:
        /* <DEDUP_REMOVED lines=17> */
.L_x_455:
[----:B------:R-:W-:Y:S05]  /*5250*/  BSYNC.RECONVERGENT B1 ;  /* 0x0000000000017941 */ /* 0x000fea0003800200 */
.L_x_454:
        /* <DEDUP_REMOVED lines=17> */
.L_x_457:
[----:B------:R-:W-:Y:S05]  /*5370*/  BSYNC.RECONVERGENT B1 ;  /* 0x0000000000017941 */ /* 0x000fea0003800200 */
.L_x_456:
        /* <DEDUP_REMOVED lines=16> */
.L_x_379:
[----:B------:R-:W-:Y:S05]  /*5480*/  BSYNC.RECONVERGENT B0 ;  /* 0x0000000000007941 */ /* 0x000fea0003800200 */
.L_x_346:
        /* <DEDUP_REMOVED lines=8> */
.L_x_458:
        /* <DEDUP_REMOVED lines=15> */
.L_x_745:


//--------------------- .text._ZN6thrust24THRUST_300001_SM_1000_NS8cuda_cub4core6detail13_kernel_agentINS1_8__reduce10DrainAgentIiEEJN3cub18CUB_300001_SM_10009GridQueueIjEEiEEEvDpT0_ --------------------------
	.section	.text._ZN6thrust24THRUST_300001_SM_1000_NS8cuda_cub4core6detail13_kernel_agentINS1_8__reduce10DrainAgentIiEEJN3cub18CUB_300001_SM_10009GridQueueIjEEiEEEvDpT0_,"ax",@progbits
	.align	128
        .global         _ZN6thrust24THRUST_300001_SM_1000_NS8cuda_cub4core6detail13_kernel_agentINS1_8__reduce10DrainAgentIiEEJN3cub18CUB_300001_SM_10009GridQueueIjEEiEEEvDpT0_
        .type           _ZN6thrust24THRUST_300001_SM_1000_NS8cuda_cub4core6detail13_kernel_agentINS1_8__reduce10DrainAgentIiEEJN3cub18CUB_300001_SM_10009GridQueueIjEEiEEEvDpT0_,@function
        .size           _ZN6thrust24THRUST_300001_SM_1000_NS8cuda_cub4core6detail13_kernel_agentINS1_8__reduce10DrainAgentIiEEJN3cub18CUB_300001_SM_10009GridQueueIjEEiEEEvDpT0_,(.L_x_746 - _ZN6thrust24THRUST_300001_SM_1000_NS8cuda_cub4core6detail13_kernel_agentINS1_8__reduce10DrainAgentIiEEJN3cub18CUB_300001_SM_10009GridQueueIjEEiEEEvDpT0_)
        .other          _ZN6thrust24THRUST_300001_SM_1000_NS8cuda_cub4core6detail13_kernel_agentINS1_8__reduce10DrainAgentIiEEJN3cub18CUB_300001_SM_10009GridQueueIjEEiEEEvDpT0_,@"STO_CUDA_ENTRY STV_DEFAULT"
_ZN6thrust24THRUST_300001_SM_1000_NS8cuda_cub4core6detail13_kernel_agentINS1_8__reduce10DrainAgentIiEEJN3cub18CUB_300001_SM_10009GridQueueIjEEiEEEvDpT0_:
.text._ZN6thrust24THRUST_300001_SM_1000_NS8cuda_cub4core6detail13_kernel_agentINS1_8__reduce10DrainAgentIiEEJN3cub18CUB_300001_SM_10009GridQueueIjEEiEEEvDpT0_:
[----:B------:R-:W-:Y:S08]  /*0000*/  LDC R1, c[0x0][0x37c] ;  /* 0x0000df00ff017b82 */ /* 0x000ff00000000800 */
[----:B------:R-:W0:Y:S01]  /*0010*/  LDC.64 R2, c[0x0][0x380] ;  /* 0x0000e000ff027b82 */ /* 0x000e220000000a00 */
[----:B------:R-:W0:Y:S07]  /*0020*/  LDCU.64 UR4, c[0x0][0x358] ;  /* 0x00006b00ff0477ac */ /* 0x000e2e0008000a00 */
[----:B------:R-:W1:Y:S01]  /*0030*/  LDC R5, c[0x0][0x388] ;  /* 0x0000e200ff057b82 */ /* 0x000e620000000800 */
[----:B0-----:R-:W-:Y:S04]  /*0040*/  STG.E desc[UR4][R2.64+0x4], RZ ;  /* 0x000004ff02007986 */ /* 0x001fe8000c101904 */
[----:B-1----:R-:W-:Y:S01]  /*0050*/  STG.E desc[UR4][R2.64], R5 ;  /* 0x0000000502007986 */ /* 0x002fe2000c101904 */
[----:B------:R-:W-:Y:S05]  /*0060*/  EXIT ;  /* 0x000000000000794d */ /* 0x000fea0003800000 */
.L_x_459:
        /* <DEDUP_REMOVED lines=9> */
.L_x_746:


//--------------------- .text._ZN6thrust24THRUST_300001_SM_1000_NS8cuda_cub4core6detail13_kernel_agentINS1_8__reduce11ReduceAgentINS0_12zip_iteratorIN4cuda3std3__45tupleIJNS0_10device_ptrIfEENS0_17counting_iteratorIlNS0_11use_defaultESF_SF_EEEEEEEPNSB_IJflEEESJ_iNS1_9__extrema9arg_max_fIflNSA_4lessIfEEEEEEJSI_SK_iN3cub18CUB_300001_SM_100013GridEvenShareIiEENSS_9GridQueueIjEESP_EEEvDpT0_ --------------------------
	.section	.text._ZN6thrust24THRUST_300001_SM_1000_NS8cuda_cub4core6detail13_kernel_agentINS1_8__reduce11ReduceAgentINS0_12zip_iteratorIN4cuda3std3__45tupleIJNS0_10device_ptrIfEENS0_17counting_iteratorIlNS0_11use_defaultESF_SF_EEEEEEEPNSB_IJflEEESJ_iNS1_9__extrema9arg_max_fIflNSA_4lessIfEEEEEEJSI_SK_iN3cub18CUB_300001_SM_100013GridEvenShareIiEENSS_9GridQueueIjEESP_EEEvDpT0_,"ax",@progbits
	.align	128
        .global         _ZN6thrust24THRUST_300001_SM_1000_NS8cuda_cub4core6detail13_kernel_agentINS1_8__reduce11ReduceAgentINS0_12zip_iteratorIN4cuda3std3__45tupleIJNS0_10device_ptrIfEENS0_17counting_iteratorIlNS0_11use_defaultESF_SF_EEEEEEEPNSB_IJflEEESJ_iNS1_9__extrema9arg_max_fIflNSA_4lessIfEEEEEEJSI_SK_iN3cub18CUB_300001_SM_100013GridEvenShareIiEENSS_9GridQueueIjEESP_EEEvDpT0_
        .type           _ZN6thrust24THRUST_300001_SM_1000_NS8cuda_cub4core6detail13_kernel_agentINS1_8__reduce11ReduceAgentINS0_12zip_iteratorIN4cuda3std3__45tupleIJNS0_10device_ptrIfEENS0_17counting_iteratorIlNS0_11use_defaultESF_SF_EEEEEEEPNSB_IJflEEESJ_iNS1_9__extrema9arg_max_fIflNSA_4lessIfEEEEEEJSI_SK_iN3cub18CUB_300001_SM_100013GridEvenShareIiEENSS_9GridQueueIjEESP_EEEvDpT0_,@function
        .size           _ZN6thrust24THRUST_300001_SM_1000_NS8cuda_cub4core6detail13_kernel_agentINS1_8__reduce11ReduceAgentINS0_12zip_iteratorIN4cuda3std3__45tupleIJNS0_10device_ptrIfEENS0_17counting_iteratorIlNS0_11use_defaultESF_SF_EEEEEEEPNSB_IJflEEESJ_iNS1_9__extrema9arg_max_fIflNSA_4lessIfEEEEEEJSI_SK_iN3cub18CUB_300001_SM_100013GridEvenShareIiEENSS_9GridQueueIjEESP_EEEvDpT0_,(.L_x_747 - _ZN6thrust24THRUST_300001_SM_1000_NS8cuda_cub4core6detail13_kernel_agentINS1_8__reduce11ReduceAgentINS0_12zip_iteratorIN4cuda3std3__45tupleIJNS0_10device_ptrIfEENS0_17counting_iteratorIlNS0_11use_defaultESF_SF_EEEEEEEPNSB_IJflEEESJ_iNS1_9__extrema9arg_max_fIflNSA_4lessIfEEEEEEJSI_SK_iN3cub18CUB_300001_SM_100013GridEvenShareIiEENSS_9GridQueueIjEESP_EEEvDpT0_)
        .other          _ZN6thrust24THRUST_300001_SM_1000_NS8cuda_cub4core6detail13_kernel_agentINS1_8__reduce11ReduceAgentINS0_12zip_iteratorIN4cuda3std3__45tupleIJNS0_10device_ptrIfEENS0_17counting_iteratorIlNS0_11use_defaultESF_SF_EEEEEEEPNSB_IJflEEESJ_iNS1_9__extrema9arg_max_fIflNSA_4lessIfEEEEEEJSI_SK_iN3cub18CUB_300001_SM_100013GridEvenShareIiEENSS_9GridQueueIjEESP_EEEvDpT0_,@"STO_CUDA_ENTRY STV_DEFAULT"
_ZN6thrust24THRUST_300001_SM_1000_NS8cuda_cub4core6detail13_kernel_agentINS1_8__reduce11ReduceAgentINS0_12zip_iteratorIN4cuda3std3__45tupleIJNS0_10device_ptrIfEENS0_17counting_iteratorIlNS0_11use_defaultESF_SF_EEEEEEEPNSB_IJflEEESJ_iNS1_9__extrema9arg_max_fIflNSA_4lessIfEEEEEEJSI_SK_iN3cub18CUB_300001_SM_100013GridEvenShareIiEENSS_9GridQueueIjEESP_EEEvDpT0_:
.text._ZN6thrust24THRUST_300001_SM_1000_NS8cuda_cub4core6detail13_kernel_agentINS1_8__reduce11ReduceAgentINS0_12zip_iteratorIN4cuda3std3__45tupleIJNS0_10device_ptrIfEENS0_17counting_iteratorIlNS0_11use_defaultESF_SF_EEEEEEEPNSB_IJflEEESJ_iNS1_9__extrema9arg_max_fIflNSA_4lessIfEEEEEEJSI_SK_iN3cub18CUB_300001_SM_100013GridEvenShareIiEENSS_9GridQueueIjEESP_EEEvDpT0_:
[----:B------:R-:W-:Y:S01]  /*0000*/  LDC R1, c[0x0][0x37c] ;  /* 0x0000df00ff017b82 */ /* 0x000fe20000000800 */
[----:B------:R-:W0:Y:S01]  /*0010*/  S2R R0, SR_CTAID.X ;  /* 0x0000000000007919 */ /* 0x000e220000002500 */
[----:B------:R-:W1:Y:S01]  /*0020*/  LDCU UR4, c[0x0][0x398] ;  /* 0x00007300ff0477ac */ /* 0x000e620008000800 */
[----:B------:R-:W-:Y:S01]  /*0030*/  BSSY.RECONVERGENT B0, `(.L_x_460) ;  /* 0x0000586000007945 */ /* 0x000fe20003800200 */
[----:B------:R-:W2:Y:S01]  /*0040*/  LDCU UR6, c[0x0][0x370] ;  /* 0x00006e00ff0677ac */ /* 0x000ea20008000800 */
[----:B------:R-:W3:Y:S01]  /*0050*/  LDCU.64 UR10, c[0x0][0x358] ;  /* 0x00006b00ff0a77ac */ /* 0x000ee20008000a00 */
[----:B-1----:R-:W-:Y:S01]  /*0060*/  IMAD.U32 R4, RZ, RZ, UR4 ;  /* 0x00000004ff047e24 */ /* 0x002fe2000f8e00ff */
[----:B--2---:R-:W-:Y:S01]  /*0070*/  UIMAD UR6, UR6, 0x500, URZ ;  /* 0x00000500060678a4 */ /* 0x004fe2000f8e02ff */
[----:B0-----:R-:W-:-:S04]  /*0080*/  IMAD R5, R0, 0x500, RZ ;  /* 0x0000050000057824 */ /* 0x001fc800078e02ff */
[----:B------:R-:W-:-:S05]  /*0090*/  VIADD R3, R5, 0x500 ;  /* 0x0000050005037836 */ /* 0x000fca0000000000 */
[----:B------:R-:W-:-:S13]  /*00a0*/  ISETP.GT.AND P0, PT, R3, R4, PT ;  /* 0x000000040300720c */ /* 0x000fda0003f04270 */
[----:B---3--:R-:W-:Y:S05]  /*00b0*/  @!P0 BRA `(.L_x_461) ;  /* 0x0000003000b48947 */ /* 0x008fea0003800000 */
[----:B------:R-:W0:Y:S01]  /*00c0*/  S2R R2, SR_TID.X ;  /* 0x0000000000027919 */ /* 0x000e220000002100 */
[----:B------:R-:W-:Y:S01]  /*00d0*/  IMAD.IADD R3, R4, 0x1, -R5 ;  /* 0x0000000104037824 */ /* 0x000fe200078e0a05 */
[----:B------:R-:W1:Y:S01]  /*00e0*/  LDCU.64 UR6, c[0x0][0x388] ;  /* 0x00007100ff0677ac */ /* 0x000e620008000a00 */
[----:B------:R-:W-:Y:S01]  /*00f0*/  BSSY.RECONVERGENT B1, `(.L_x_462) ;  /* 0x000000f000017945 */ /* 0x000fe20003800200 */
[----:B------:R-:W-:Y:S01]  /*0100*/  CS2R R6, SRZ ;  /* 0x0000000000067805 */ /* 0x000fe2000001ff00 */
[----:B------:R-:W-:Y:S01]  /*0110*/  IMAD.MOV.U32 R8, RZ, RZ, RZ ;  /* 0x000000ffff087224 */ /* 0x000fe200078e00ff */
[----:B------:R-:W2:Y:S01]  /*0120*/  LDCU.64 UR8, c[0x0][0x388] ;  /* 0x00007100ff0877ac */ /* 0x000ea20008000a00 */
[----:B0-----:R-:W-:Y:S01]  /*0130*/  ISETP.GE.AND P0, PT, R2, R3, PT ;  /* 0x000000030200720c */ /* 0x001fe20003f06270 */
[----:B------:R-:W-:-:S12]  /*0140*/  IMAD.MOV.U32 R10, RZ, RZ, R2 ;  /* 0x000000ffff0a7224 */ /* 0x000fd800078e0002 */
[----:B-12---:R-:W-:Y:S05]  /*0150*/  @P0 BRA `(.L_x_463) ;  /* 0x0000000000200947 */ /* 0x006fea0003800000 */
[----:B------:R-:W0:Y:S01]  /*0160*/  LDC.64 R12, c[0x0][0x380] ;  /* 0x0000e000ff0c7b82 */ /* 0x000e220000000a00 */
[----:B------:R-:W-:Y:S01]  /*0170*/  IMAD.IADD R9, R5, 0x1, R2 ;  /* 0x0000000105097824 */ /* 0x000fe200078e0202 */
[----:B------:R-:W1:Y:S03]  /*0180*/  LDCU.64 UR4, c[0x0][0x388] ;  /* 0x00007100ff0477ac */ /* 0x000e660008000a00 */
[----:B0-----:R-:W-:-:S05]  /*0190*/  IMAD.WIDE R12, R9, 0x4, R12 ;  /* 0x00000004090c7825 */ /* 0x001fca00078e020c */
[----:B------:R0:W5:Y:S01]  /*01a0*/  LDG.E R7, desc[UR10][R12.64] ;  /* 0x0000000a0c077981 */ /* 0x000162000c1e1900 */
[----:B-1----:R-:W-:Y:S01]  /*01b0*/  IADD3 R6, P0, PT, R9, UR4, RZ ;  /* 0x0000000409067c10 */ /* 0x002fe2000ff1e0ff */
[----:B------:R-:W-:-:S03]  /*01c0*/  VIADD R10, R2, 0x100 ;  /* 0x00000100020a7836 */ /* 0x000fc60000000000 */
[----:B------:R-:W-:-:S09]  /*01d0*/  LEA.HI.X.SX32 R8, R9, UR5, 0x1, P0 ;  /* 0x0000000509087c11 */ /* 0x000fd200080f0eff */
.L_x_463:
[----:B------:R-:W-:Y:S05]  /*01e0*/  BSYNC.RECONVERGENT B1 ;  /* 0x0000000000017941 */ /* 0x000fea0003800200 */
.L_x_462:
[----:B------:R-:W-:Y:S01]  /*01f0*/  ISETP.GE.AND P0, PT, R10, R3, PT ;  /* 0x000000030a00720c */ /* 0x000fe20003f06270 */
[----:B------:R-:W-:-:S12]  /*0200*/  BSSY.RECONVERGENT B1, `(.L_x_464) ;  /* 0x0000091000017945 */ /* 0x000fd80003800200 */
[----:B------:R-:W-:Y:S05]  /*0210*/  @P0 BRA `(.L_x_465) ;  /* 0x00000008003c0947 */ /* 0x000fea0003800000 */
[----:B------:R-:W-:Y:S01]  /*0220*/  LOP3.LUT R9, RZ, R10, RZ, 0x33, !PT ;  /* 0x0000000aff097212 */ /* 0x000fe200078e33ff */
[----:B------:R-:W-:Y:S03]  /*0230*/  BSSY.RECONVERGENT B2, `(.L_x_466) ;  /* 0x0000028000027945 */ /* 0x000fe60003800200 */
[----:B------:R-:W-:-:S04]  /*0240*/  IADD3 R11, PT, PT, -R5, R4, R9 ;  /* 0x00000004050b7210 */ /* 0x000fc80007ffe109 */
[----:B------:R-:W-:-:S04]  /*0250*/  LOP3.LUT R4, R11, 0x300, RZ, 0xc0, !PT ;  /* 0x000003000b047812 */ /* 0x000fc800078ec0ff */
[----:B------:R-:W-:-:S13]  /*0260*/  ISETP.NE.AND P0, PT, R4, 0x300, PT ;  /* 0x000003000400780c */ /* 0x000fda0003f05270 */
[----:B------:R-:W-:Y:S05]  /*0270*/  @!P0 BRA `(.L_x_467) ;  /* 0x00000000008c8947 */ /* 0x000fea0003800000 */
[----:B0-----:R-:W0:Y:S01]  /*0280*/  LDC.64 R12, c[0x0][0x380] ;  /* 0x0000e000ff0c7b82 */ /* 0x001e220000000a00 */
[----:B------:R-:W-:Y:S01]  /*0290*/  LEA.HI R4, R11, 0x1, RZ, 0x18 ;  /* 0x000000010b047811 */ /* 0x000fe200078fc0ff */
[----:B------:R-:W-:-:S03]  /*02a0*/  IMAD.IADD R9, R5, 0x1, R10 ;  /* 0x0000000105097824 */ /* 0x000fc600078e020a */
[----:B------:R-:W-:-:S05]  /*02b0*/  LOP3.LUT R4, R4, 0x3, RZ, 0xc0, !PT ;  /* 0x0000000304047812 */ /* 0x000fca00078ec0ff */
[----:B------:R-:W-:-:S07]  /*02c0*/  IMAD.MOV R4, RZ, RZ, -R4 ;  /* 0x000000ffff047224 */ /* 0x000fce00078e0a04 */
.L_x_470:
[----:B0-----:R-:W-:-:S06]  /*02d0*/  IMAD.WIDE R14, R9, 0x4, R12 ;  /* 0x00000004090e7825 */ /* 0x001fcc00078e020c */
[----:B------:R-:W2:Y:S01]  /*02e0*/  LDG.E R15, desc[UR10][R14.64] ;  /* 0x0000000a0e0f7981 */ /* 0x000ea2000c1e1900 */
[C---:B------:R-:W-:Y:S01]  /*02f0*/  IADD3 R20, P1, PT, R9.reuse, UR6, RZ ;  /* 0x0000000609147c10 */ /* 0x040fe2000ff3e0ff */
[----:B------:R-:W-:Y:S01]  /*0300*/  VIADD R4, R4, 0x1 ;  /* 0x0000000104047836 */ /* 0x000fe20000000000 */
[----:B------:R-:W-:Y:S01]  /*0310*/  BSSY.RECONVERGENT B3, `(.L_x_468) ;  /* 0x0000016000037945 */ /* 0x000fe20003800200 */
[----:B------:R-:W-:Y:S01]  /*0320*/  IMAD.MOV.U32 R17, RZ, RZ, R6 ;  /* 0x000000ffff117224 */ /* 0x000fe200078e0006 */
[----:B------:R-:W-:Y:S01]  /*0330*/  LEA.HI.X.SX32 R19, R9, UR7, 0x1, P1 ;  /* 0x0000000709137c11 */ /* 0x000fe200088f0eff */
[----:B------:R-:W-:Y:S01]  /*0340*/  IMAD.MOV.U32 R18, RZ, RZ, R8 ;  /* 0x000000ffff127224 */ /* 0x000fe200078e0008 */
[----:B------:R-:W-:Y:S01]  /*0350*/  ISETP.NE.AND P2, PT, R4, RZ, PT ;  /* 0x000000ff0400720c */ /* 0x000fe20003f45270 */
[----:B-----5:R-:W-:Y:S02]  /*0360*/  IMAD.MOV.U32 R16, RZ, RZ, R7 ;  /* 0x000000ffff107224 */ /* 0x020fe400078e0007 */
[----:B------:R-:W-:-:S02]  /*0370*/  IMAD.MOV.U32 R6, RZ, RZ, R20 ;  /* 0x000000ffff067224 */ /* 0x000fc400078e0014 */
        /* <DEDUP_REMOVED lines=15> */
.L_x_469:
[----:B------:R-:W-:Y:S05]  /*0470*/  BSYNC.RECONVERGENT B3 ;  /* 0x0000000000037941 */ /* 0x000fea0003800200 */
.L_x_468:
[----:B------:R-:W-:Y:S02]  /*0480*/  VIADD R10, R10, 0x100 ;  /* 0x000001000a0a7836 */ /* 0x000fe40000000000 */
[----:B------:R-:W-:Y:S01]  /*0490*/  VIADD R9, R9, 0x100 ;  /* 0x0000010009097836 */ /* 0x000fe20000000000 */
[----:B------:R-:W-:Y:S06]  /*04a0*/  @P2 BRA `(.L_x_470) ;  /* 0xfffffffc00882947 */ /* 0x000fec000383ffff */
.L_x_467:
[----:B------:R-:W-:Y:S05]  /*04b0*/  BSYNC.RECONVERGENT B2 ;  /* 0x0000000000027941 */ /* 0x000fea0003800200 */
.L_x_466:
[----:B------:R-:W-:-:S13]  /*04c0*/  ISETP.GE.U32.AND P0, PT, R11, 0x300, PT ;  /* 0x000003000b00780c */ /* 0x000fda0003f06070 */
[----:B------:R-:W-:Y:S05]  /*04d0*/  @!P0 BRA `(.L_x_465) ;  /* 0x00000004008c8947 */ /* 0x000fea0003800000 */
[----:B0-----:R-:W0:Y:S01]  /*04e0*/  LDC.64 R12, c[0x0][0x380] ;  /* 0x0000e000ff0c7b82 */ /* 0x001e220000000a00 */
[----:B------:R-:W-:-:S04]  /*04f0*/  IMAD.IADD R9, R5, 0x1, R10 ;  /* 0x0000000105097824 */ /* 0x000fc800078e020a */
[C---:B------:R-:W-:Y:S02]  /*0500*/  VIADD R19, R9.reuse, 0x100 ;  /* 0x0000010009137836 */ /* 0x040fe40000000000 */
[C---:B------:R-:W-:Y:S02]  /*0510*/  VIADD R18, R9.reuse, 0x200 ;  /* 0x0000020009127836 */ /* 0x040fe40000000000 */
[----:B------:R-:W-:Y:S01]  /*0520*/  VIADD R20, R9, 0x300 ;  /* 0x0000030009147836 */ /* 0x000fe20000000000 */
[----:B0-----:R-:W-:-:S05]  /*0530*/  IADD3 R4, P0, PT, R12, 0x800, RZ ;  /* 0x000008000c047810 */ /* 0x001fca0007f1e0ff */
[----:B------:R-:W-:-:S08]  /*0540*/  IMAD.X R5, RZ, RZ, R13, P0 ;  /* 0x000000ffff057224 */ /* 0x000fd000000e060d */
.L_x_479:
[----:B------:R-:W-:-:S05]  /*0550*/  IMAD.WIDE R14, R9, 0x4, R4 ;  /* 0x00000004090e7825 */ /* 0x000fca00078e0204 */
[----:B------:R-:W2:Y:S04]  /*0560*/  LDG.E R22, desc[UR10][R14.64+-0x800] ;  /* 0xfff8000a0e167981 */ /* 0x000ea8000c1e1900 */
[----:B-----5:R0:W5:Y:S04]  /*0570*/  LDG.E R24, desc[UR10][R14.64+-0x400] ;  /* 0xfffc000a0e187981 */ /* 0x020168000c1e1900 */
[----:B------:R0:W5:Y:S04]  /*0580*/  LDG.E R11, desc[UR10][R14.64] ;  /* 0x0000000a0e0b7981 */ /* 0x000168000c1e1900 */
[----:B------:R0:W5:Y:S01]  /*0590*/  LDG.E R12, desc[UR10][R14.64+0x400] ;  /* 0x0004000a0e0c7981 */ /* 0x000162000c1e1900 */
[C---:B------:R-:W-:Y:S01]  /*05a0*/  IADD3 R21, P1, PT, R9.reuse, UR8, RZ ;  /* 0x0000000809157c10 */ /* 0x040fe2000ff3e0ff */
[----:B------:R-:W-:Y:S03]  /*05b0*/  BSSY.RECONVERGENT B2, `(.L_x_471) ;  /* 0x0000012000027945 */ /* 0x000fe60003800200 */
[----:B------:R-:W-:Y:S01]  /*05c0*/  LEA.HI.X.SX32 R23, R9, UR9, 0x1, P1 ;  /* 0x0000000909177c11 */ /* 0x000fe200088f0eff */
[----:B------:R-:W-:-:S04]  /*05d0*/  IMAD.MOV.U32 R16, RZ, RZ, R21 ;  /* 0x000000ffff107224 */ /* 0x000fc800078e0015 */
        /* <DEDUP_REMOVED lines=15> */
.L_x_472:
[----:B------:R-:W-:Y:S05]  /*06d0*/  BSYNC.RECONVERGENT B2 ;  /* 0x0000000000027941 */ /* 0x000fea0003800200 */
.L_x_471:
[----:B-----5:R-:W-:Y:S01]  /*06e0*/  FSETP.GEU.AND P0, PT, R13, R24, PT ;  /* 0x000000180d00720b */ /* 0x020fe20003f0e000 */
[----:B------:R-:W-:Y:S01]  /*06f0*/  BSSY.RECONVERGENT B2, `(.L_x_473) ;  /* 0x0000012000027945 */ /* 0x000fe20003800200 */
[----:B------:R-:W-:Y:S01]  /*0700*/  IADD3 R15, P1, PT, R19, UR8, RZ ;  /* 0x00000008130f7c10 */ /* 0x000fe2000ff3e0ff */
[----:B------:R-:W-:-:S03]  /*0710*/  IMAD.MOV.U32 R6, RZ, RZ, R24 ;  /* 0x000000ffff067224 */ /* 0x000fc600078e0018 */
[----:B------:R-:W-:Y:S01]  /*0720*/  LEA.HI.X.SX32 R14, R19, UR9, 0x1, P1 ;  /* 0x00000009130e7c11 */ /* 0x000fe200088f0eff */
        /* <DEDUP_REMOVED lines=14> */
.L_x_474:
[----:B------:R-:W-:Y:S05]  /*0810*/  BSYNC.RECONVERGENT B2 ;  /* 0x0000000000027941 */ /* 0x000fea0003800200 */
.L_x_473:
[----:B------:R-:W-:Y:S01]  /*0820*/  FSETP.GEU.AND P0, PT, R6, R11, PT ;  /* 0x0000000b0600720b */ /* 0x000fe20003f0e000 */
[----:B------:R-:W-:Y:S01]  /*0830*/  BSSY.RECONVERGENT B2, `(.L_x_475) ;  /* 0x0000013000027945 */ /* 0x000fe20003800200 */
[----:B------:R-:W-:Y:S01]  /*0840*/  IADD3 R16, P1, PT, R18, UR8, RZ ;  /* 0x0000000812107c10 */ /* 0x000fe2000ff3e0ff */
[----:B------:R-:W-:Y:S01]  /*0850*/  IMAD.MOV.U32 R13, RZ, RZ, R11 ;  /* 0x000000ffff0d7224 */ /* 0x000fe200078e000b */
[----:B------:R-:W-:Y:S02]  /*0860*/  IADD3 R21, P2, PT, R20, UR8, RZ ;  /* 0x0000000814157c10 */ /* 0x000fe4000ff5e0ff */
        /* <DEDUP_REMOVED lines=15> */
.L_x_476:
[----:B------:R-:W-:Y:S05]  /*0960*/  BSYNC.RECONVERGENT B2 ;  /* 0x0000000000027941 */ /* 0x000fea0003800200 */
.L_x_475:
[----:B------:R-:W-:Y:S01]  /*0970*/  FSETP.GEU.AND P0, PT, R13, R12, PT ;  /* 0x0000000c0d00720b */ /* 0x000fe20003f0e000 */
[----:B------:R-:W-:Y:S01]  /*0980*/  BSSY.RECONVERGENT B2, `(.L_x_477) ;  /* 0x0000011000027945 */ /* 0x000fe20003800200 */
[----:B------:R-:W-:Y:S01]  /*0990*/  LEA.HI.X.SX32 R16, R20, UR9, 0x1, P2 ;  /* 0x0000000914107c11 */ /* 0x000fe200090f0eff */
        /* <DEDUP_REMOVED lines=15> */
.L_x_478:
[----:B------:R-:W-:Y:S05]  /*0a90*/  BSYNC.RECONVERGENT B2 ;  /* 0x0000000000027941 */ /* 0x000fea0003800200 */
.L_x_477:
[----:B------:R-:W-:Y:S02]  /*0aa0*/  VIADD R10, R10, 0x400 ;  /* 0x000004000a0a7836 */ /* 0x000fe40000000000 */
[----:B------:R-:W-:Y:S02]  /*0ab0*/  VIADD R19, R19, 0x400 ;  /* 0x0000040013137836 */ /* 0x000fe40000000000 */
[----:B------:R-:W-:Y:S01]  /*0ac0*/  VIADD R18, R18, 0x400 ;  /* 0x0000040012127836 */ /* 0x000fe20000000000 */
[----:B------:R-:W-:Y:S01]  /*0ad0*/  ISETP.GE.AND P0, PT, R10, R3, PT ;  /* 0x000000030a00720c */ /* 0x000fe20003f06270 */
[----:B------:R-:W-:Y:S02]  /*0ae0*/  VIADD R20, R20, 0x400 ;  /* 0x0000040014147836 */ /* 0x000fe40000000000 */
[----:B------:R-:W-:-:S10]  /*0af0*/  VIADD R9, R9, 0x400 ;  /* 0x0000040009097836 */ /* 0x000fd40000000000 */
[----:B------:R-:W-:Y:S05]  /*0b00*/  @!P0 BRA `(.L_x_479) ;  /* 0xfffffff800908947 */ /* 0x000fea000383ffff */
.L_x_465:
[----:B------:R-:W-:Y:S05]  /*0b10*/  BSYNC.RECONVERGENT B1 ;  /* 0x0000000000017941 */ /* 0x000fea0003800200 */
.L_x_464:
[----:B------:R-:W-:-:S13]  /*0b20*/  ISETP.GE.AND P0, PT, R3, 0x100, PT ;  /* 0x000001000300780c */ /* 0x000fda0003f06270 */
[----:B------:R-:W-:Y:S05]  /*0b30*/  @!P0 BRA `(.L_x_480) ;  /* 0x00000010008c8947 */ /* 0x000fea0003800000 */
[----:B0-----:R-:W0:Y:S01]  /*0b40*/  S2R R12, SR_LANEID ;  /* 0x00000000000c7919 */ /* 0x001e220000000000 */
[----:B------:R-:W-:Y:S01]  /*0b50*/  BSSY.RECONVERGENT B1, `(.L_x_481) ;  /* 0x000001b000017945 */ /* 0x000fe20003800200 */
[----:B------:R-:W-:Y:S01]  /*0b60*/  IMAD.MOV.U32 R9, RZ, RZ, R6 ;  /* 0x000000ffff097224 */ /* 0x000fe200078e0006 */
[----:B-----5:R1:W2:Y:S01]  /*0b70*/  SHFL.DOWN PT, R4, R7, 0x1, 0x1f ;  /* 0x08201f0007047f89 */ /* 0x0202a200000e0000 */
        /* <DEDUP_REMOVED lines=24> */
.L_x_482:
[----:B------:R-:W-:Y:S05]  /*0d00*/  BSYNC.RECONVERGENT B1 ;  /* 0x0000000000017941 */ /* 0x000fea0003800200 */
.L_x_481:
        /* <DEDUP_REMOVED lines=12> */
[----:B---3--:R-:W-:Y:S02]  /*0dd0*/  IMAD.MOV.U32 R5, RZ, RZ, R12 ;  /* 0x000000ffff057224 */ /* 0x008fe400078e000c */
[----:B--2---:R-:W-:Y:S02]  /*0de0*/  IMAD.MOV.U32 R8, RZ, RZ, R7 ;  /* 0x000000ffff087224 */ /* 0x004fe400078e0007 */
        /* <DEDUP_REMOVED lines=13> */
.L_x_484:
[----:B------:R-:W-:Y:S05]  /*0ec0*/  BSYNC.RECONVERGENT B1 ;  /* 0x0000000000017941 */ /* 0x000fea0003800200 */
.L_x_483:
[----:B0-----:R0:W4:Y:S01]  /*0ed0*/  SHFL.DOWN PT, R9, R4, 0x4, 0x1f ;  /* 0x08801f0004097f89 */ /* 0x00112200000e0000 */
[----:B------:R-:W-:Y:S01]  /*0ee0*/  BSSY.RECONVERGENT B1, `(.L_x_485) ;  /* 0x0000017000017945 */ /* 0x000fe20003800200 */
[----:B-1----:R-:W-:Y:S02]  /*0ef0*/  IMAD.MOV.U32 R6, RZ, RZ, R5 ;  /* 0x000000ffff067224 */ /* 0x002fe400078e0005 */
[----:B------:R0:W1:Y:S01]  /*0f00*/  SHFL.DOWN PT, R10, R5, 0x4, 0x1f ;  /* 0x08801f00050a7f89 */ /* 0x00006200000e0000 */
[----:B--2---:R-:W-:Y:S02]  /*0f10*/  IMAD.MOV.U32 R7, RZ, RZ, R8 ;  /* 0x000000ffff077224 */ /* 0x004fe400078e0008 */
[----:B------:R-:W-:Y:S01]  /*0f20*/  IMAD.MOV.U32 R3, RZ, RZ, R4 ;  /* 0x000000ffff037224 */ /* 0x000fe200078e0004 */
[----:B------:R0:W2:Y:S01]  /*0f30*/  SHFL.DOWN PT, R11, R8, 0x4, 0x1f ;  /* 0x08801f00080b7f89 */ /* 0x0000a200000e0000 */
[----:B------:R-:W-:Y:S05]  /*0f40*/  @P3 BRA `(.L_x_486) ;  /* 0x0000000000403947 */ /* 0x000fea0003800000 */
[----:B----4-:R-:W-:Y:S01]  /*0f50*/  FSETP.GEU.AND P0, PT, R4, R9, PT ;  /* 0x000000090400720b */ /* 0x010fe20003f0e000 */
[----:B-1----:R-:W-:Y:S02]  /*0f60*/  IMAD.MOV.U32 R6, RZ, RZ, R10 ;  /* 0x000000ffff067224 */ /* 0x002fe400078e000a */
        /* <DEDUP_REMOVED lines=14> */
.L_x_486:
[----:B------:R-:W-:Y:S05]  /*1050*/  BSYNC.RECONVERGENT B1 ;  /* 0x0000000000017941 */ /* 0x000fea0003800200 */
.L_x_485:
[----:B0-----:R0:W0:Y:S01]  /*1060*/  SHFL.DOWN PT, R8, R3, 0x8, 0x1f ;  /* 0x09001f0003087f89 */ /* 0x00102200000e0000 */
[----:B------:R-:W-:Y:S01]  /*1070*/  BSSY.RECONVERGENT B1, `(.L_x_487) ;  /* 0x0000017000017945 */ /* 0x000fe20003800200 */
[----:B------:R-:W-:Y:S02]  /*1080*/  IMAD.MOV.U32 R5, RZ, RZ, R6 ;  /* 0x000000ffff057224 */ /* 0x000fe400078e0006 */
[----:B--2---:R2:W0:Y:S01]  /*1090*/  SHFL.DOWN PT, R11, R6, 0x8, 0x1f ;  /* 0x09001f00060b7f89 */ /* 0x00442200000e0000 */
        /* <DEDUP_REMOVED lines=20> */
.L_x_488:
[----:B------:R-:W-:Y:S05]  /*11e0*/  BSYNC.RECONVERGENT B1 ;  /* 0x0000000000017941 */ /* 0x000fea0003800200 */
.L_x_487:
[----:B0-----:R0:W4:Y:S01]  /*11f0*/  SHFL.DOWN PT, R3, R4, 0x10, 0x1f ;  /* 0x0a001f0004037f89 */ /* 0x00112200000e0000 */
[----:B------:R-:W-:Y:S01]  /*1200*/  BSSY.RECONVERGENT B1, `(.L_x_489) ;  /* 0x0000017000017945 */ /* 0x000fe20003800200 */
[----:B--2---:R-:W-:Y:S02]  /*1210*/  IMAD.MOV.U32 R7, RZ, RZ, R5 ;  /* 0x000000ffff077224 */ /* 0x004fe400078e0005 */
[----:B-1----:R0:W1:Y:S01]  /*1220*/  SHFL.DOWN PT, R10, R5, 0x10, 0x1f ;  /* 0x0a001f00050a7f89 */ /* 0x00206200000e0000 */
[----:B------:R-:W-:Y:S02]  /*1230*/  IMAD.MOV.U32 R8, RZ, RZ, R9 ;  /* 0x000000ffff087224 */ /* 0x000fe400078e0009 */
[----:B------:R-:W-:Y:S01]  /*1240*/  IMAD.MOV.U32 R6, RZ, RZ, R4 ;  /* 0x000000ffff067224 */ /* 0x000fe200078e0004 */
[----:B---3--:R0:W2:Y:S01]  /*1250*/  SHFL.DOWN PT, R12, R9, 0x10, 0x1f ;  /* 0x0a001f00090c7f89 */ /* 0x0080a200000e0000 */
        /* <DEDUP_REMOVED lines=17> */
.L_x_490:
[----:B------:R-:W-:Y:S05]  /*1370*/  BSYNC.RECONVERGENT B1 ;  /* 0x0000000000017941 */ /* 0x000fea0003800200 */
.L_x_489:
[----:B------:R-:W-:Y:S04]  /*1380*/  BSSY.RECONVERGENT B1, `(.L_x_491) ;  /* 0x000000c000017945 */ /* 0x000fe80003800200 */
[----:B------:R-:W-:Y:S05]  /*1390*/  @P2 BRA `(.L_x_492) ;  /* 0x0000000000282947 */ /* 0x000fea0003800000 */
[----:B0-----:R-:W0:Y:S01]  /*13a0*/  S2R R5, SR_CgaCtaId ;  /* 0x0000000000057919 */ /* 0x001e220000008800 */
[----:B------:R-:W-:Y:S02]  /*13b0*/  MOV R4, 0x400 ;  /* 0x0000040000047802 */ /* 0x000fe40000000f00 */
[----:B----4-:R-:W-:-:S04]  /*13c0*/  SHF.R.U32.HI R3, RZ, 0x1, R2 ;  /* 0x00000001ff037819 */ /* 0x010fc80000011602 */
[----:B------:R-:W-:Y:S02]  /*13d0*/  LOP3.LUT R3, R3, 0x1f0, RZ, 0xc0, !PT ;  /* 0x000001f003037812 */ /* 0x000fe400078ec0ff */
[----:B0-----:R-:W-:Y:S01]  /*13e0*/  LEA R4, R5, R4, 0x18 ;  /* 0x0000000405047211 */ /* 0x001fe200078ec0ff */
[----:B------:R-:W-:-:S04]  /*13f0*/  IMAD.MOV.U32 R5, RZ, RZ, R8 ;  /* 0x000000ffff057224 */ /* 0x000fc800078e0008 */
[----:B------:R-:W-:Y:S02]  /*1400*/  IMAD.IADD R3, R3, 0x1, R4 ;  /* 0x0000000103037824 */ /* 0x000fe400078e0204 */
[----:B------:R-:W-:-:S03]  /*1410*/  IMAD.MOV.U32 R4, RZ, RZ, R7 ;  /* 0x000000ffff047224 */ /* 0x000fc600078e0007 */
[----:B------:R3:W-:Y:S04]  /*1420*/  STS [R3+0x8], R6 ;  /* 0x0000080603007388 */ /* 0x0007e80000000800 */
[----:B------:R3:W-:Y:S02]  /*1430*/  STS.64 [R3+0x10], R4 ;  /* 0x0000100403007388 */ /* 0x0007e40000000a00 */
.L_x_492:
[----:B------:R-:W-:Y:S05]  /*1440*/  BSYNC.RECONVERGENT B1 ;  /* 0x0000000000017941 */ /* 0x000fea0003800200 */
.L_x_491:
[----:B------:R-:W-:Y:S01]  /*1450*/  BAR.SYNC.DEFER_BLOCKING 0x0 ;  /* 0x0000000000007b1d */ /* 0x000fe20000010000 */
[----:B------:R-:W-:-:S13]  /*1460*/  ISETP.NE.AND P2, PT, R2, RZ, PT ;  /* 0x000000ff0200720c */ /* 0x000fda0003f45270 */
[----:B------:R-:W-:Y:S05]  /*1470*/  @P2 BRA `(.L_x_493) ;  /* 0x0000004400042947 */ /* 0x000fea0003800000 */
[----:B---34-:R-:W3:Y:S01]  /*1480*/  S2R R3, SR_CgaCtaId ;  /* 0x0000000000037919 */ /* 0x018ee20000008800 */
[----:B------:R-:W-:Y:S01]  /*1490*/  MOV R2, 0x400 ;  /* 0x0000040000027802 */ /* 0x000fe20000000f00 */
[----:B------:R-:W-:Y:S03]  /*14a0*/  BSSY.RECONVERGENT B1, `(.L_x_494) ;  /* 0x0000016000017945 */ /* 0x000fe60003800200 */
[----:B---3--:R-:W-:-:S05]  /*14b0*/  LEA R26, R3, R2, 0x18 ;  /* 0x00000002031a7211 */ /* 0x008fca00078ec0ff */
[----:B0-----:R-:W0:Y:S04]  /*14c0*/  LDS R5, [R26+0x18] ;  /* 0x000018001a057984 */ /* 0x001e280000000800 */
        /* <DEDUP_REMOVED lines=19> */
.L_x_495:
[----:B------:R-:W-:Y:S05]  /*1600*/  BSYNC.RECONVERGENT B1 ;  /* 0x0000000000017941 */ /* 0x000fea0003800200 */
.L_x_494:
[----:B------:R-:W0:Y:S01]  /*1610*/  LDS.64 R6, [R26+0x30] ;  /* 0x000030001a067984 */ /* 0x000e220000000a00 */
[----:B------:R-:W-:Y:S01]  /*1620*/  FSETP.GEU.AND P0, PT, R21, R22, PT ;  /* 0x000000161500720b */ /* 0x000fe20003f0e000 */
[----:B------:R-:W-:Y:S01]  /*1630*/  BSSY.RECONVERGENT B1, `(.L_x_496) ;  /* 0x0000019000017945 */ /* 0x000fe20003800200 */
[----:B------:R-:W-:Y:S01]  /*1640*/  IMAD.MOV.U32 R23, RZ, RZ, R22 ;  /* 0x000000ffff177224 */ /* 0x000fe200078e0016 */
[----:B------:R1:W3:Y:S04]  /*1650*/  LDS R20, [R26+0x48] ;  /* 0x000048001a147984 */ /* 0x0002e80000000800 */
[----:B------:R1:W4:Y:S04]  /*1660*/  LDS R19, [R26+0x58] ;  /* 0x000058001a137984 */ /* 0x0003280000000800 */
[----:B------:R1:W1:Y:S04]  /*1670*/  LDS R18, [R26+0x68] ;  /* 0x000068001a127984 */ /* 0x0002680000000800 */
[----:B------:R0:W1:Y:S04]  /*1680*/  LDS R17, [R26+0x78] ;  /* 0x000078001a117984 */ /* 0x0000680000000800 */
[----:B------:R0:W1:Y:S04]  /*1690*/  LDS.64 R8, [R26+0x40] ;  /* 0x000040001a087984 */ /* 0x0000680000000a00 */
[----:B------:R0:W1:Y:S04]  /*16a0*/  LDS.64 R10, [R26+0x50] ;  /* 0x000050001a0a7984 */ /* 0x0000680000000a00 */
[----:B--2---:R2:W1:Y:S04]  /*16b0*/  LDS.64 R12, [R26+0x60] ;  /* 0x000060001a0c7984 */ /* 0x0044680000000a00 */
        /* <DEDUP_REMOVED lines=16> */
.L_x_497:
[----:B------:R-:W-:Y:S05]  /*17c0*/  BSYNC.RECONVERGENT B1 ;  /* 0x0000000000017941 */ /* 0x000fea0003800200 */
.L_x_496:
        /* <DEDUP_REMOVED lines=17> */
.L_x_499:
[----:B------:R-:W-:Y:S05]  /*18e0*/  BSYNC.RECONVERGENT B1 ;  /* 0x0000000000017941 */ /* 0x000fea0003800200 */
.L_x_498:
[----:B---3--:R-:W-:Y:S01]  /*18f0*/  FSETP.GEU.AND P0, PT, R3, R20, PT ;  /* 0x000000140300720b */ /* 0x008fe20003f0e000 */
        /* <DEDUP_REMOVED lines=16> */
.L_x_501:
[----:B------:R-:W-:Y:S05]  /*1a00*/  BSYNC.RECONVERGENT B1 ;  /* 0x0000000000017941 */ /* 0x000fea0003800200 */
.L_x_500:
        /* <DEDUP_REMOVED lines=17> */
.L_x_503:
[----:B------:R-:W-:Y:S05]  /*1b20*/  BSYNC.RECONVERGENT B1 ;  /* 0x0000000000017941 */ /* 0x000fea0003800200 */
.L_x_502:
        /* <DEDUP_REMOVED lines=17> */
.L_x_505:
[----:B------:R-:W-:Y:S05]  /*1c40*/  BSYNC.RECONVERGENT B1 ;  /* 0x0000000000017941 */ /* 0x000fea0003800200 */
.L_x_504:
        /* <DEDUP_REMOVED lines=18> */
.L_x_480:
[----:B------:R-:W1:Y:S01]  /*1d70*/  S2R R14, SR_LANEID ;  /* 0x00000000000e7919 */ /* 0x000e620000000000 */
[----:B------:R-:W-:Y:S01]  /*1d80*/  LOP3.LUT R4, R2, 0x3e0, RZ, 0xc0, !PT ;  /* 0x000003e002047812 */ /* 0x000fe200078ec0ff */
[----:B------:R-:W-:Y:S01]  /*1d90*/  BSSY.RECONVERGENT B1, `(.L_x_506) ;  /* 0x0000027000017945 */ /* 0x000fe20003800200 */
[----:B------:R-:W-:-:S03]  /*1da0*/  IMAD.MOV.U32 R16, RZ, RZ, R8 ;  /* 0x000000ffff107224 */ /* 0x000fc600078e0008 */
[----:B------:R-:W-:Y:S01]  /*1db0*/  VIADD R10, R4, 0x20 ;  /* 0x00000020040a7836 */ /* 0x000fe20000000000 */
[----:B------:R-:W-:-:S04]  /*1dc0*/  LOP3.LUT R4, RZ, R4, RZ, 0x33, !PT ;  /* 0x00000004ff047212 */ /* 0x000fc800078e33ff */
[----:B------:R-:W-:Y:S01]  /*1dd0*/  ISETP.GT.AND P0, PT, R10, R3, PT ;  /* 0x000000030a00720c */ /* 0x000fe20003f04270 */
[----:B------:R-:W-:-:S05]  /*1de0*/  IMAD.IADD R4, R3, 0x1, R4 ;  /* 0x0000000103047824 */ /* 0x000fca00078e0204 */
[----:B------:R-:W-:-:S05]  /*1df0*/  SEL R5, R4, 0x1f, P0 ;  /* 0x0000001f04057807 */ /* 0x000fca0000000000 */
[----:B------:R2:W3:Y:S04]  /*1e00*/  SHFL.DOWN PT, R9, R6, 0x1, R5 ;  /* 0x0820000006097989 */ /* 0x0004e800000e0005 */
[----:B------:R2:W4:Y:S01]  /*1e10*/  SHFL.DOWN PT, R11, R8, 0x1, R5 ;  /* 0x08200000080b7989 */ /* 0x00052200000e0005 */
[CC--:B-1----:R-:W-:Y:S01]  /*1e20*/  ISETP.GE.AND P0, PT, R14.reuse, R5.reuse, PT ;  /* 0x000000050e00720c */ /* 0x0c2fe20003f06270 */
[C---:B------:R-:W-:Y:S01]  /*1e30*/  VIADD R10, R14.reuse, 0x4 ;  /* 0x000000040e0a7836 */ /* 0x040fe20000000000 */
[C---:B------:R-:W-:Y:S01]  /*1e40*/  ISETP.NE.AND P2, PT, R14.reuse, RZ, PT ;  /* 0x000000ff0e00720c */ /* 0x040fe20003f45270 */
[C---:B------:R-:W-:Y:S02]  /*1e50*/  VIADD R4, R14.reuse, 0x2 ;  /* 0x000000020e047836 */ /* 0x040fe40000000000 */
[----:B0-----:R-:W-:Y:S01]  /*1e60*/  VIADD R12, R14, 0x8 ;  /* 0x000000080e0c7836 */ /* 0x001fe20000000000 */
[-C--:B------:R-:W-:Y:S01]  /*1e70*/  ISETP.GT.AND P5, PT, R10, R5.reuse, PT ;  /* 0x000000050a00720c */ /* 0x080fe20003fa4270 */
[----:B------:R-:W-:Y:S01]  /*1e80*/  VIADD R14, R14, 0x10 ;  /* 0x000000100e0e7836 */ /* 0x000fe20000000000 */
[----:B-----5:R2:W0:Y:S01]  /*1e90*/  SHFL.DOWN PT, R10, R7, 0x1, R5 ;  /* 0x08200000070a7989 */ /* 0x02042200000e0005 */
[-C--:B------:R-:W-:Y:S01]  /*1ea0*/  ISETP.GT.AND P1, PT, R4, R5.reuse, PT ;  /* 0x000000050400720c */ /* 0x080fe20003f24270 */
[----:B------:R-:W-:Y:S01]  /*1eb0*/  IMAD.MOV.U32 R4, RZ, RZ, R7 ;  /* 0x000000ffff047224 */ /* 0x000fe200078e0007 */
[----:B------:R-:W-:-:S02]  /*1ec0*/  ISETP.GT.AND P4, PT, R12, R5, PT ;  /* 0x000000050c00720c */ /* 0x000fc40003f84270 */
[----:B------:R-:W-:Y:S01]  /*1ed0*/  ISETP.GT.AND P3, PT, R14, R5, PT ;  /* 0x000000050e00720c */ /* 0x000fe20003f64270 */
[----:B------:R-:W-:Y:S01]  /*1ee0*/  IMAD.MOV.U32 R14, RZ, RZ, R6 ;  /* 0x000000ffff0e7224 */ /* 0x000fe200078e0006 */
[----:B---3--:R-:W-:Y:S11]  /*1ef0*/  @P0 BRA `(.L_x_507) ;  /* 0x0000000000400947 */ /* 0x008ff60003800000 */
[----:B0-----:R-:W-:Y:S01]  /*1f00*/  FSETP.GEU.AND P0, PT, R7, R10, PT ;  /* 0x0000000a0700720b */ /* 0x001fe20003f0e000 */
[----:B------:R-:W-:Y:S02]  /*1f10*/  IMAD.MOV.U32 R4, RZ, RZ, R10 ;  /* 0x000000ffff047224 */ /* 0x000fe400078e000a */
[----:B------:R-:W-:Y:S02]  /*1f20*/  IMAD.MOV.U32 R14, RZ, RZ, R9 ;  /* 0x000000ffff0e7224 */ /* 0x000fe400078e0009 */
[----:B----4-:R-:W-:-:S08]  /*1f30*/  IMAD.MOV.U32 R16, RZ, RZ, R11 ;  /* 0x000000ffff107224 */ /* 0x010fd000078e000b */
        /* <DEDUP_REMOVED lines=12> */
.L_x_507:
[----:B------:R-:W-:Y:S05]  /*2000*/  BSYNC.RECONVERGENT B1 ;  /* 0x0000000000017941 */ /* 0x000fea0003800200 */
.L_x_506:
[----:B--2---:R1:W2:Y:S01]  /*2010*/  SHFL.DOWN PT, R7, R4, 0x2, R5 ;  /* 0x0840000004077989 */ /* 0x0042a200000e0005 */
[----:B------:R-:W-:Y:S01]  /*2020*/  BSSY.RECONVERGENT B1, `(.L_x_508) ;  /* 0x0000017000017945 */ /* 0x000fe20003800200 */
[----:B------:R-:W-:Y:S02]  /*2030*/  IMAD.MOV.U32 R6, RZ, RZ, R4 ;  /* 0x000000ffff067224 */ /* 0x000fe400078e0004 */
[----:B------:R1:W3:Y:S01]  /*2040*/  SHFL.DOWN PT, R9, R14, 0x2, R5 ;  /* 0x084000000e097989 */ /* 0x0002e200000e0005 */
[----:B0-----:R-:W-:Y:S02]  /*2050*/  IMAD.MOV.U32 R10, RZ, RZ, R14 ;  /* 0x000000ffff0a7224 */ /* 0x001fe400078e000e */
[----:B------:R-:W-:Y:S01]  /*2060*/  IMAD.MOV.U32 R12, RZ, RZ, R16 ;  /* 0x000000ffff0c7224 */ /* 0x000fe200078e0010 */
[----:B----4-:R1:W0:Y:S01]  /*2070*/  SHFL.DOWN PT, R11, R16, 0x2, R5 ;  /* 0x08400000100b7989 */ /* 0x01022200000e0005 */
[----:B------:R-:W-:Y:S05]  /*2080*/  @P1 BRA `(.L_x_509) ;  /* 0x0000000000401947 */ /* 0x000fea0003800000 */
[----:B--2---:R-:W-:Y:S01]  /*2090*/  FSETP.GEU.AND P0, PT, R4, R7, PT ;  /* 0x000000070400720b */ /* 0x004fe20003f0e000 */
[----:B------:R-:W-:Y:S02]  /*20a0*/  IMAD.MOV.U32 R6, RZ, RZ, R7 ;  /* 0x000000ffff067224 */ /* 0x000fe400078e0007 */
[----:B---3--:R-:W-:Y:S02]  /*20b0*/  IMAD.MOV.U32 R10, RZ, RZ, R9 ;  /* 0x000000ffff0a7224 */ /* 0x008fe400078e0009 */
        /* <DEDUP_REMOVED lines=13> */
.L_x_509:
[----:B------:R-:W-:Y:S05]  /*2190*/  BSYNC.RECONVERGENT B1 ;  /* 0x0000000000017941 */ /* 0x000fea0003800200 */
.L_x_508:
[----:B--2---:R2:W4:Y:S01]  /*21a0*/  SHFL.DOWN PT, R7, R6, 0x4, R5 ;  /* 0x0880000006077989 */ /* 0x00452200000e0005 */
[----:B------:R-:W-:Y:S01]  /*21b0*/  BSSY.RECONVERGENT B1, `(.L_x_510) ;  /* 0x0000017000017945 */ /* 0x000fe20003800200 */
[----:B-1----:R-:W-:Y:S02]  /*21c0*/  IMAD.MOV.U32 R4, RZ, RZ, R6 ;  /* 0x000000ffff047224 */ /* 0x002fe400078e0006 */
[----:B---3--:R2:W1:Y:S01]  /*21d0*/  SHFL.DOWN PT, R9, R10, 0x4, R5 ;  /* 0x088000000a097989 */ /* 0x00846200000e0005 */
        /* <DEDUP_REMOVED lines=20> */
.L_x_511:
[----:B------:R-:W-:Y:S05]  /*2320*/  BSYNC.RECONVERGENT B1 ;  /* 0x0000000000017941 */ /* 0x000fea0003800200 */
.L_x_510:
        /* <DEDUP_REMOVED lines=24> */
.L_x_513:
[----:B------:R-:W-:Y:S05]  /*24b0*/  BSYNC.RECONVERGENT B1 ;  /* 0x0000000000017941 */ /* 0x000fea0003800200 */
.L_x_512:
[----:B-1----:R1:W2:Y:S01]  /*24c0*/  SHFL.DOWN PT, R9, R10, 0x10, R5 ;  /* 0x0a0000000a097989 */ /* 0x0022a200000e0005 */
[----:B------:R-:W-:Y:S01]  /*24d0*/  BSSY.RECONVERGENT B1, `(.L_x_514) ;  /* 0x0000017000017945 */ /* 0x000fe20003800200 */
[----:B------:R-:W-:Y:S02]  /*24e0*/  IMAD.MOV.U32 R6, RZ, RZ, R10 ;  /* 0x000000ffff067224 */ /* 0x000fe400078e000a */
[----:B0-----:R1:W0:Y:S01]  /*24f0*/  SHFL.DOWN PT, R11, R12, 0x10, R5 ;  /* 0x0a0000000c0b7989 */ /* 0x00122200000e0005 */
[----:B----4-:R-:W-:Y:S02]  /*2500*/  IMAD.MOV.U32 R7, RZ, RZ, R12 ;  /* 0x000000ffff077224 */ /* 0x010fe400078e000c */
[----:B---3--:R-:W-:Y:S01]  /*2510*/  IMAD.MOV.U32 R8, RZ, RZ, R14 ;  /* 0x000000ffff087224 */ /* 0x008fe200078e000e */
[----:B------:R1:W3:Y:S01]  /*2520*/  SHFL.DOWN PT, R13, R14, 0x10, R5 ;  /* 0x0a0000000e0d7989 */ /* 0x0002e200000e0005 */
[----:B------:R-:W-:Y:S05]  /*2530*/  @P3 BRA `(.L_x_515) ;  /* 0x0000000000403947 */ /* 0x000fea0003800000 */
        /* <DEDUP_REMOVED lines=16> */
.L_x_515:
[----:B------:R-:W-:Y:S05]  /*2640*/  BSYNC.RECONVERGENT B1 ;  /* 0x0000000000017941 */ /* 0x000fea0003800200 */
.L_x_514:
[----:B------:R-:W-:Y:S04]  /*2650*/  BSSY.RECONVERGENT B1, `(.L_x_516) ;  /* 0x000000c000017945 */ /* 0x000fe80003800200 */
[----:B------:R-:W-:Y:S05]  /*2660*/  @P2 BRA `(.L_x_517) ;  /* 0x0000000000282947 */ /* 0x000fea0003800000 */
[----:B-1----:R-:W1:Y:S01]  /*2670*/  S2R R10, SR_CgaCtaId ;  /* 0x00000000000a7919 */ /* 0x002e620000008800 */
[----:B------:R-:W-:Y:S02]  /*2680*/  MOV R5, 0x400 ;  /* 0x0000040000057802 */ /* 0x000fe40000000f00 */
[----:B------:R-:W-:-:S04]  /*2690*/  SHF.R.U32.HI R4, RZ, 0x1, R2 ;  /* 0x00000001ff047819 */ /* 0x000fc80000011602 */
[----:B------:R-:W-:Y:S02]  /*26a0*/  LOP3.LUT R4, R4, 0x1f0, RZ, 0xc0, !PT ;  /* 0x000001f004047812 */ /* 0x000fe400078ec0ff */
[----:B-1----:R-:W-:-:S05]  /*26b0*/  LEA R5, R10, R5, 0x18 ;  /* 0x000000050a057211 */ /* 0x002fca00078ec0ff */
[----:B--2---:R-:W-:Y:S02]  /*26c0*/  IMAD.IADD R9, R4, 0x1, R5 ;  /* 0x0000000104097824 */ /* 0x004fe400078e0205 */
[----:B------:R-:W-:Y:S02]  /*26d0*/  IMAD.MOV.U32 R4, RZ, RZ, R7 ;  /* 0x000000ffff047224 */ /* 0x000fe400078e0007 */
[----:B------:R-:W-:Y:S01]  /*26e0*/  IMAD.MOV.U32 R5, RZ, RZ, R8 ;  /* 0x000000ffff057224 */ /* 0x000fe200078e0008 */
[----:B------:R4:W-:Y:S04]  /*26f0*/  STS [R9+0x8], R6 ;  /* 0x0000080609007388 */ /* 0x0009e80000000800 */
[----:B------:R4:W-:Y:S02]  /*2700*/  STS.64 [R9+0x10], R4 ;  /* 0x0000100409007388 */ /* 0x0009e40000000a00 */
.L_x_517:
[----:B------:R-:W-:Y:S05]  /*2710*/  BSYNC.RECONVERGENT B1 ;  /* 0x0000000000017941 */ /* 0x000fea0003800200 */
.L_x_516:
[----:B------:R-:W-:Y:S01]  /*2720*/  BAR.SYNC.DEFER_BLOCKING 0x0 ;  /* 0x0000000000007b1d */ /* 0x000fe20000010000 */
[----:B------:R-:W-:-:S13]  /*2730*/  ISETP.NE.AND P2, PT, R2, RZ, PT ;  /* 0x000000ff0200720c */ /* 0x000fda0003f45270 */
[----:B------:R-:W-:Y:S05]  /*2740*/  @P2 BRA `(.L_x_493) ;  /* 0x0000003000502947 */ /* 0x000fea0003800000 */
[C---:B------:R-:W-:Y:S01]  /*2750*/  ISETP.GE.AND P0, PT, R3.reuse, 0x21, PT ;  /* 0x000000210300780c */ /* 0x040fe20003f06270 */
[----:B------:R-:W-:Y:S01]  /*2760*/  IMAD.MOV.U32 R2, RZ, RZ, R6 ;  /* 0x000000ffff027224 */ /* 0x000fe200078e0006 */
[C---:B------:R-:W-:Y:S01]  /*2770*/  ISETP.GE.AND P5, PT, R3.reuse, 0x41, PT ;  /* 0x000000410300780c */ /* 0x040fe20003fa6270 */
[----:B0-----:R-:W-:Y:S01]  /*2780*/  IMAD.MOV.U32 R11, RZ, RZ, R7 ;  /* 0x000000ffff0b7224 */ /* 0x001fe200078e0007 */
[C---:B------:R-:W-:Y:S01]  /*2790*/  ISETP.GE.AND P4, PT, R3.reuse, 0x61, PT ;  /* 0x000000610300780c */ /* 0x040fe20003f86270 */
[----:B-1----:R-:W-:Y:S01]  /*27a0*/  IMAD.MOV.U32 R10, RZ, RZ, R8 ;  /* 0x000000ffff0a7224 */ /* 0x002fe200078e0008 */
[----:B------:R-:W-:-:S07]  /*27b0*/  ISETP.GE.AND P3, PT, R3, 0x81, PT ;  /* 0x000000810300780c */ /* 0x000fce0003f66270 */
[----:B------:R-:W-:Y:S06]  /*27c0*/  @!P0 BRA `(.L_x_518) ;  /* 0x00000000005c8947 */ /* 0x000fec0003800000 */
[----:B------:R-:W0:Y:S01]  /*27d0*/  S2UR UR5, SR_CgaCtaId ;  /* 0x00000000000579c3 */ /* 0x000e220000008800 */
[----:B------:R-:W-:Y:S01]  /*27e0*/  UMOV UR4, 0x400 ;  /* 0x0000040000047882 */ /* 0x000fe20000000000 */
[----:B------:R-:W-:Y:S01]  /*27f0*/  BSSY.RECONVERGENT B1, `(.L_x_518) ;  /* 0x0000014000017945 */ /* 0x000fe20003800200 */
[----:B0-----:R-:W-:-:S09]  /*2800*/  ULEA UR4, UR5, UR4, 0x18 ;  /* 0x0000000405047291 */ /* 0x001fd2000f8ec0ff */
[----:B----4-:R-:W0:Y:S04]  /*2810*/  LDS R5, [UR4+0x18] ;  /* 0x00001804ff057984 */ /* 0x010e280008000800 */
[----:B---3--:R-:W1:Y:S01]  /*2820*/  LDS.64 R12, [UR4+0x20] ;  /* 0x00002004ff0c7984 */ /* 0x008e620008000a00 */
        /* <DEDUP_REMOVED lines=16> */
.L_x_519:
[----:B------:R-:W-:Y:S05]  /*2930*/  BSYNC.RECONVERGENT B1 ;  /* 0x0000000000017941 */ /* 0x000fea0003800200 */
.L_x_518:
[----:B----4-:R-:W-:Y:S02]  /*2940*/  IMAD.MOV.U32 R4, RZ, RZ, R2 ;  /* 0x000000ffff047224 */ /* 0x010fe400078e0002 */
[----:B--2---:R-:W-:Y:S02]  /*2950*/  IMAD.MOV.U32 R9, RZ, RZ, R11 ;  /* 0x000000ffff097224 */ /* 0x004fe400078e000b */
[----:B------:R-:W-:Y:S01]  /*2960*/  IMAD.MOV.U32 R8, RZ, RZ, R10 ;  /* 0x000000ffff087224 */ /* 0x000fe200078e000a */
[----:B------:R-:W-:Y:S06]  /*2970*/  @!P5 BRA `(.L_x_520) ;  /* 0x00000000005cd947 */ /* 0x000fec0003800000 */
[----:B------:R-:W0:Y:S01]  /*2980*/  S2UR UR5, SR_CgaCtaId ;  /* 0x00000000000579c3 */ /* 0x000e220000008800 */
[----:B------:R-:W-:Y:S01]  /*2990*/  UMOV UR4, 0x400 ;  /* 0x0000040000047882 */ /* 0x000fe20000000000 */
[----:B------:R-:W-:Y:S01]  /*29a0*/  BSSY.RECONVERGENT B1, `(.L_x_520) ;  /* 0x0000014000017945 */ /* 0x000fe20003800200 */
[----:B0-----:R-:W-:-:S09]  /*29b0*/  ULEA UR4, UR5, UR4, 0x18 ;  /* 0x0000000405047291 */ /* 0x001fd2000f8ec0ff */
[----:B------:R-:W0:Y:S04]  /*29c0*/  LDS R5, [UR4+0x28] ;  /* 0x00002804ff057984 */ /* 0x000e280008000800 */
[----:B------:R-:W1:Y:S01]  /*29d0*/  LDS.64 R6, [UR4+0x30] ;  /* 0x00003004ff067984 */ /* 0x000e620008000a00 */
        /* <DEDUP_REMOVED lines=16> */
.L_x_521:
[----:B------:R-:W-:Y:S05]  /*2ae0*/  BSYNC.RECONVERGENT B1 ;  /* 0x0000000000017941 */ /* 0x000fea0003800200 */
.L_x_520:
        /* <DEDUP_REMOVED lines=29> */
.L_x_523:
[----:B------:R-:W-:Y:S05]  /*2cc0*/  BSYNC.RECONVERGENT B1 ;  /* 0x0000000000017941 */ /* 0x000fea0003800200 */
.L_x_522:
        /* <DEDUP_REMOVED lines=26> */
.L_x_525:
[----:B------:R-:W-:Y:S05]  /*2e70*/  BSYNC.RECONVERGENT B1 ;  /* 0x0000000000017941 */ /* 0x000fea0003800200 */
.L_x_524:
        /* <DEDUP_REMOVED lines=26> */
.L_x_527:
[----:B------:R-:W-:Y:S05]  /*3020*/  BSYNC.RECONVERGENT B1 ;  /* 0x0000000000017941 */ /* 0x000fea0003800200 */
.L_x_526:
        /* <DEDUP_REMOVED lines=26> */
.L_x_529:
[----:B------:R-:W-:Y:S05]  /*31d0*/  BSYNC.RECONVERGENT B1 ;  /* 0x0000000000017941 */ /* 0x000fea0003800200 */
.L_x_528:
        /* <DEDUP_REMOVED lines=27> */
.L_x_461:
[----:B------:R-:W0:Y:S01]  /*3390*/  S2R R2, SR_TID.X ;  /* 0x0000000000027919 */ /* 0x000e220000002100 */
[----:B------:R-:W1:Y:S01]  /*33a0*/  LDCU.128 UR12, c[0x0][0x380] ;  /* 0x00007000ff0c77ac */ /* 0x000e620008000c00 */
[----:B------:R-:W-:Y:S02]  /*33b0*/  SHF.R.S32.HI R12, RZ, 0x1f, R5 ;  /* 0x0000001fff0c7819 */ /* 0x000fe40000011405 */
[----:B0-----:R-:W-:-:S04]  /*33c0*/  IADD3 R3, P0, PT, R5, R2, RZ ;  /* 0x0000000205037210 */ /* 0x001fc80007f1e0ff */
[----:B-1----:R-:W-:Y:S01]  /*33d0*/  LEA R6, P1, R3, UR12, 0x2 ;  /* 0x0000000c03067c11 */ /* 0x002fe2000f8210ff */
[----:B------:R-:W-:-:S05]  /*33e0*/  IMAD.X R8, RZ, RZ, R12, P0 ;  /* 0x000000ffff087224 */ /* 0x000fca00000e060c */
[----:B------:R-:W-:-:S05]  /*33f0*/  LEA.HI.X R7, R3, UR13, R8, 0x2, P1 ;  /* 0x0000000d03077c11 */ /* 0x000fca00088f1408 */
[----:B------:R-:W2:Y:S04]  /*3400*/  LDG.E R8, desc[UR10][R6.64] ;  /* 0x0000000a06087981 */ /* 0x000ea8000c1e1900 */
[----:B------:R-:W2:Y:S04]  /*3410*/  LDG.E R9, desc[UR10][R6.64+0x400] ;  /* 0x0004000a06097981 */ /* 0x000ea8000c1e1900 */
[----:B------:R-:W3:Y:S04]  /*3420*/  LDG.E R10, desc[UR10][R6.64+0x800] ;  /* 0x0008000a060a7981 */ /* 0x000ee8000c1e1900 */
[----:B------:R-:W4:Y:S04]  /*3430*/  LDG.E R11, desc[UR10][R6.64+0xc00] ;  /* 0x000c000a060b7981 */ /* 0x000f28000c1e1900 */
[----:B------:R0:W5:Y:S02]  /*3440*/  LDG.E R3, desc[UR10][R6.64+0x1000] ;  /* 0x0010000a06037981 */ /* 0x000164000c1e1900 */
[----:B0-----:R-:W-:-:S02]  /*3450*/  LOP3.LUT R6, R2, 0x400, RZ, 0xfc, !PT ;  /* 0x0000040002067812 */ /* 0x001fc400078efcff */
[----:B--2---:R-:W-:-:S04]  /*3460*/  FSETP.GEU.AND P0, PT, R8, R9, PT ;  /* 0x000000090800720b */ /* 0x004fc80003f0e000 */
[----:B------:R-:W-:-:S04]  /*3470*/  FSEL R9, R8, R9, P0 ;  /* 0x0000000908097208 */ /* 0x000fc80000000000 */
[----:B---3--:R-:W-:-:S04]  /*3480*/  FSETP.GEU.AND P2, PT, R9, R10, PT ;  /* 0x0000000a0900720b */ /* 0x008fc80003f4e000 */
[----:B------:R-:W-:Y:S01]  /*3490*/  FSEL R10, R9, R10, P2 ;  /* 0x0000000a090a7208 */ /* 0x000fe20001000000 */
[----:B------:R-:W-:-:S03]  /*34a0*/  VIADD R9, R2, 0x200 ;  /* 0x0000020002097836 */ /* 0x000fc60000000000 */
[----:B----4-:R-:W-:-:S04]  /*34b0*/  FSETP.GEU.AND P3, PT, R10, R11, PT ;  /* 0x0000000b0a00720b */ /* 0x010fc80003f6e000 */
[----:B------:R-:W-:Y:S01]  /*34c0*/  FSEL R10, R10, R11, P3 ;  /* 0x0000000b0a0a7208 */ /* 0x000fe20001800000 */
[----:B------:R-:W-:-:S03]  /*34d0*/  VIADD R11, R2, 0x100 ;  /* 0x00000100020b7836 */ /* 0x000fc60000000000 */
[----:B-----5:R-:W-:Y:S02]  /*34e0*/  FSETP.GEU.AND P1, PT, R10, R3, PT ;  /* 0x000000030a00720b */ /* 0x020fe40003f2e000 */
[C---:B------:R-:W-:Y:S02]  /*34f0*/  @P2 SEL R9, R2.reuse, R11, P0 ;  /* 0x0000000b02092207 */ /* 0x040fe40000000000 */
[----:B------:R-:W-:Y:S01]  /*3500*/  IADD3 R8, P2, PT, R5, UR14, RZ ;  /* 0x0000000e05087c10 */ /* 0x000fe2000ff5e0ff */
[----:B------:R-:W-:-:S03]  /*3510*/  @!P3 VIADD R9, R2, 0x300 ;  /* 0x000003000209b836 */ /* 0x000fc60000000000 */
[----:B------:R-:W-:Y:S02]  /*3520*/  IADD3.X R7, PT, PT, R12, UR15, RZ, P2, !PT ;  /* 0x0000000f0c077c10 */ /* 0x000fe400097fe4ff */
[----:B------:R-:W-:Y:S02]  /*3530*/  ISETP.LE.AND P2, PT, R4, UR6, PT ;  /* 0x0000000604007c0c */ /* 0x000fe4000bf43270 */
[----:B------:R-:W-:Y:S02]  /*3540*/  IADD3 R5, P3, PT, R6, R8, RZ ;  /* 0x0000000806057210 */ /* 0x000fe40007f7e0ff */
[C---:B------:R-:W-:Y:S02]  /*3550*/  @P1 ISETP.GE.U32.AND P0, PT, R9.reuse, R6, PT ;  /* 0x000000060900120c */ /* 0x040fe40003f06070 */
[----:B------:R-:W-:Y:S01]  /*3560*/  @P1 IADD3 R8, P4, PT, R9, R8, RZ ;  /* 0x0000000809081210 */ /* 0x000fe20007f9e0ff */
[----:B------:R-:W-:Y:S01]  /*3570*/  IMAD.X R6, RZ, RZ, R7, P3 ;  /* 0x000000ffff067224 */ /* 0x000fe200018e0607 */
[----:B------:R-:W-:-:S03]  /*3580*/  @P1 ISETP.GE.U32.AND.EX P0, PT, RZ, RZ, PT, P0 ;  /* 0x000000ffff00120c */ /* 0x000fc60003f06100 */
        /* <DEDUP_REMOVED lines=17> */
[----:B------:R-:W-:-:S05]  /*36a0*/  IMAD.MOV.U32 R11, RZ, RZ, 0x500 ;  /* 0x00000500ff0b7424 */ /* 0x000fca00078e00ff */
[----:B------:R-:W2:Y:S01]  /*36b0*/  ATOMG.E.ADD.STRONG.GPU PT, R7, desc[UR10][R8.64], R11 ;  /* 0x8000000b080779a8 */ /* 0x000ea200081ef10a */
[----:B------:R-:W0:Y:S01]  /*36c0*/  S2UR UR5, SR_CgaCtaId ;  /* 0x00000000000579c3 */ /* 0x000e220000008800 */
[----:B------:R-:W-:Y:S02]  /*36d0*/  UMOV UR4, 0x400 ;  /* 0x0000040000047882 */ /* 0x000fe40000000000 */
[----:B0-----:R-:W-:Y:S01]  /*36e0*/  ULEA UR4, UR5, UR4, 0x18 ;  /* 0x0000000405047291 */ /* 0x001fe2000f8ec0ff */
[----:B--2---:R-:W-:-:S08]  /*36f0*/  VIADD R7, R7, UR6 ;  /* 0x0000000607077c36 */ /* 0x004fd00008000000 */
[----:B------:R0:W-:Y:S03]  /*3700*/  STS [UR4+0x98], R7 ;  /* 0x00009807ff007988 */ /* 0x0001e60008000804 */
.L_x_532:
[----:B------:R-:W-:Y:S05]  /*3710*/  BSYNC.RECONVERGENT B1 ;  /* 0x0000000000017941 */ /* 0x000fea0003800200 */
.L_x_531:
[----:B------:R-:W1:Y:S08]  /*3720*/  S2UR UR5, SR_CgaCtaId ;  /* 0x00000000000579c3 */ /* 0x000e700000008800 */
[----:B------:R-:W-:Y:S06]  /*3730*/  BAR.SYNC.DEFER_BLOCKING 0x0 ;  /* 0x0000000000007b1d */ /* 0x000fec0000010000 */
[----:B------:R-:W-:-:S02]  /*3740*/  UMOV UR4, 0x400 ;  /* 0x0000040000047882 */ /* 0x000fc40000000000 */
[----:B-1----:R-:W-:-:S06]  /*3750*/  ULEA UR4, UR5, UR4, 0x18 ;  /* 0x0000000405047291 */ /* 0x002fcc000f8ec0ff */
[----:B0-----:R-:W-:-:S05]  /*3760*/  IMAD.U32 R7, RZ, RZ, UR4 ;  /* 0x00000004ff077e24 */ /* 0x001fca000f8e00ff */
[----:B------:R-:W0:Y:S02]  /*3770*/  LDS R11, [R7+0x98] ;  /* 0x00009800070b7984 */ /* 0x000e240000000800 */
[----:B0-----:R-:W-:-:S05]  /*3780*/  VIADD R13, R11, 0x500 ;  /* 0x000005000b0d7836 */ /* 0x001fca0000000000 */
[----:B------:R-:W-:-:S13]  /*3790*/  ISETP.GT.AND P0, PT, R13, R4, PT ;  /* 0x000000040d00720c */ /* 0x000fda0003f04270 */
[----:B------:R-:W-:Y:S05]  /*37a0*/  @P0 BRA `(.L_x_533) ;  /* 0x00000004004c0947 */ /* 0x000fea0003800000 */
[----:B------:R-:W-:Y:S01]  /*37b0*/  BSSY.RECONVERGENT B1, `(.L_x_533) ;  /* 0x0000052000017945 */ /* 0x000fe20003800200 */
[----:B------:R-:W-:Y:S01]  /*37c0*/  IMAD.MOV.U32 R12, RZ, RZ, R3 ;  /* 0x000000ffff0c7224 */ /* 0x000fe200078e0003 */
[----:B------:R-:W0:Y:S01]  /*37d0*/  LDCU UR7, c[0x0][0x398] ;  /* 0x00007300ff0777ac */ /* 0x000e220008000800 */
[----:B------:R-:W-:Y:S02]  /*37e0*/  IMAD.MOV.U32 R16, RZ, RZ, R5 ;  /* 0x000000ffff107224 */ /* 0x000fe400078e0005 */
[----:B------:R-:W-:Y:S01]  /*37f0*/  IMAD.MOV.U32 R23, RZ, RZ, R6 ;  /* 0x000000ffff177224 */ /* 0x000fe200078e0006 */
[----:B------:R-:W1:Y:S06]  /*3800*/  LDCU.128 UR12, c[0x0][0x380] ;  /* 0x00007000ff0c77ac */ /* 0x000e6c0008000c00 */
.L_x_536:
[----:B------:R-:W-:-:S04]  /*3810*/  IADD3 R21, P0, PT, R2, R11, RZ ;  /* 0x0000000b02157210 */ /* 0x000fc80007f1e0ff */
[----:B------:R-:W-:Y:S02]  /*3820*/  LEA.HI.X.SX32 R20, R11, RZ, 0x1, P0 ;  /* 0x000000ff0b147211 */ /* 0x000fe400000f0eff */
[----:B-1----:R-:W-:-:S04]  /*3830*/  LEA R4, P0, R21, UR12, 0x2 ;  /* 0x0000000c15047c11 */ /* 0x002fc8000f8010ff */
[----:B------:R-:W-:-:S05]  /*3840*/  LEA.HI.X R5, R21, UR13, R20, 0x2, P0 ;  /* 0x0000000d15057c11 */ /* 0x000fca00080f1414 */
[----:B------:R-:W2:Y:S04]  /*3850*/  LDG.E R11, desc[UR10][R4.64] ;  /* 0x0000000a040b7981 */ /* 0x000ea8000c1e1900 */
[----:B------:R-:W3:Y:S04]  /*3860*/  LDG.E R14, desc[UR10][R4.64+0x400] ;  /* 0x0004000a040e7981 */ /* 0x000ee8000c1e1900 */
[----:B------:R-:W4:Y:S04]  /*3870*/  LDG.E R13, desc[UR10][R4.64+0x800] ;  /* 0x0008000a040d7981 */ /* 0x000f28000c1e1900 */
[----:B------:R-:W4:Y:S01]  /*3880*/  LDG.E R10, desc[UR10][R4.64+0xc00] ;  /* 0x000c000a040a7981 */ /* 0x000f22000c1e1900 */
[----:B------:R-:W-:-:S03]  /*3890*/  IADD3 R21, P0, PT, R21, UR14, RZ ;  /* 0x0000000e15157c10 */ /* 0x000fc6000ff1e0ff */
[----:B------:R1:W5:Y:S01]  /*38a0*/  LDG.E R3, desc[UR10][R4.64+0x1000] ;  /* 0x0010000a04037981 */ /* 0x000362000c1e1900 */
[----:B------:R-:W-:Y:S01]  /*38b0*/  IADD3.X R20, PT, PT, R20, UR15, RZ, P0, !PT ;  /* 0x0000000f14147c10 */ /* 0x000fe200087fe4ff */
[----:B------:R-:W-:Y:S01]  /*38c0*/  BSSY.RECONVERGENT B2, `(.L_x_534) ;  /* 0x000002a000027945 */ /* 0x000fe20003800200 */
[----:B------:R-:W-:Y:S01]  /*38d0*/  BAR.SYNC.DEFER_BLOCKING 0x0 ;  /* 0x0000000000007b1d */ /* 0x000fe20000010000 */
[C---:B------:R-:W-:Y:S02]  /*38e0*/  IADD3 R18, P3, PT, R21.reuse, 0x100, RZ ;  /* 0x0000010015127810 */ /* 0x040fe40007f7e0ff */
[C---:B------:R-:W-:Y:S02]  /*38f0*/  IADD3 R17, P4, PT, R21.reuse, 0x200, RZ ;  /* 0x0000020015117810 */ /* 0x040fe40007f9e0ff */
[----:B-1----:R-:W-:Y:S01]  /*3900*/  IADD3 R5, P6, PT, R21, 0x400, RZ ;  /* 0x0000040015057810 */ /* 0x002fe20007fde0ff */
[----:B------:R-:W-:Y:S01]  /*3910*/  IMAD.X R19, RZ, RZ, R20, P3 ;  /* 0x000000ffff137224 */ /* 0x000fe200018e0614 */
[----:B------:R-:W-:-:S03]  /*3920*/  ISETP.NE.AND P3, PT, R2, RZ, PT ;  /* 0x000000ff0200720c */ /* 0x000fc60003f65270 */
        /* <DEDUP_REMOVED lines=9> */
[--C-:B------:R-:W-:Y:S02]  /*39c0*/  IMAD.X R16, RZ, RZ, R20.reuse, P4 ;  /* 0x000000ffff107224 */ /* 0x100fe400020e0614 */
[----:B------:R-:W-:Y:S01]  /*39d0*/  IMAD.X R15, RZ, RZ, R20, P5 ;  /* 0x000000ffff0f7224 */ /* 0x000fe200028e0614 */
[----:B------:R-:W-:-:S07]  /*39e0*/  @P2 SEL R20, R23, R20, P0 ;  /* 0x0000001417142207 */ /* 0x000fce0000000000 */
        /* <DEDUP_REMOVED lines=10> */
[----:B------:R-:W-:Y:S02]  /*3a90*/  @P2 FSEL R13, R14, R13, P0 ;  /* 0x0000000d0e0d2208 */ /* 0x000fe40000000000 */
[----:B------:R-:W-:Y:S02]  /*3aa0*/  @P2 SEL R17, R18, R17, P0 ;  /* 0x0000001112112207 */ /* 0x000fe40000000000 */
[----:B------:R-:W-:Y:S02]  /*3ab0*/  FSETP.GEU.AND P1, PT, R13, R10, PT ;  /* 0x0000000a0d00720b */ /* 0x000fe40003f2e000 */
[----:B------:R-:W-:Y:S01]  /*3ac0*/  @P2 SEL R16, R19, R16, P0 ;  /* 0x0000001013102207 */ /* 0x000fe20000000000 */
[----:B------:R-:W-:Y:S10]  /*3ad0*/  @P3 BRA `(.L_x_535) ;  /* 0x0000000000203947 */ /* 0x000ff40003800000 */
[----:B------:R-:W-:-:S05]  /*3ae0*/  IMAD.MOV.U32 R11, RZ, RZ, 0x500 ;  /* 0x00000500ff0b7424 */ /* 0x000fca00078e00ff */
[----:B------:R-:W2:Y:S01]  /*3af0*/  ATOMG.E.ADD.STRONG.GPU PT, R4, desc[UR10][R8.64], R11 ;  /* 0x8000000b080479a8 */ /* 0x000ea200081ef10a */
[----:B------:R-:W1:Y:S01]  /*3b00*/  S2UR UR5, SR_CgaCtaId ;  /* 0x00000000000579c3 */ /* 0x000e620000008800 */
[----:B------:R-:W-:Y:S02]  /*3b10*/  UMOV UR4, 0x400 ;  /* 0x0000040000047882 */ /* 0x000fe40000000000 */
[----:B-1----:R-:W-:-:S06]  /*3b20*/  ULEA UR4, UR5, UR4, 0x18 ;  /* 0x0000000405047291 */ /* 0x002fcc000f8ec0ff */
[----:B------:R-:W-:Y:S02]  /*3b30*/  IMAD.U32 R7, RZ, RZ, UR4 ;  /* 0x00000004ff077e24 */ /* 0x000fe4000f8e00ff */
[----:B--2---:R-:W-:-:S05]  /*3b40*/  VIADD R4, R4, UR6 ;  /* 0x0000000604047c36 */ /* 0x004fca0008000000 */
[----:B------:R1:W-:Y:S02]  /*3b50*/  STS [R7+0x98], R4 ;  /* 0x0000980407007388 */ /* 0x0003e40000000800 */
.L_x_535:
[----:B0-----:R-:W-:Y:S05]  /*3b60*/  BSYNC.RECONVERGENT B2 ;  /* 0x0000000000027941 */ /* 0x001fea0003800200 */
.L_x_534:
[----:B------:R-:W-:Y:S01]  /*3b70*/  BAR.SYNC.DEFER_BLOCKING 0x0 ;  /* 0x0000000000007b1d */ /* 0x000fe20000010000 */
[----:B------:R-:W-:Y:S01]  /*3b80*/  @P1 ISETP.GE.U32.AND P0, PT, R17, R12, PT ;  /* 0x0000000c1100120c */ /* 0x000fe20003f06070 */
[----:B-1----:R-:W-:-:S03]  /*3b90*/  IMAD.U32 R4, RZ, RZ, UR7 ;  /* 0x00000007ff047e24 */ /* 0x002fc6000f8e00ff */
[----:B------:R-:W-:-:S04]  /*3ba0*/  @P1 ISETP.GE.AND.EX P0, PT, R16, R15, PT, P0 ;  /* 0x0000000f1000120c */ /* 0x000fc80003f06300 */
[----:B------:R-:W-:-:S04]  /*3bb0*/  @P1 FSETP.LT.OR P0, PT, R10, R13, !P0 ;  /* 0x0000000d0a00120b */ /* 0x000fc80004701400 */
[----:B------:R-:W-:Y:S02]  /*3bc0*/  @P1 FSEL R10, R13, R10, P0 ;  /* 0x0000000a0d0a1208 */ /* 0x000fe40000000000 */
[----:B------:R-:W-:Y:S02]  /*3bd0*/  @P1 SEL R12, R17, R12, P0 ;  /* 0x0000000c110c1207 */ /* 0x000fe40000000000 */
[----:B-----5:R-:W-:Y:S02]  /*3be0*/  FSETP.GEU.AND P2, PT, R10, R3, PT ;  /* 0x000000030a00720b */ /* 0x020fe40003f4e000 */
[----:B------:R-:W-:Y:S01]  /*3bf0*/  @P1 SEL R15, R16, R15, P0 ;  /* 0x0000000f100f1207 */ /* 0x000fe20000000000 */
[----:B------:R-:W0:Y:S10]  /*3c00*/  LDS R11, [R7+0x98] ;  /* 0x00009800070b7984 */ /* 0x000e340000000800 */
        /* <DEDUP_REMOVED lines=8> */
[----:B------:R-:W-:Y:S02]  /*3c90*/  IMAD.MOV.U32 R23, RZ, RZ, R6 ;  /* 0x000000ffff177224 */ /* 0x000fe400078e0006 */
[----:B0-----:R-:W-:-:S05]  /*3ca0*/  VIADD R13, R11, 0x500 ;  /* 0x000005000b0d7836 */ /* 0x001fca0000000000 */
[----:B------:R-:W-:-:S13]  /*3cb0*/  ISETP.GT.AND P0, PT, R13, R4, PT ;  /* 0x000000040d00720c */ /* 0x000fda0003f04270 */
[----:B------:R-:W-:Y:S05]  /*3cc0*/  @!P0 BRA `(.L_x_536) ;  /* 0xfffffff800d08947 */ /* 0x000fea000383ffff */
[----:B------:R-:W-:Y:S05]  /*3cd0*/  BSYNC.RECONVERGENT B1 ;  /* 0x0000000000017941 */ /* 0x000fea0003800200 */
.L_x_533:
[----:B------:R-:W-:Y:S01]  /*3ce0*/  ISETP.GE.AND P0, PT, R11, R4, PT ;  /* 0x000000040b00720c */ /* 0x000fe20003f06270 */
[----:B------:R-:W0:Y:S01]  /*3cf0*/  LDCU.64 UR6, c[0x0][0x388] ;  /* 0x00007100ff0677ac */ /* 0x000e220008000a00 */
[----:B------:R-:W-:Y:S01]  /*3d00*/  BSSY.RECONVERGENT B1, `(.L_x_530) ;  /* 0x0000097000017945 */ /* 0x000fe20003800200 */
[----:B------:R-:W1:Y:S10]  /*3d10*/  LDCU.64 UR4, c[0x0][0x388] ;  /* 0x00007100ff0477ac */ /* 0x000e740008000a00 */
[----:B------:R-:W-:Y:S05]  /*3d20*/  @P0 BRA `(.L_x_537) ;  /* 0x0000000800500947 */ /* 0x000fea0003800000 */
[----:B------:R-:W-:-:S05]  /*3d30*/  IMAD.IADD R7, R4, 0x1, -R11 ;  /* 0x0000000104077824 */ /* 0x000fca00078e0a0b */
[----:B------:R-:W-:-:S13]  /*3d40*/  ISETP.GE.AND P0, PT, R2, R7, PT ;  /* 0x000000070200720c */ /* 0x000fda0003f06270 */
[----:B------:R-:W-:Y:S05]  /*3d50*/  @P0 BRA `(.L_x_537) ;  /* 0x0000000800440947 */ /* 0x000fea0003800000 */
[----:B------:R-:W-:Y:S01]  /*3d60*/  LOP3.LUT R8, RZ, R2, RZ, 0x33, !PT ;  /* 0x00000002ff087212 */ /* 0x000fe200078e33ff */
[----:B------:R-:W-:Y:S03]  /*3d70*/  BSSY.RECONVERGENT B2, `(.L_x_538) ;  /* 0x000002a000027945 */ /* 0x000fe60003800200 */
[----:B------:R-:W-:-:S04]  /*3d80*/  IADD3 R14, PT, PT, -R11, R4, R8 ;  /* 0x000000040b0e7210 */ /* 0x000fc80007ffe108 */
[----:B------:R-:W-:-:S04]  /*3d90*/  LOP3.LUT R4, R14, 0x300, RZ, 0xc0, !PT ;  /* 0x000003000e047812 */ /* 0x000fc800078ec0ff */
[----:B------:R-:W-:Y:S01]  /*3da0*/  ISETP.NE.AND P0, PT, R4, 0x300, PT ;  /* 0x000003000400780c */ /* 0x000fe20003f05270 */
[----:B------:R-:W-:-:S12]  /*3db0*/  IMAD.MOV.U32 R4, RZ, RZ, R2 ;  /* 0x000000ffff047224 */ /* 0x000fd800078e0002 */
[----:B------:R-:W-:Y:S05]  /*3dc0*/  @!P0 BRA `(.L_x_539) ;  /* 0x0000000000908947 */ /* 0x000fea0003800000 */
[----:B------:R-:W2:Y:S01]  /*3dd0*/  LDC.64 R8, c[0x0][0x380] ;  /* 0x0000e000ff087b82 */ /* 0x000ea20000000a00 */
[----:B------:R-:W-:Y:S01]  /*3de0*/  LEA.HI R4, R14, 0x1, RZ, 0x18 ;  /* 0x000000010e047811 */ /* 0x000fe200078fc0ff */
[----:B------:R-:W-:-:S03]  /*3df0*/  IMAD.IADD R15, R2, 0x1, R11 ;  /* 0x00000001020f7824 */ /* 0x000fc600078e020b */
[----:B------:R-:W-:Y:S01]  /*3e00*/  LOP3.LUT R10, R4, 0x3, RZ, 0xc0, !PT ;  /* 0x00000003040a7812 */ /* 0x000fe200078ec0ff */
[----:B------:R-:W-:-:S04]  /*3e10*/  IMAD.MOV.U32 R4, RZ, RZ, R2 ;  /* 0x000000ffff047224 */ /* 0x000fc800078e0002 */
[----:B------:R-:W-:-:S07]  /*3e20*/  IMAD.MOV R10, RZ, RZ, -R10 ;  /* 0x000000ffff0a7224 */ /* 0x000fce00078e0a0a */
.L_x_542:
[----:B--2---:R-:W-:-:S06]  /*3e30*/  IMAD.WIDE R12, R15, 0x4, R8 ;  /* 0x000000040f0c7825 */ /* 0x004fcc00078e0208 */
[----:B------:R-:W2:Y:S01]  /*3e40*/  LDG.E R13, desc[UR10][R12.64] ;  /* 0x0000000a0c0d7981 */ /* 0x000ea2000c1e1900 */
[C---:B-1----:R-:W-:Y:S01]  /*3e50*/  IADD3 R19, P1, PT, R15.reuse, UR4, RZ ;  /* 0x000000040f137c10 */ /* 0x042fe2000ff3e0ff */
[----:B------:R-:W-:Y:S01]  /*3e60*/  VIADD R10, R10, 0x1 ;  /* 0x000000010a0a7836 */ /* 0x000fe20000000000 */
[----:B------:R-:W-:Y:S01]  /*3e70*/  BSSY.RECONVERGENT B3, `(.L_x_540) ;  /* 0x0000016000037945 */ /* 0x000fe20003800200 */
[----:B------:R-:W-:Y:S01]  /*3e80*/  IMAD.MOV.U32 R16, RZ, RZ, R5 ;  /* 0x000000ffff107224 */ /* 0x000fe200078e0005 */
[----:B------:R-:W-:Y:S01]  /*3e90*/  LEA.HI.X.SX32 R20, R15, UR5, 0x1, P1 ;  /* 0x000000050f147c11 */ /* 0x000fe200088f0eff */
[----:B------:R-:W-:Y:S01]  /*3ea0*/  IMAD.MOV.U32 R17, RZ, RZ, R6 ;  /* 0x000000ffff117224 */ /* 0x000fe200078e0006 */
[----:B------:R-:W-:Y:S01]  /*3eb0*/  ISETP.NE.AND P2, PT, R10, RZ, PT ;  /* 0x000000ff0a00720c */ /* 0x000fe20003f45270 */
[----:B------:R-:W-:Y:S02]  /*3ec0*/  IMAD.MOV.U32 R18, RZ, RZ, R3 ;  /* 0x000000ffff127224 */ /* 0x000fe400078e0003 */
        /* <DEDUP_REMOVED lines=16> */
.L_x_541:
[----:B0-----:R-:W-:Y:S05]  /*3fd0*/  BSYNC.RECONVERGENT B3 ;  /* 0x0000000000037941 */ /* 0x001fea0003800200 */
.L_x_540:
[----:B------:R-:W-:Y:S02]  /*3fe0*/  VIADD R4, R4, 0x100 ;  /* 0x0000010004047836 */ /* 0x000fe40000000000 */
[----:B------:R-:W-:Y:S01]  /*3ff0*/  VIADD R15, R15, 0x100 ;  /* 0x000001000f0f7836 */ /* 0x000fe20000000000 */
[----:B------:R-:W-:Y:S06]  /*4000*/  @P2 BRA `(.L_x_542) ;  /* 0xfffffffc00882947 */ /* 0x000fec000383ffff */
.L_x_539:
[----:B01----:R-:W-:Y:S05]  /*4010*/  BSYNC.RECONVERGENT B2 ;  /* 0x0000000000027941 */ /* 0x003fea0003800200 */
.L_x_538:
[----:B------:R-:W-:-:S13]  /*4020*/  ISETP.GE.U32.AND P0, PT, R14, 0x300, PT ;  /* 0x000003000e00780c */ /* 0x000fda0003f06070 */
[----:B------:R-:W-:Y:S05]  /*4030*/  @!P0 BRA `(.L_x_537) ;  /* 0x00000004008c8947 */ /* 0x000fea0003800000 */
[----:B------:R-:W0:Y:S01]  /*4040*/  LDC.64 R8, c[0x0][0x380] ;  /* 0x0000e000ff087b82 */ /* 0x000e220000000a00 */
[----:B------:R-:W-:-:S04]  /*4050*/  IMAD.IADD R11, R4, 0x1, R11 ;  /* 0x00000001040b7824 */ /* 0x000fc800078e020b */
[C---:B------:R-:W-:Y:S02]  /*4060*/  VIADD R20, R11.reuse, 0x100 ;  /* 0x000001000b147836 */ /* 0x040fe40000000000 */
[C---:B------:R-:W-:Y:S02]  /*4070*/  VIADD R19, R11.reuse, 0x200 ;  /* 0x000002000b137836 */ /* 0x040fe40000000000 */
[----:B------:R-:W-:Y:S01]  /*4080*/  VIADD R18, R11, 0x300 ;  /* 0x000003000b127836 */ /* 0x000fe20000000000 */
[----:B0-----:R-:W-:-:S05]  /*4090*/  IADD3 R8, P0, PT, R8, 0x800, RZ ;  /* 0x0000080008087810 */ /* 0x001fca0007f1e0ff */
[----:B------:R-:W-:-:S08]  /*40a0*/  IMAD.X R9, RZ, RZ, R9, P0 ;  /* 0x000000ffff097224 */ /* 0x000fd000000e0609 */
.L_x_551:
[----:B------:R-:W-:-:S05]  /*40b0*/  IMAD.WIDE R14, R11, 0x4, R8 ;  /* 0x000000040b0e7825 */ /* 0x000fca00078e0208 */
[----:B------:R-:W2:Y:S04]  /*40c0*/  LDG.E R24, desc[UR10][R14.64+-0x800] ;  /* 0xfff8000a0e187981 */ /* 0x000ea8000c1e1900 */
[----:B------:R0:W5:Y:S04]  /*40d0*/  LDG.E R26, desc[UR10][R14.64+-0x400] ;  /* 0xfffc000a0e1a7981 */ /* 0x000168000c1e1900 */
        /* <DEDUP_REMOVED lines=21> */
.L_x_544:
[----:B------:R-:W-:Y:S05]  /*4230*/  BSYNC.RECONVERGENT B2 ;  /* 0x0000000000027941 */ /* 0x000fea0003800200 */
.L_x_543:
        /* <DEDUP_REMOVED lines=19> */
.L_x_546:
[----:B------:R-:W-:Y:S05]  /*4370*/  BSYNC.RECONVERGENT B2 ;  /* 0x0000000000027941 */ /* 0x000fea0003800200 */
.L_x_545:
[----:B------:R-:W-:Y:S01]  /*4380*/  FSETP.GEU.AND P0, PT, R3, R10, PT ;  /* 0x0000000a0300720b */ /* 0x000fe20003f0e000 */
[----:B------:R-:W-:Y:S01]  /*4390*/  BSSY.RECONVERGENT B2, `(.L_x_547) ;  /* 0x0000013000027945 */ /* 0x000fe20003800200 */
[C---:B------:R-:W-:Y:S01]  /*43a0*/  IADD3 R16, P1, PT, R19.reuse, UR6, RZ ;  /* 0x0000000613107c10 */ /* 0x040fe2000ff3e0ff */
        /* <DEDUP_REMOVED lines=17> */
.L_x_548:
[----:B------:R-:W-:Y:S05]  /*44c0*/  BSYNC.RECONVERGENT B2 ;  /* 0x0000000000027941 */ /* 0x000fea0003800200 */
.L_x_547:
        /* <DEDUP_REMOVED lines=18> */
.L_x_550:
[----:B------:R-:W-:Y:S05]  /*45f0*/  BSYNC.RECONVERGENT B2 ;  /* 0x0000000000027941 */ /* 0x000fea0003800200 */
.L_x_549:
[----:B------:R-:W-:Y:S02]  /*4600*/  VIADD R4, R4, 0x400 ;  /* 0x0000040004047836 */ /* 0x000fe40000000000 */
[----:B------:R-:W-:Y:S02]  /*4610*/  VIADD R20, R20, 0x400 ;  /* 0x0000040014147836 */ /* 0x000fe40000000000 */
[----:B------:R-:W-:Y:S01]  /*4620*/  VIADD R19, R19, 0x400 ;  /* 0x0000040013137836 */ /* 0x000fe20000000000 */
[----:B------:R-:W-:Y:S01]  /*4630*/  ISETP.GE.AND P0, PT, R4, R7, PT ;  /* 0x000000070400720c */ /* 0x000fe20003f06270 */
[----:B------:R-:W-:Y:S02]  /*4640*/  VIADD R18, R18, 0x400 ;  /* 0x0000040012127836 */ /* 0x000fe40000000000 */
[----:B------:R-:W-:-:S10]  /*4650*/  VIADD R11, R11, 0x400 ;  /* 0x000004000b0b7836 */ /* 0x000fd40000000000 */
[----:B------:R-:W-:Y:S05]  /*4660*/  @!P0 BRA `(.L_x_551) ;  /* 0xfffffff800908947 */ /* 0x000fea000383ffff */
.L_x_537:
[----:B01----:R-:W-:Y:S05]  /*4670*/  BSYNC.RECONVERGENT B1 ;  /* 0x0000000000017941 */ /* 0x003fea0003800200 */
.L_x_530:
        /* <DEDUP_REMOVED lines=31> */
.L_x_553:
[----:B------:R-:W-:Y:S05]  /*4870*/  BSYNC.RECONVERGENT B1 ;  /* 0x0000000000017941 */ /* 0x000fea0003800200 */
.L_x_552:
        /* <DEDUP_REMOVED lines=24> */
.L_x_555:
[----:B------:R-:W-:Y:S05]  /*4a00*/  BSYNC.RECONVERGENT B1 ;  /* 0x0000000000017941 */ /* 0x000fea0003800200 */
.L_x_554:
[----:B---3--:R3:W4:Y:S01]  /*4a10*/  SHFL.DOWN PT, R10, R3, 0x4, 0x1f ;  /* 0x08801f00030a7f89 */ /* 0x00872200000e0000 */
[----:B------:R-:W-:Y:S01]  /*4a20*/  BSSY.RECONVERGENT B1, `(.L_x_556) ;  /* 0x0000017000017945 */ /* 0x000fe20003800200 */
[----:B0-----:R-:W-:Y:S02]  /*4a30*/  IMAD.MOV.U32 R4, RZ, RZ, R3 ;  /* 0x000000ffff047224 */ /* 0x001fe400078e0003 */
[----:B------:R3:W0:Y:S01]  /*4a40*/  SHFL.DOWN PT, R12, R5, 0x4, 0x1f ;  /* 0x08801f00050c7f89 */ /* 0x00062200000e0000 */
[----:B--2---:R-:W-:Y:S02]  /*4a50*/  IMAD.MOV.U32 R6, RZ, RZ, R5 ;  /* 0x000000ffff067224 */ /* 0x004fe400078e0005 */
[----:B------:R-:W-:Y:S01]  /*4a60*/  IMAD.MOV.U32 R7, RZ, RZ, R8 ;  /* 0x000000ffff077224 */ /* 0x000fe200078e0008 */
[----:B------:R3:W2:Y:S01]  /*4a70*/  SHFL.DOWN PT, R9, R8, 0x4, 0x1f ;  /* 0x08801f0008097f89 */ /* 0x0006a200000e0000 */
        /* <DEDUP_REMOVED lines=17> */
.L_x_557:
[----:B------:R-:W-:Y:S05]  /*4b90*/  BSYNC.RECONVERGENT B1 ;  /* 0x0000000000017941 */ /* 0x000fea0003800200 */
.L_x_556:
[----:B-1----:R1:W0:Y:S01]  /*4ba0*/  SHFL.DOWN PT, R11, R4, 0x8, 0x1f ;  /* 0x09001f00040b7f89 */ /* 0x00222200000e0000 */
[----:B------:R-:W-:Y:S01]  /*4bb0*/  BSSY.RECONVERGENT B1, `(.L_x_558) ;  /* 0x0000017000017945 */ /* 0x000fe20003800200 */
[----:B---3--:R-:W-:Y:S02]  /*4bc0*/  IMAD.MOV.U32 R3, RZ, RZ, R4 ;  /* 0x000000ffff037224 */ /* 0x008fe400078e0004 */
[----:B------:R1:W3:Y:S01]  /*4bd0*/  SHFL.DOWN PT, R13, R6, 0x8, 0x1f ;  /* 0x09001f00060d7f89 */ /* 0x0002e200000e0000 */
[----:B------:R-:W-:Y:S02]  /*4be0*/  IMAD.MOV.U32 R5, RZ, RZ, R6 ;  /* 0x000000ffff057224 */ /* 0x000fe400078e0006 */
[----:B--2---:R-:W-:Y:S01]  /*4bf0*/  IMAD.MOV.U32 R9, RZ, RZ, R7 ;  /* 0x000000ffff097224 */ /* 0x004fe200078e0007 */
[----:B------:R1:W2:Y:S01]  /*4c00*/  SHFL.DOWN PT, R8, R7, 0x8, 0x1f ;  /* 0x09001f0007087f89 */ /* 0x0002a200000e0000 */
[----:B------:R-:W-:Y:S05]  /*4c10*/  @P4 BRA `(.L_x_559) ;  /* 0x0000000000404947 */ /* 0x000fea0003800000 */
[----:B0-----:R-:W-:Y:S01]  /*4c20*/  FSETP.GEU.AND P0, PT, R4, R11, PT ;  /* 0x0000000b0400720b */ /* 0x001fe20003f0e000 */
[----:B------:R-:W-:Y:S02]  /*4c30*/  IMAD.MOV.U32 R3, RZ, RZ, R11 ;  /* 0x000000ffff037224 */ /* 0x000fe400078e000b */
[----:B---3--:R-:W-:Y:S02]  /*4c40*/  IMAD.MOV.U32 R5, RZ, RZ, R13 ;  /* 0x000000ffff057224 */ /* 0x008fe400078e000d */
        /* <DEDUP_REMOVED lines=13> */
.L_x_559:
[----:B------:R-:W-:Y:S05]  /*4d20*/  BSYNC.RECONVERGENT B1 ;  /* 0x0000000000017941 */ /* 0x000fea0003800200 */
.L_x_558:
[----:B-1----:R1:W1:Y:S01]  /*4d30*/  SHFL.DOWN PT, R4, R3, 0x10, 0x1f ;  /* 0x0a001f0003047f89 */ /* 0x00226200000e0000 */
[----:B------:R-:W-:Y:S01]  /*4d40*/  BSSY.RECONVERGENT B1, `(.L_x_560) ;  /* 0x0000017000017945 */ /* 0x000fe20003800200 */
[----:B------:R-:W-:Y:S02]  /*4d50*/  IMAD.MOV.U32 R6, RZ, RZ, R3 ;  /* 0x000000ffff067224 */ /* 0x000fe400078e0003 */
[----:B----4-:R4:W1:Y:S01]  /*4d60*/  SHFL.DOWN PT, R10, R5, 0x10, 0x1f ;  /* 0x0a001f00050a7f89 */ /* 0x01086200000e0000 */
[----:B------:R-:W-:Y:S02]  /*4d70*/  IMAD.MOV.U32 R7, RZ, RZ, R5 ;  /* 0x000000ffff077224 */ /* 0x000fe400078e0005 */
[----:B--2---:R-:W-:Y:S01]  /*4d80*/  IMAD.MOV.U32 R8, RZ, RZ, R9 ;  /* 0x000000ffff087224 */ /* 0x004fe200078e0009 */
[----:B0-----:R4:W0:Y:S01]  /*4d90*/  SHFL.DOWN PT, R12, R9, 0x10, 0x1f ;  /* 0x0a001f00090c7f89 */ /* 0x00182200000e0000 */
        /* <DEDUP_REMOVED lines=17> */
.L_x_561:
[----:B------:R-:W-:Y:S05]  /*4eb0*/  BSYNC.RECONVERGENT B1 ;  /* 0x0000000000017941 */ /* 0x000fea0003800200 */
.L_x_560:
[----:B------:R-:W-:Y:S04]  /*4ec0*/  BSSY.RECONVERGENT B1, `(.L_x_562) ;  /* 0x000000c000017945 */ /* 0x000fe80003800200 */
[----:B------:R-:W-:Y:S05]  /*4ed0*/  @P2 BRA `(.L_x_563) ;  /* 0x0000000000282947 */ /* 0x000fea0003800000 */
[----:B----4-:R-:W2:Y:S01]  /*4ee0*/  S2R R5, SR_CgaCtaId ;  /* 0x0000000000057919 */ /* 0x010ea20000008800 */
[----:B-1----:R-:W-:Y:S02]  /*4ef0*/  MOV R4, 0x400 ;  /* 0x0000040000047802 */ /* 0x002fe40000000f00 */
[----:B------:R-:W-:-:S04]  /*4f00*/  SHF.R.U32.HI R3, RZ, 0x1, R2 ;  /* 0x00000001ff037819 */ /* 0x000fc80000011602 */
[----:B------:R-:W-:Y:S02]  /*4f10*/  LOP3.LUT R3, R3, 0x1f0, RZ, 0xc0, !PT ;  /* 0x000001f003037812 */ /* 0x000fe400078ec0ff */
[----:B--2---:R-:W-:Y:S01]  /*4f20*/  LEA R4, R5, R4, 0x18 ;  /* 0x0000000405047211 */ /* 0x004fe200078ec0ff */
[----:B------:R-:W-:-:S04]  /*4f30*/  IMAD.MOV.U32 R5, RZ, RZ, R8 ;  /* 0x000000ffff057224 */ /* 0x000fc800078e0008 */
[----:B------:R-:W-:Y:S02]  /*4f40*/  IMAD.IADD R3, R3, 0x1, R4 ;  /* 0x0000000103037824 */ /* 0x000fe400078e0204 */
[----:B------:R-:W-:-:S03]  /*4f50*/  IMAD.MOV.U32 R4, RZ, RZ, R7 ;  /* 0x000000ffff047224 */ /* 0x000fc600078e0007 */
[----:B------:R2:W-:Y:S04]  /*4f60*/  STS [R3+0x8], R6 ;  /* 0x0000080603007388 */ /* 0x0005e80000000800 */
[----:B------:R2:W-:Y:S02]  /*4f70*/  STS.64 [R3+0x10], R4 ;  /* 0x0000100403007388 */ /* 0x0005e40000000a00 */
.L_x_563:
[----:B------:R-:W-:Y:S05]  /*4f80*/  BSYNC.RECONVERGENT B1 ;  /* 0x0000000000017941 */ /* 0x000fea0003800200 */
.L_x_562:
        /* <DEDUP_REMOVED lines=27> */
.L_x_565:
[----:B------:R-:W-:Y:S05]  /*5140*/  BSYNC.RECONVERGENT B1 ;  /* 0x0000000000017941 */ /* 0x000fea0003800200 */
.L_x_564:
        /* <DEDUP_REMOVED lines=27> */
.L_x_567:
[----:B------:R-:W-:Y:S05]  /*5300*/  BSYNC.RECONVERGENT B1 ;  /* 0x0000000000017941 */ /* 0x000fea0003800200 */
.L_x_566:
        /* <DEDUP_REMOVED lines=17> */
.L_x_569:
[----:B------:R-:W-:Y:S05]  /*5420*/  BSYNC.RECONVERGENT B1 ;  /* 0x0000000000017941 */ /* 0x000fea0003800200 */
.L_x_568:
        /* <DEDUP_REMOVED lines=17> */
.L_x_571:
[----:B------:R-:W-:Y:S05]  /*5540*/  BSYNC.RECONVERGENT B1 ;  /* 0x0000000000017941 */ /* 0x000fea0003800200 */
.L_x_570:
        /* <DEDUP_REMOVED lines=17> */
.L_x_573:
[----:B------:R-:W-:Y:S05]  /*5660*/  BSYNC.RECONVERGENT B1 ;  /* 0x0000000000017941 */ /* 0x000fea0003800200 */
.L_x_572:
        /* <DEDUP_REMOVED lines=17> */
.L_x_575:
[----:B------:R-:W-:Y:S05]  /*5780*/  BSYNC.RECONVERGENT B1 ;  /* 0x0000000000017941 */ /* 0x000fea0003800200 */
.L_x_574:
        /* <DEDUP_REMOVED lines=16> */
.L_x_493:
[----:B------:R-:W-:Y:S05]  /*5890*/  BSYNC.RECONVERGENT B0 ;  /* 0x0000000000007941 */ /* 0x000fea0003800200 */
.L_x_460:
[----:B------:R-:W-:Y:S05]  /*58a0*/  @P2 EXIT ;  /* 0x000000000000294d */ /* 0x000fea0003800000 */
[----:B-1234-:R-:W1:Y:S01]  /*58b0*/  LDC.64 R2, c[0x0][0x390] ;  /* 0x0000e400ff027b82 */ /* 0x01ee620000000a00 */
[----:B0-----:R-:W-:Y:S02]  /*58c0*/  IMAD.MOV.U32 R9, RZ, RZ, R8 ;  /* 0x000000ffff097224 */ /* 0x001fe400078e0008 */
[----:B------:R-:W-:Y:S02]  /*58d0*/  IMAD.MOV.U32 R8, RZ, RZ, R7 ;  /* 0x000000ffff087224 */ /* 0x000fe400078e0007 */
[----:B-1----:R-:W-:-:S05]  /*58e0*/  IMAD.WIDE.U32 R2, R0, 0x10, R2 ;  /* 0x0000001000027825 */ /* 0x002fca00078e0002 */
[----:B------:R-:W-:Y:S04]  /*58f0*/  STG.E.64 desc[UR10][R2.64+0x8], R8 ;  /* 0x0000080802007986 */ /* 0x000fe8000c101b0a */
[----:B------:R-:W-:Y:S01]  /*5900*/  STG.E desc[UR10][R2.64], R6 ;  /* 0x0000000602007986 */ /* 0x000fe2000c10190a */
[----:B------:R-:W-:Y:S05]  /*5910*/  EXIT ;  /* 0x000000000000794d */ /* 0x000fea0003800000 */
.L_x_576:
        /* <DEDUP_REMOVED lines=14> */
.L_x_747:


//--------------------- .text._ZN6thrust24THRUST_300001_SM_1000_NS8cuda_cub4core6detail13_kernel_agentINS1_8__reduce11ReduceAgentINS0_12zip_iteratorIN4cuda3std3__45tupleIJNS0_10device_ptrIfEENS0_17counting_iteratorIlNS0_11use_defaultESF_SF_EEEEEEEPNSB_IJflEEESJ_iNS1_9__extrema9arg_max_fIflNSA_4lessIfEEEEEEJSI_SK_iSP_EEEvDpT0_ --------------------------
	.section	.text._ZN6thrust24THRUST_300001_SM_1000_NS8cuda_cub4core6detail13_kernel_agentINS1_8__reduce11ReduceAgentINS0_12zip_iteratorIN4cuda3std3__45tupleIJNS0_10device_ptrIfEENS0_17counting_iteratorIlNS0_11use_defaultESF_SF_EEEEEEEPNSB_IJflEEESJ_iNS1_9__extrema9arg_max_fIflNSA_4lessIfEEEEEEJSI_SK_iSP_EEEvDpT0_,"ax",@progbits
	.align	128
        .global         _ZN6thrust24THRUST_300001_SM_1000_NS8cuda_cub4core6detail13_kernel_agentINS1_8__reduce11ReduceAgentINS0_12zip_iteratorIN4cuda3std3__45tupleIJNS0_10device_ptrIfEENS0_17counting_iteratorIlNS0_11use_defaultESF_SF_EEEEEEEPNSB_IJflEEESJ_iNS1_9__extrema9arg_max_fIflNSA_4lessIfEEEEEEJSI_SK_iSP_EEEvDpT0_
        .type           _ZN6thrust24THRUST_300001_SM_1000_NS8cuda_cub4core6detail13_kernel_agentINS1_8__reduce11ReduceAgentINS0_12zip_iteratorIN4cuda3std3__45tupleIJNS0_10device_ptrIfEENS0_17counting_iteratorIlNS0_11use_defaultESF_SF_EEEEEEEPNSB_IJflEEESJ_iNS1_9__extrema9arg_max_fIflNSA_4lessIfEEEEEEJSI_SK_iSP_EEEvDpT0_,@function
        .size           _ZN6thrust24THRUST_300001_SM_1000_NS8cuda_cub4core6detail13_kernel_agentINS1_8__reduce11ReduceAgentINS0_12zip_iteratorIN4cuda3std3__45tupleIJNS0_10device_ptrIfEENS0_17counting_iteratorIlNS0_11use_defaultESF_SF_EEEEEEEPNSB_IJflEEESJ_iNS1_9__extrema9arg_max_fIflNSA_4lessIfEEEEEEJSI_SK_iSP_EEEvDpT0_,(.L_x_748 - _ZN6thrust24THRUST_300001_SM_1000_NS8cuda_cub4core6detail13_kernel_agentINS1_8__reduce11ReduceAgentINS0_12zip_iteratorIN4cuda3std3__45tupleIJNS0_10device_ptrIfEENS0_17counting_iteratorIlNS0_11use_defaultESF_SF_EEEEEEEPNSB_IJflEEESJ_iNS1_9__extrema9arg_max_fIflNSA_4lessIfEEEEEEJSI_SK_iSP_EEEvDpT0_)
        .other          _ZN6thrust24THRUST_300001_SM_1000_NS8cuda_cub4core6detail13_kernel_agentINS1_8__reduce11ReduceAgentINS0_12zip_iteratorIN4cuda3std3__45tupleIJNS0_10device_ptrIfEENS0_17counting_iteratorIlNS0_11use_defaultESF_SF_EEEEEEEPNSB_IJflEEESJ_iNS1_9__extrema9arg_max_fIflNSA_4lessIfEEEEEEJSI_SK_iSP_EEEvDpT0_,@"STO_CUDA_ENTRY STV_DEFAULT"
_ZN6thrust24THRUST_300001_SM_1000_NS8cuda_cub4core6detail13_kernel_agentINS1_8__reduce11ReduceAgentINS0_12zip_iteratorIN4cuda3std3__45tupleIJNS0_10device_ptrIfEENS0_17counting_iteratorIlNS0_11use_defaultESF_SF_EEEEEEEPNSB_IJflEEESJ_iNS1_9__extrema9arg_max_fIflNSA_4lessIfEEEEEEJSI_SK_iSP_EEEvDpT0_:
.text._ZN6thrust24THRUST_300001_SM_1000_NS8cuda_cub4core6detail13_kernel_agentINS1_8__reduce11ReduceAgentINS0_12zip_iteratorIN4cuda3std3__45tupleIJNS0_10device_ptrIfEENS0_17counting_iteratorIlNS0_11use_defaultESF_SF_EEEEEEEPNSB_IJflEEESJ_iNS1_9__extrema9arg_max_fIflNSA_4lessIfEEEEEEJSI_SK_iSP_EEEvDpT0_:
        /* <DEDUP_REMOVED lines=23> */
.L_x_580:
[----:B0-----:R-:W-:Y:S05]  /*0170*/  BSYNC.RECONVERGENT B1 ;  /* 0x0000000000017941 */ /* 0x001fea0003800200 */
.L_x_579:
        /* <DEDUP_REMOVED lines=17> */
.L_x_587:
        /* <DEDUP_REMOVED lines=24> */
.L_x_586:
[----:B------:R-:W-:Y:S05]  /*0410*/  BSYNC.RECONVERGENT B3 ;  /* 0x0000000000037941 */ /* 0x000fea0003800200 */
.L_x_585:
[----:B------:R-:W-:Y:S01]  /*0420*/  IADD3 R5, P0, PT, R5, 0x100, RZ ;  /* 0x0000010005057810 */ /* 0x000fe20007f1e0ff */
[----:B------:R-:W-:Y:S02]  /*0430*/  VIADD R9, R9, 0x100 ;  /* 0x0000010009097836 */ /* 0x000fe40000000000 */
[----:B------:R-:W-:Y:S02]  /*0440*/  IMAD.X R3, RZ, RZ, R3, P3 ;  /* 0x000000ffff037224 */ /* 0x000fe400018e0603 */
[----:B------:R-:W-:Y:S01]  /*0450*/  IMAD.X R10, RZ, RZ, R10, P0 ;  /* 0x000000ffff0a7224 */ /* 0x000fe200000e060a */
[----:B------:R-:W-:Y:S07]  /*0460*/  @P2 BRA `(.L_x_587) ;  /* 0xfffffffc00882947 */ /* 0x000fee000383ffff */
.L_x_584:
[----:B------:R-:W-:Y:S05]  /*0470*/  BSYNC.RECONVERGENT B2 ;  /* 0x0000000000027941 */ /* 0x000fea0003800200 */
.L_x_583:
[----:B------:R-:W-:-:S13]  /*0480*/  ISETP.GE.U32.AND P0, PT, R11, 0x300, PT ;  /* 0x000003000b00780c */ /* 0x000fda0003f06070 */
[----:B------:R-:W-:Y:S05]  /*0490*/  @!P0 BRA `(.L_x_582) ;  /* 0x00000004007c8947 */ /* 0x000fea0003800000 */
[----:B------:R-:W0:Y:S01]  /*04a0*/  LDC.64 R4, c[0x0][0x380] ;  /* 0x0000e000ff047b82 */ /* 0x000e220000000a00 */
[----:B------:R-:W-:-:S07]  /*04b0*/  VIADD R10, R9, 0x200 ;  /* 0x00000200090a7836 */ /* 0x000fce0000000000 */
[----:B------:R-:W1:Y:S02]  /*04c0*/  LDC.64 R2, c[0x0][0x388] ;  /* 0x0000e200ff027b82 */ /* 0x000e640000000a00 */
.L_x_596:
        /* <DEDUP_REMOVED lines=26> */
.L_x_589:
[----:B------:R-:W-:Y:S05]  /*0670*/  BSYNC.RECONVERGENT B2 ;  /* 0x0000000000027941 */ /* 0x000fea0003800200 */
.L_x_588:
        /* <DEDUP_REMOVED lines=20> */
.L_x_591:
[----:B------:R-:W-:Y:S05]  /*07c0*/  BSYNC.RECONVERGENT B2 ;  /* 0x0000000000027941 */ /* 0x000fea0003800200 */
.L_x_590:
        /* <DEDUP_REMOVED lines=20> */
.L_x_593:
[----:B------:R-:W-:Y:S05]  /*0910*/  BSYNC.RECONVERGENT B2 ;  /* 0x0000000000027941 */ /* 0x000fea0003800200 */
.L_x_592:
        /* <DEDUP_REMOVED lines=18> */
.L_x_595:
[----:B------:R-:W-:Y:S05]  /*0a40*/  BSYNC.RECONVERGENT B2 ;  /* 0x0000000000027941 */ /* 0x000fea0003800200 */
.L_x_594:
[C---:B------:R-:W-:Y:S02]  /*0a50*/  VIADD R9, R10.reuse, 0x200 ;  /* 0x000002000a097836 */ /* 0x040fe40000000000 */
[----:B------:R-:W-:-:S03]  /*0a60*/  VIADD R10, R10, 0x400 ;  /* 0x000004000a0a7836 */ /* 0x000fc60000000000 */
[----:B------:R-:W-:-:S13]  /*0a70*/  ISETP.GE.AND P0, PT, R9, UR5, PT ;  /* 0x0000000509007c0c */ /* 0x000fda000bf06270 */
[----:B------:R-:W-:Y:S05]  /*0a80*/  @!P0 BRA `(.L_x_596) ;  /* 0xfffffff800908947 */ /* 0x000fea000383ffff */
.L_x_582:
[----:B------:R-:W-:Y:S05]  /*0a90*/  BSYNC.RECONVERGENT B1 ;  /* 0x0000000000017941 */ /* 0x000fea0003800200 */
.L_x_581:
        /* <DEDUP_REMOVED lines=31> */
.L_x_599:
[----:B------:R-:W-:Y:S05]  /*0c90*/  BSYNC.RECONVERGENT B1 ;  /* 0x0000000000017941 */ /* 0x000fea0003800200 */
.L_x_598:
        /* <DEDUP_REMOVED lines=27> */
.L_x_601:
[----:B------:R-:W-:Y:S05]  /*0e50*/  BSYNC.RECONVERGENT B1 ;  /* 0x0000000000017941 */ /* 0x000fea0003800200 */
.L_x_600:
        /* <DEDUP_REMOVED lines=24> */
.L_x_603:
[----:B------:R-:W-:Y:S05]  /*0fe0*/  BSYNC.RECONVERGENT B1 ;  /* 0x0000000000017941 */ /* 0x000fea0003800200 */
.L_x_602:
        /* <DEDUP_REMOVED lines=24> */
.L_x_605:
[----:B------:R-:W-:Y:S05]  /*1170*/  BSYNC.RECONVERGENT B1 ;  /* 0x0000000000017941 */ /* 0x000fea0003800200 */
.L_x_604:
        /* <DEDUP_REMOVED lines=24> */
.L_x_607:
[----:B------:R-:W-:Y:S05]  /*1300*/  BSYNC.RECONVERGENT B1 ;  /* 0x0000000000017941 */ /* 0x000fea0003800200 */
.L_x_606:
        /* <DEDUP_REMOVED lines=12> */
.L_x_609:
[----:B------:R-:W-:Y:S05]  /*13d0*/  BSYNC.RECONVERGENT B1 ;  /* 0x0000000000017941 */ /* 0x000fea0003800200 */
.L_x_608:
        /* <DEDUP_REMOVED lines=27> */
.L_x_612:
[----:B------:R-:W-:Y:S05]  /*1590*/  BSYNC.RECONVERGENT B1 ;  /* 0x0000000000017941 */ /* 0x000fea0003800200 */
.L_x_611:
        /* <DEDUP_REMOVED lines=27> */
.L_x_614:
[----:B------:R-:W-:Y:S05]  /*1750*/  BSYNC.RECONVERGENT B1 ;  /* 0x0000000000017941 */ /* 0x000fea0003800200 */
.L_x_613:
        /* <DEDUP_REMOVED lines=17> */
.L_x_616:
[----:B------:R-:W-:Y:S05]  /*1870*/  BSYNC.RECONVERGENT B1 ;  /* 0x0000000000017941 */ /* 0x000fea0003800200 */
.L_x_615:
        /* <DEDUP_REMOVED lines=17> */
.L_x_618:
[----:B------:R-:W-:Y:S05]  /*1990*/  BSYNC.RECONVERGENT B1 ;  /* 0x0000000000017941 */ /* 0x000fea0003800200 */
.L_x_617:
        /* <DEDUP_REMOVED lines=17> */
.L_x_620:
[----:B------:R-:W-:Y:S05]  /*1ab0*/  BSYNC.RECONVERGENT B1 ;  /* 0x0000000000017941 */ /* 0x000fea0003800200 */
.L_x_619:
        /* <DEDUP_REMOVED lines=17> */
.L_x_622:
[----:B------:R-:W-:Y:S05]  /*1bd0*/  BSYNC.RECONVERGENT B1 ;  /* 0x0000000000017941 */ /* 0x000fea0003800200 */
.L_x_621:
        /* <DEDUP_REMOVED lines=18> */
.L_x_597:
        /* <DEDUP_REMOVED lines=41> */
.L_x_624:
[----:B------:R-:W-:Y:S05]  /*1f90*/  BSYNC.RECONVERGENT B1 ;  /* 0x0000000000017941 */ /* 0x000fea0003800200 */
.L_x_623:
        /* <DEDUP_REMOVED lines=24> */
.L_x_626:
[----:B------:R-:W-:Y:S05]  /*2120*/  BSYNC.RECONVERGENT B1 ;  /* 0x0000000000017941 */ /* 0x000fea0003800200 */
.L_x_625:
        /* <DEDUP_REMOVED lines=24> */
.L_x_628:
[----:B------:R-:W-:Y:S05]  /*22b0*/  BSYNC.RECONVERGENT B1 ;  /* 0x0000000000017941 */ /* 0x000fea0003800200 */
.L_x_627:
        /* <DEDUP_REMOVED lines=24> */
.L_x_630:
[----:B------:R-:W-:Y:S05]  /*2440*/  BSYNC.RECONVERGENT B1 ;  /* 0x0000000000017941 */ /* 0x000fea0003800200 */
.L_x_629:
        /* <DEDUP_REMOVED lines=24> */
.L_x_632:
[----:B------:R-:W-:Y:S05]  /*25d0*/  BSYNC.RECONVERGENT B1 ;  /* 0x0000000000017941 */ /* 0x000fea0003800200 */
.L_x_631:
        /* <DEDUP_REMOVED lines=12> */
.L_x_634:
[----:B------:R-:W-:Y:S05]  /*26a0*/  BSYNC.RECONVERGENT B1 ;  /* 0x0000000000017941 */ /* 0x000fea0003800200 */
.L_x_633:
        /* <DEDUP_REMOVED lines=30> */
.L_x_636:
[----:B------:R-:W-:Y:S05]  /*2890*/  BSYNC.RECONVERGENT B1 ;  /* 0x0000000000017941 */ /* 0x000fea0003800200 */
.L_x_635:
        /* <DEDUP_REMOVED lines=27> */
.L_x_638:
[----:B------:R-:W-:Y:S05]  /*2a50*/  BSYNC.RECONVERGENT B1 ;  /* 0x0000000000017941 */ /* 0x000fea0003800200 */
.L_x_637:
        /* <DEDUP_REMOVED lines=27> */
.L_x_640:
[----:B------:R-:W-:Y:S05]  /*2c10*/  BSYNC.RECONVERGENT B1 ;  /* 0x0000000000017941 */ /* 0x000fea0003800200 */
.L_x_639:
        /* <DEDUP_REMOVED lines=27> */
.L_x_642:
[----:B------:R-:W-:Y:S05]  /*2dd0*/  BSYNC.RECONVERGENT B1 ;  /* 0x0000000000017941 */ /* 0x000fea0003800200 */
.L_x_641:
        /* <DEDUP_REMOVED lines=27> */
.L_x_644:
[----:B------:R-:W-:Y:S05]  /*2f90*/  BSYNC.RECONVERGENT B1 ;  /* 0x0000000000017941 */ /* 0x000fea0003800200 */
.L_x_643:
        /* <DEDUP_REMOVED lines=27> */
.L_x_646:
[----:B------:R-:W-:Y:S05]  /*3150*/  BSYNC.RECONVERGENT B1 ;  /* 0x0000000000017941 */ /* 0x000fea0003800200 */
.L_x_645:
        /* <DEDUP_REMOVED lines=28> */
.L_x_578:
        /* <DEDUP_REMOVED lines=9> */
[----:B------:R-:W-:Y:S01]  /*33b0*/  VIADD R9, R0, 0x100 ;  /* 0x0000010000097836 */ /* 0x000fe20000000000 */
[----:B------:R-:W-:Y:S01]  /*33c0*/  UISETP.GE.U32.AND UP0, UPT, UR4, 0xa00, UPT ;  /* 0x00000a000400788c */ /* 0x000fe2000bf06070 */
[----:B---3--:R-:W-:-:S04]  /*33d0*/  FSETP.GEU.AND P0, PT, R4, R5, PT ;  /* 0x000000050400720b */ /* 0x008fc80003f0e000 */
[----:B------:R-:W-:Y:S01]  /*33e0*/  FSEL R4, R4, R5, P0 ;  /* 0x0000000504047208 */ /* 0x000fe20000000000 */
[----:B------:R-:W-:-:S03]  /*33f0*/  VIADD R5, R0, 0x200 ;  /* 0x0000020000057836 */ /* 0x000fc60000000000 */
[----:B----4-:R-:W-:-:S04]  /*3400*/  FSETP.GEU.AND P2, PT, R4, R7, PT ;  /* 0x000000070400720b */ /* 0x010fc80003f4e000 */
[----:B------:R-:W-:-:S04]  /*3410*/  FSEL R7, R4, R7, P2 ;  /* 0x0000000704077208 */ /* 0x000fc80001000000 */
[----:B-----5:R-:W-:-:S04]  /*3420*/  FSETP.GEU.AND P3, PT, R7, R8, PT ;  /* 0x000000080700720b */ /* 0x020fc80003f6e000 */
[----:B------:R-:W-:Y:S02]  /*3430*/  FSEL R7, R7, R8, P3 ;  /* 0x0000000807077208 */ /* 0x000fe40001800000 */
        /* <DEDUP_REMOVED lines=11> */
[----:B------:R-:W-:Y:S01]  /*34f0*/  @P1 SEL R8, R5, R8, P0 ;  /* 0x0000000805081207 */ /* 0x000fe20000000000 */
[----:B------:R-:W-:Y:S01]  /*3500*/  IMAD.MOV.U32 R5, RZ, RZ, 0x500 ;  /* 0x00000500ff057424 */ /* 0x000fe200078e00ff */
[----:B------:R-:W-:Y:S02]  /*3510*/  @P1 FSEL R6, R7, R6, P0 ;  /* 0x0000000607061208 */ /* 0x000fe40000000000 */
[----:B------:R-:W-:Y:S01]  /*3520*/  @P1 SEL R9, R4, R9, P0 ;  /* 0x0000000904091207 */ /* 0x000fe20000000000 */
[----:B------:R-:W-:Y:S06]  /*3530*/  BRA.U !UP0, `(.L_x_647) ;  /* 0x0000000508047547 */ /* 0x000fec000b800000 */
[----:B------:R-:W-:Y:S01]  /*3540*/  IMAD.MOV.U32 R10, RZ, RZ, R6 ;  /* 0x000000ffff0a7224 */ /* 0x000fe200078e0006 */
[----:B------:R-:W0:Y:S01]  /*3550*/  LDCU UR4, c[0x0][0x398] ;  /* 0x00007300ff0477ac */ /* 0x000e220008000800 */
[----:B------:R-:W-:Y:S02]  /*3560*/  IMAD.MOV.U32 R21, RZ, RZ, R8 ;  /* 0x000000ffff157224 */ /* 0x000fe400078e0008 */
[----:B------:R-:W-:Y:S01]  /*3570*/  IMAD.MOV.U32 R20, RZ, RZ, R9 ;  /* 0x000000ffff147224 */ /* 0x000fe200078e0009 */
[----:B------:R-:W1:Y:S01]  /*3580*/  LDCU.64 UR6, c[0x0][0x388] ;  /* 0x00007100ff0677ac */ /* 0x000e620008000a00 */
[----:B------:R-:W-:-:S07]  /*3590*/  IMAD.MOV.U32 R7, RZ, RZ, 0x500 ;  /* 0x00000500ff077424 */ /* 0x000fce00078e00ff */
.L_x_648:
[----:B------:R-:W-:-:S05]  /*35a0*/  IMAD.WIDE.U32 R4, R7, 0x4, R2 ;  /* 0x0000000407047825 */ /* 0x000fca00078e0002 */
[----:B------:R-:W2:Y:S04]  /*35b0*/  LDG.E R11, desc[UR8][R4.64] ;  /* 0x00000008040b7981 */ /* 0x000ea8000c1e1900 */
[----:B------:R-:W3:Y:S04]  /*35c0*/  LDG.E R12, desc[UR8][R4.64+0x400] ;  /* 0x00040008040c7981 */ /* 0x000ee8000c1e1900 */
[----:B------:R-:W4:Y:S04]  /*35d0*/  LDG.E R13, desc[UR8][R4.64+0x800] ;  /* 0x00080008040d7981 */ /* 0x000f28000c1e1900 */
[----:B------:R-:W5:Y:S04]  /*35e0*/  LDG.E R14, desc[UR8][R4.64+0xc00] ;  /* 0x000c0008040e7981 */ /* 0x000f68000c1e1900 */
[----:B------:R0:W5:Y:S01]  /*35f0*/  LDG.E R6, desc[UR8][R4.64+0x1000] ;  /* 0x0010000804067981 */ /* 0x000162000c1e1900 */
[----:B-1----:R-:W-:-:S04]  /*3600*/  IADD3 R18, P0, P1, R0, UR6, R7 ;  /* 0x0000000600127c10 */ /* 0x002fc8000f91e007 */
[----:B------:R-:W-:Y:S02]  /*3610*/  IADD3.X R19, PT, PT, RZ, UR7, RZ, P0, P1 ;  /* 0x00000007ff137c10 */ /* 0x000fe400087e24ff */
[C---:B------:R-:W-:Y:S02]  /*3620*/  IADD3 R17, P3, PT, R18.reuse, 0x100, RZ ;  /* 0x0000010012117810 */ /* 0x040fe40007f7e0ff */
[C---:B------:R-:W-:Y:S02]  /*3630*/  IADD3 R15, P5, PT, R18.reuse, 0x300, RZ ;  /* 0x00000300120f7810 */ /* 0x040fe40007fbe0ff */
[----:B------:R-:W-:Y:S01]  /*3640*/  IADD3 R8, P6, PT, R18, 0x400, RZ ;  /* 0x0000040012087810 */ /* 0x000fe20007fde0ff */
[--C-:B------:R-:W-:Y:S02]  /*3650*/  IMAD.X R16, RZ, RZ, R19.reuse, P3 ;  /* 0x000000ffff107224 */ /* 0x100fe400018e0613 */
[--C-:B0-----:R-:W-:Y:S02]  /*3660*/  IMAD.X R4, RZ, RZ, R19.reuse, P5 ;  /* 0x000000ffff047224 */ /* 0x101fe400028e0613 */
        /* <DEDUP_REMOVED lines=23> */
[----:B-----5:R-:W-:Y:S02]  /*37e0*/  FSETP.GEU.AND P1, PT, R13, R14, PT ;  /* 0x0000000e0d00720b */ /* 0x020fe40003f2e000 */
[----:B------:R-:W-:-:S11]  /*37f0*/  @P2 SEL R5, R16, R5, P0 ;  /* 0x0000000510052207 */ /* 0x000fd60000000000 */
[----:B------:R-:W-:-:S04]  /*3800*/  @P1 ISETP.GE.U32.AND P0, PT, R10, R15, PT ;  /* 0x0000000f0a00120c */ /* 0x000fc80003f06070 */
[----:B------:R-:W-:-:S04]  /*3810*/  @P1 ISETP.GE.AND.EX P0, PT, R5, R4, PT, P0 ;  /* 0x000000040500120c */ /* 0x000fc80003f06300 */
[----:B------:R-:W-:-:S04]  /*3820*/  @P1 FSETP.LT.OR P0, PT, R14, R13, !P0 ;  /* 0x0000000d0e00120b */ /* 0x000fc80004701400 */
[----:B------:R-:W-:Y:S02]  /*3830*/  @P1 FSEL R14, R13, R14, P0 ;  /* 0x0000000e0d0e1208 */ /* 0x000fe40000000000 */
[----:B------:R-:W-:Y:S01]  /*3840*/  @P1 SEL R15, R10, R15, P0 ;  /* 0x0000000f0a0f1207 */ /* 0x000fe20000000000 */
[----:B------:R-:W-:Y:S01]  /*3850*/  VIADD R10, R7, 0xa00 ;  /* 0x00000a00070a7836 */ /* 0x000fe20000000000 */
[----:B------:R-:W-:Y:S02]  /*3860*/  FSETP.GEU.AND P2, PT, R14, R6, PT ;  /* 0x000000060e00720b */ /* 0x000fe40003f4e000 */
[----:B------:R-:W-:Y:S01]  /*3870*/  @P1 SEL R4, R5, R4, P0 ;  /* 0x0000000405041207 */ /* 0x000fe20000000000 */
[----:B------:R-:W-:Y:S01]  /*3880*/  VIADD R5, R7, 0x500 ;  /* 0x0000050007057836 */ /* 0x000fe20000000000 */
[----:B------:R-:W-:-:S03]  /*3890*/  ISETP.GT.AND P1, PT, R10, UR4, PT ;  /* 0x000000040a007c0c */ /* 0x000fc6000bf24270 */
[----:B------:R-:W-:-:S06]  /*38a0*/  IMAD.MOV.U32 R7, RZ, RZ, R5 ;  /* 0x000000ffff077224 */ /* 0x000fcc00078e0005 */
        /* <DEDUP_REMOVED lines=10> */
.L_x_647:
        /* <DEDUP_REMOVED lines=14> */
[----:B------:R-:W-:Y:S01]  /*3a30*/  IMAD.IADD R11, R0, 0x1, R5 ;  /* 0x00000001000b7824 */ /* 0x000fe200078e0205 */
[----:B------:R-:W-:-:S04]  /*3a40*/  LEA.HI R4, R13, 0x1, RZ, 0x18 ;  /* 0x000000010d047811 */ /* 0x000fc800078fc0ff */
[----:B------:R-:W-:Y:S01]  /*3a50*/  LOP3.LUT R10, R4, 0x3, RZ, 0xc0, !PT ;  /* 0x00000003040a7812 */ /* 0x000fe200078ec0ff */
[----:B------:R-:W-:-:S04]  /*3a60*/  IMAD.MOV.U32 R4, RZ, RZ, R0 ;  /* 0x000000ffff047224 */ /* 0x000fc800078e0000 */
[----:B------:R-:W-:Y:S02]  /*3a70*/  IMAD.MOV R10, RZ, RZ, -R10 ;  /* 0x000000ffff0a7224 */ /* 0x000fe400078e0a0a */
[C---:B0-----:R-:W-:Y:S01]  /*3a80*/  IMAD.WIDE.U32 R2, R11.reuse, 0x4, R2 ;  /* 0x000000040b027825 */ /* 0x041fe200078e0002 */
[----:B------:R-:W-:-:S05]  /*3a90*/  IADD3 R11, P0, PT, R11, UR6, RZ ;  /* 0x000000060b0b7c10 */ /* 0x000fca000ff1e0ff */
[----:B------:R-:W-:-:S08]  /*3aa0*/  IMAD.X R12, RZ, RZ, UR7, P0 ;  /* 0x00000007ff0c7e24 */ /* 0x000fd000080e06ff */
.L_x_655:
[----:B------:R0:W2:Y:S01]  /*3ab0*/  LDG.E R17, desc[UR8][R2.64] ;  /* 0x0000000802117981 */ /* 0x0000a2000c1e1900 */
[----:B------:R-:W-:Y:S01]  /*3ac0*/  VIADD R10, R10, 0x1 ;  /* 0x000000010a0a7836 */ /* 0x000fe20000000000 */
[----:B------:R-:W-:Y:S01]  /*3ad0*/  BSSY.RECONVERGENT B3, `(.L_x_653) ;  /* 0x0000016000037945 */ /* 0x000fe20003800200 */
[----:B------:R-:W-:Y:S02]  /*3ae0*/  IMAD.MOV.U32 R14, RZ, RZ, R8 ;  /* 0x000000ffff0e7224 */ /* 0x000fe400078e0008 */
[----:B------:R-:W-:Y:S01]  /*3af0*/  IMAD.MOV.U32 R15, RZ, RZ, R9 ;  /* 0x000000ffff0f7224 */ /* 0x000fe200078e0009 */
[----:B------:R-:W-:Y:S01]  /*3b00*/  ISETP.NE.AND P2, PT, R10, RZ, PT ;  /* 0x000000ff0a00720c */ /* 0x000fe20003f45270 */
[----:B------:R-:W-:Y:S02]  /*3b10*/  IMAD.MOV.U32 R16, RZ, RZ, R6 ;  /* 0x000000ffff107224 */ /* 0x000fe400078e0006 */
        /* <DEDUP_REMOVED lines=17> */
.L_x_654:
[----:B------:R-:W-:Y:S05]  /*3c30*/  BSYNC.RECONVERGENT B3 ;  /* 0x0000000000037941 */ /* 0x000fea0003800200 */
.L_x_653:
[----:B------:R-:W-:Y:S01]  /*3c40*/  IADD3 R11, P0, PT, R11, 0x100, RZ ;  /* 0x000001000b0b7810 */ /* 0x000fe20007f1e0ff */
[----:B------:R-:W-:Y:S02]  /*3c50*/  VIADD R4, R4, 0x100 ;  /* 0x0000010004047836 */ /* 0x000fe40000000000 */
[----:B------:R-:W-:Y:S02]  /*3c60*/  IMAD.X R3, RZ, RZ, R3, P3 ;  /* 0x000000ffff037224 */ /* 0x000fe400018e0603 */
[----:B------:R-:W-:Y:S01]  /*3c70*/  IMAD.X R12, RZ, RZ, R12, P0 ;  /* 0x000000ffff0c7224 */ /* 0x000fe200000e060c */
[----:B------:R-:W-:Y:S07]  /*3c80*/  @P2 BRA `(.L_x_655) ;  /* 0xfffffffc00882947 */ /* 0x000fee000383ffff */
.L_x_652:
[----:B------:R-:W-:Y:S05]  /*3c90*/  BSYNC.RECONVERGENT B2 ;  /* 0x0000000000027941 */ /* 0x000fea0003800200 */
.L_x_651:
[----:B------:R-:W-:-:S13]  /*3ca0*/  ISETP.GE.U32.AND P0, PT, R13, 0x300, PT ;  /* 0x000003000d00780c */ /* 0x000fda0003f06070 */
[----:B------:R-:W-:Y:S05]  /*3cb0*/  @!P0 BRA `(.L_x_650) ;  /* 0x0000000400bc8947 */ /* 0x000fea0003800000 */
[----:B------:R-:W0:Y:S01]  /*3cc0*/  LDCU.128 UR12, c[0x0][0x380] ;  /* 0x00007000ff0c77ac */ /* 0x000e220008000c00 */
[----:B------:R-:W1:Y:S01]  /*3cd0*/  LDC.64 R14, c[0x0][0x380] ;  /* 0x0000e000ff0e7b82 */ /* 0x000e620000000a00 */
[C---:B------:R-:W-:Y:S01]  /*3ce0*/  IADD3 R12, P1, PT, R4.reuse, R5, RZ ;  /* 0x00000005040c7210 */ /* 0x040fe20007f3e0ff */
[C---:B------:R-:W-:Y:S02]  /*3cf0*/  IMAD.IADD R10, R4.reuse, 0x1, R5 ;  /* 0x00000001040a7824 */ /* 0x040fe400078e0205 */
[----:B------:R-:W-:Y:S02]  /*3d00*/  VIADD R13, R4, 0x200 ;  /* 0x00000200040d7836 */ /* 0x000fe40000000000 */
[----:B------:R-:W-:Y:S02]  /*3d10*/  IMAD.X R5, RZ, RZ, RZ, P1 ;  /* 0x000000ffff057224 */ /* 0x000fe400008e06ff */
[----:B------:R-:W2:Y:S01]  /*3d20*/  LDC.64 R2, c[0x0][0x388] ;  /* 0x0000e200ff027b82 */ /* 0x000ea20000000a00 */
[----:B0-----:R-:W-:-:S02]  /*3d30*/  LEA R17, P2, R12, UR12, 0x2 ;  /* 0x0000000c0c117c11 */ /* 0x001fc4000f8410ff */
[----:B------:R-:W-:Y:S02]  /*3d40*/  IADD3 R11, P0, PT, R10, UR14, RZ ;  /* 0x0000000e0a0b7c10 */ /* 0x000fe4000ff1e0ff */
[----:B------:R-:W-:Y:S02]  /*3d50*/  IADD3 R17, P1, PT, R17, 0xc00, RZ ;  /* 0x00000c0011117810 */ /* 0x000fe40007f3e0ff */
[----:B------:R-:W-:Y:S01]  /*3d60*/  LEA.HI.X R5, R12, UR13, R5, 0x2, P2 ;  /* 0x0000000d0c057c11 */ /* 0x000fe200090f1405 */
[----:B-1----:R-:W-:-:S04]  /*3d70*/  IMAD.WIDE.U32 R14, R10, 0x4, R14 ;  /* 0x000000040a0e7825 */ /* 0x002fc800078e000e */
[----:B------:R-:W-:Y:S02]  /*3d80*/  IMAD.X R12, RZ, RZ, UR15, P0 ;  /* 0x0000000fff0c7e24 */ /* 0x000fe400080e06ff */
[----:B------:R-:W-:-:S07]  /*3d90*/  IMAD.X R5, RZ, RZ, R5, P1 ;  /* 0x000000ffff057224 */ /* 0x000fce00008e0605 */
.L_x_664:
[----:B------:R-:W3:Y:S01]  /*3da0*/  LDG.E R23, desc[UR8][R14.64] ;  /* 0x000000080e177981 */ /* 0x000ee2000c1e1900 */
[----:B------:R-:W-:-:S05]  /*3db0*/  IMAD.MOV.U32 R4, RZ, RZ, R17 ;  /* 0x000000ffff047224 */ /* 0x000fca00078e0011 */
[----:B------:R0:W5:Y:S04]  /*3dc0*/  LDG.E R25, desc[UR8][R4.64+-0x800] ;  /* 0xfff8000804197981 */ /* 0x000168000c1e1900 */
[----:B------:R0:W5:Y:S04]  /*3dd0*/  LDG.E R16, desc[UR8][R4.64+-0x400] ;  /* 0xfffc000804107981 */ /* 0x000168000c1e1900 */
[----:B------:R0:W5:Y:S01]  /*3de0*/  LDG.E R17, desc[UR8][R4.64] ;  /* 0x0000000804117981 */ /* 0x000162000c1e1900 */
[----:B------:R-:W-:Y:S01]  /*3df0*/  BSSY.RECONVERGENT B2, `(.L_x_656) ;  /* 0x0000012000027945 */ /* 0x000fe20003800200 */
[----:B------:R-:W-:-:S02]  /*3e00*/  IMAD.MOV.U32 R20, RZ, RZ, R11 ;  /* 0x000000ffff147224 */ /* 0x000fc400078e000b */
[----:B------:R-:W-:Y:S02]  /*3e10*/  IMAD.MOV.U32 R21, RZ, RZ, R12 ;  /* 0x000000ffff157224 */ /* 0x000fe400078e000c */
[----:B------:R-:W-:Y:S01]  /*3e20*/  VIADD R19, R10, 0x100 ;  /* 0x000001000a137836 */ /* 0x000fe20000000000 */
[----:B---3--:R-:W-:Y:S01]  /*3e30*/  FSETP.GEU.AND P0, PT, R6, R23, PT ;  /* 0x000000170600720b */ /* 0x008fe20003f0e000 */
        /* <DEDUP_REMOVED lines=13> */
.L_x_657:
[----:B------:R-:W-:Y:S05]  /*3f10*/  BSYNC.RECONVERGENT B2 ;  /* 0x0000000000027941 */ /* 0x000fea0003800200 */
.L_x_656:
[----:B-----5:R-:W-:Y:S01]  /*3f20*/  FSETP.GEU.AND P0, PT, R18, R25, PT ;  /* 0x000000191200720b */ /* 0x020fe20003f0e000 */
[----:B------:R-:W-:Y:S01]  /*3f30*/  BSSY.RECONVERGENT B2, `(.L_x_658) ;  /* 0x0000013000027945 */ /* 0x000fe20003800200 */
[----:B--2---:R-:W-:Y:S01]  /*3f40*/  IADD3 R23, P1, PT, R19, R2, RZ ;  /* 0x0000000213177210 */ /* 0x004fe20007f3e0ff */
[----:B------:R-:W-:Y:S02]  /*3f50*/  VIADD R19, R10, 0x200 ;  /* 0x000002000a137836 */ /* 0x000fe40000000000 */
[----:B------:R-:W-:Y:S02]  /*3f60*/  IMAD.MOV.U32 R9, RZ, RZ, R25 ;  /* 0x000000ffff097224 */ /* 0x000fe400078e0019 */
[----:B------:R-:W-:Y:S02]  /*3f70*/  IMAD.X R22, RZ, RZ, R3, P1 ;  /* 0x000000ffff167224 */ /* 0x000fe400008e0603 */
[----:B------:R-:W-:Y:S02]  /*3f80*/  IMAD.MOV.U32 R8, RZ, RZ, R23 ;  /* 0x000000ffff087224 */ /* 0x000fe400078e0017 */
[----:B------:R-:W-:-:S02]  /*3f90*/  IMAD.MOV.U32 R6, RZ, RZ, R22 ;  /* 0x000000ffff067224 */ /* 0x000fc400078e0016 */
        /* <DEDUP_REMOVED lines=12> */
.L_x_659:
[----:B------:R-:W-:Y:S05]  /*4060*/  BSYNC.RECONVERGENT B2 ;  /* 0x0000000000027941 */ /* 0x000fea0003800200 */
.L_x_658:
[----:B------:R-:W-:Y:S01]  /*4070*/  FSETP.GEU.AND P0, PT, R9, R16, PT ;  /* 0x000000100900720b */ /* 0x000fe20003f0e000 */
[----:B------:R-:W-:Y:S01]  /*4080*/  VIADD R21, R10, 0x300 ;  /* 0x000003000a157836 */ /* 0x000fe20000000000 */
[-C--:B------:R-:W-:Y:S01]  /*4090*/  IADD3 R23, P1, PT, R19, R2.reuse, RZ ;  /* 0x0000000213177210 */ /* 0x080fe20007f3e0ff */
[----:B------:R-:W-:Y:S01]  /*40a0*/  BSSY.RECONVERGENT B2, `(.L_x_660) ;  /* 0x0000012000027945 */ /* 0x000fe20003800200 */
[----:B------:R-:W-:Y:S02]  /*40b0*/  IMAD.MOV.U32 R18, RZ, RZ, R16 ;  /* 0x000000ffff127224 */ /* 0x000fe400078e0010 */
[----:B------:R-:W-:Y:S01]  /*40c0*/  IADD3 R22, P2, PT, R21, R2, RZ ;  /* 0x0000000215167210 */ /* 0x000fe20007f5e0ff */
[----:B------:R-:W-:Y:S02]  /*40d0*/  IMAD.X R21, RZ, RZ, R3, P1 ;  /* 0x000000ffff157224 */ /* 0x000fe400008e0603 */
[----:B------:R-:W-:Y:S02]  /*40e0*/  IMAD.MOV.U32 R19, RZ, RZ, R23 ;  /* 0x000000ffff137224 */ /* 0x000fe400078e0017 */
[----:B------:R-:W-:-:S02]  /*40f0*/  IMAD.MOV.U32 R20, RZ, RZ, R21 ;  /* 0x000000ffff147224 */ /* 0x000fc400078e0015 */
        /* <DEDUP_REMOVED lines=12> */
.L_x_661:
[----:B------:R-:W-:Y:S05]  /*41c0*/  BSYNC.RECONVERGENT B2 ;  /* 0x0000000000027941 */ /* 0x000fea0003800200 */
.L_x_660:
[----:B------:R-:W-:Y:S01]  /*41d0*/  FSETP.GEU.AND P0, PT, R18, R17, PT ;  /* 0x000000111200720b */ /* 0x000fe20003f0e000 */
[----:B------:R-:W-:Y:S01]  /*41e0*/  IMAD.X R21, RZ, RZ, R3, P2 ;  /* 0x000000ffff157224 */ /* 0x000fe200010e0603 */
[----:B------:R-:W-:Y:S01]  /*41f0*/  BSSY.RECONVERGENT B2, `(.L_x_662) ;  /* 0x0000010000027945 */ /* 0x000fe20003800200 */
        /* <DEDUP_REMOVED lines=15> */
.L_x_663:
[----:B------:R-:W-:Y:S05]  /*42f0*/  BSYNC.RECONVERGENT B2 ;  /* 0x0000000000027941 */ /* 0x000fea0003800200 */
.L_x_662:
[C---:B------:R-:W-:Y:S01]  /*4300*/  VIADD R16, R13.reuse, 0x200 ;  /* 0x000002000d107836 */ /* 0x040fe20000000000 */
[----:B------:R-:W-:Y:S01]  /*4310*/  IADD3 R17, P2, PT, R4, 0x1000, RZ ;  /* 0x0000100004117810 */ /* 0x000fe20007f5e0ff */
[----:B------:R-:W-:Y:S01]  /*4320*/  VIADD R13, R13, 0x400 ;  /* 0x000004000d0d7836 */ /* 0x000fe20000000000 */
[----:B------:R-:W-:Y:S01]  /*4330*/  IADD3 R11, P1, PT, R11, 0x400, RZ ;  /* 0x000004000b0b7810 */ /* 0x000fe20007f3e0ff */
[----:B------:R-:W-:Y:S01]  /*4340*/  VIADD R10, R10, 0x400 ;  /* 0x000004000a0a7836 */ /* 0x000fe20000000000 */
[----:B------:R-:W-:Y:S01]  /*4350*/  ISETP.GE.AND P0, PT, R16, R7, PT ;  /* 0x000000071000720c */ /* 0x000fe20003f06270 */
[----:B------:R-:W-:Y:S01]  /*4360*/  IMAD.X R5, RZ, RZ, R5, P2 ;  /* 0x000000ffff057224 */ /* 0x000fe200010e0605 */
[----:B------:R-:W-:Y:S01]  /*4370*/  IADD3 R14, P2, PT, R14, 0x1000, RZ ;  /* 0x000010000e0e7810 */ /* 0x000fe20007f5e0ff */
[----:B------:R-:W-:-:S04]  /*4380*/  IMAD.X R12, RZ, RZ, R12, P1 ;  /* 0x000000ffff0c7224 */ /* 0x000fc800008e060c */
[----:B------:R-:W-:-:S06]  /*4390*/  IMAD.X R15, RZ, RZ, R15, P2 ;  /* 0x000000ffff0f7224 */ /* 0x000fcc00010e060f */
[----:B------:R-:W-:Y:S05]  /*43a0*/  @!P0 BRA `(.L_x_664) ;  /* 0xfffffff8007c8947 */ /* 0x000fea000383ffff */
.L_x_650:
[----:B------:R-:W-:Y:S05]  /*43b0*/  BSYNC.RECONVERGENT B1 ;  /* 0x0000000000017941 */ /* 0x000fea0003800200 */
.L_x_649:
        /* <DEDUP_REMOVED lines=31> */
.L_x_666:
[----:B------:R-:W-:Y:S05]  /*45b0*/  BSYNC.RECONVERGENT B1 ;  /* 0x0000000000017941 */ /* 0x000fea0003800200 */
.L_x_665:
        /* <DEDUP_REMOVED lines=24> */
.L_x_668:
[----:B------:R-:W-:Y:S05]  /*4740*/  BSYNC.RECONVERGENT B1 ;  /* 0x0000000000017941 */ /* 0x000fea0003800200 */
.L_x_667:
[----:B------:R4:W3:Y:S01]  /*4750*/  SHFL.DOWN PT, R8, R3, 0x4, 0x1f ;  /* 0x08801f0003087f89 */ /* 0x0008e200000e0000 */
[----:B------:R-:W-:Y:S01]  /*4760*/  BSSY.RECONVERGENT B1, `(.L_x_669) ;  /* 0x0000017000017945 */ /* 0x000fe20003800200 */
[----:B0-----:R-:W-:Y:S02]  /*4770*/  IMAD.MOV.U32 R2, RZ, RZ, R3 ;  /* 0x000000ffff027224 */ /* 0x001fe400078e0003 */
[----:B-1----:R4:W0:Y:S01]  /*4780*/  SHFL.DOWN PT, R9, R4, 0x4, 0x1f ;  /* 0x08801f0004097f89 */ /* 0x00282200000e0000 */
[----:B--2---:R-:W-:Y:S02]  /*4790*/  IMAD.MOV.U32 R6, RZ, RZ, R4 ;  /* 0x000000ffff067224 */ /* 0x004fe400078e0004 */
[----:B------:R-:W-:Y:S01]  /*47a0*/  IMAD.MOV.U32 R7, RZ, RZ, R5 ;  /* 0x000000ffff077224 */ /* 0x000fe200078e0005 */
[----:B------:R4:W1:Y:S01]  /*47b0*/  SHFL.DOWN PT, R10, R5, 0x4, 0x1f ;  /* 0x08801f00050a7f89 */ /* 0x00086200000e0000 */
[----:B------:R-:W-:Y:S05]  /*47c0*/  @P5 BRA `(.L_x_670) ;  /* 0x0000000000405947 */ /* 0x000fea0003800000 */
[----:B---3--:R-:W-:Y:S01]  /*47d0*/  FSETP.GEU.AND P0, PT, R3, R8, PT ;  /* 0x000000080300720b */ /* 0x008fe20003f0e000 */
        /* <DEDUP_REMOVED lines=15> */
.L_x_670:
[----:B------:R-:W-:Y:S05]  /*48d0*/  BSYNC.RECONVERGENT B1 ;  /* 0x0000000000017941 */ /* 0x000fea0003800200 */
.L_x_669:
        /* <DEDUP_REMOVED lines=24> */
.L_x_672:
[----:B------:R-:W-:Y:S05]  /*4a60*/  BSYNC.RECONVERGENT B1 ;  /* 0x0000000000017941 */ /* 0x000fea0003800200 */
.L_x_671:
[----:B0-----:R0:W0:Y:S01]  /*4a70*/  SHFL.DOWN PT, R2, R3, 0x10, 0x1f ;  /* 0x0a001f0003027f89 */ /* 0x00102200000e0000 */
[----:B------:R-:W-:Y:S01]  /*4a80*/  BSSY.RECONVERGENT B1, `(.L_x_673) ;  /* 0x0000017000017945 */ /* 0x000fe20003800200 */
[----:B----4-:R-:W-:Y:S02]  /*4a90*/  IMAD.MOV.U32 R8, RZ, RZ, R3 ;  /* 0x000000ffff087224 */ /* 0x010fe400078e0003 */
[----:B--2---:R2:W4:Y:S01]  /*4aa0*/  SHFL.DOWN PT, R9, R4, 0x10, 0x1f ;  /* 0x0a001f0004097f89 */ /* 0x00452200000e0000 */
[----:B------:R-:W-:Y:S02]  /*4ab0*/  IMAD.MOV.U32 R7, RZ, RZ, R4 ;  /* 0x000000ffff077224 */ /* 0x000fe400078e0004 */
[----:B------:R-:W-:Y:S01]  /*4ac0*/  IMAD.MOV.U32 R6, RZ, RZ, R5 ;  /* 0x000000ffff067224 */ /* 0x000fe200078e0005 */
[----:B-1----:R2:W1:Y:S01]  /*4ad0*/  SHFL.DOWN PT, R10, R5, 0x10, 0x1f ;  /* 0x0a001f00050a7f89 */ /* 0x00246200000e0000 */
[----:B------:R-:W-:Y:S05]  /*4ae0*/  @P3 BRA `(.L_x_674) ;  /* 0x0000000000403947 */ /* 0x000fea0003800000 */
[----:B0-----:R-:W-:Y:S01]  /*4af0*/  FSETP.GEU.AND P0, PT, R3, R2, PT ;  /* 0x000000020300720b */ /* 0x001fe20003f0e000 */
[----:B------:R-:W-:Y:S02]  /*4b00*/  IMAD.MOV.U32 R8, RZ, RZ, R2 ;  /* 0x000000ffff087224 */ /* 0x000fe400078e0002 */
[----:B----4-:R-:W-:Y:S02]  /*4b10*/  IMAD.MOV.U32 R7, RZ, RZ, R9 ;  /* 0x000000ffff077224 */ /* 0x010fe400078e0009 */
        /* <DEDUP_REMOVED lines=13> */
.L_x_674:
[----:B------:R-:W-:Y:S05]  /*4bf0*/  BSYNC.RECONVERGENT B1 ;  /* 0x0000000000017941 */ /* 0x000fea0003800200 */
.L_x_673:
        /* <DEDUP_REMOVED lines=12> */
.L_x_676:
[----:B------:R-:W-:Y:S05]  /*4cc0*/  BSYNC.RECONVERGENT B1 ;  /* 0x0000000000017941 */ /* 0x000fea0003800200 */
.L_x_675:
[----:B------:R-:W-:Y:S01]  /*4cd0*/  BAR.SYNC.DEFER_BLOCKING 0x0 ;  /* 0x0000000000007b1d */ /* 0x000fe20000010000 */
[----:B------:R-:W-:-:S13]  /*4ce0*/  ISETP.NE.AND P1, PT, R0, RZ, PT ;  /* 0x000000ff0000720c */ /* 0x000fda0003f25270 */
[----:B------:R-:W-:Y:S05]  /*4cf0*/  @P1 BRA `(.L_x_610) ;  /* 0x0000000800341947 */ /* 0x000fea0003800000 */
[----:B0-----:R-:W0:Y:S01]  /*4d00*/  S2R R3, SR_CgaCtaId ;  /* 0x0000000000037919 */ /* 0x001e220000008800 */
[----:B------:R-:W-:Y:S01]  /*4d10*/  MOV R0, 0x400 ;  /* 0x0000040000007802 */ /* 0x000fe20000000f00 */
[----:B------:R-:W-:Y:S03]  /*4d20*/  BSSY.RECONVERGENT B1, `(.L_x_677) ;  /* 0x0000016000017945 */ /* 0x000fe60003800200 */
[----:B0-----:R-:W-:-:S05]  /*4d30*/  LEA R24, R3, R0, 0x18 ;  /* 0x0000000003187211 */ /* 0x001fca00078ec0ff */
[----:B------:R-:W0:Y:S04]  /*4d40*/  LDS R3, [R24+0x18] ;  /* 0x0000180018037984 */ /* 0x000e280000000800 */
[----:B--2---:R-:W2:Y:S04]  /*4d50*/  LDS.64 R4, [R24+0x20] ;  /* 0x0000200018047984 */ /* 0x004ea80000000a00 */
[----:B------:R0:W1:Y:S04]  /*4d60*/  LDS R18, [R24+0x28] ;  /* 0x0000280018127984 */ /* 0x0000680000000800 */
[----:B------:R0:W1:Y:S02]  /*4d70*/  LDS R16, [R24+0x38] ;  /* 0x0000380018107984 */ /* 0x0000640000000800 */
[----:B0-----:R-:W-:Y:S01]  /*4d80*/  FSETP.GEU.AND P0, PT, R8, R3, PT ;  /* 0x000000030800720b */ /* 0x001fe20003f0e000 */
[----:B------:R-:W-:-:S02]  /*4d90*/  IMAD.MOV.U32 R19, RZ, RZ, R3 ;  /* 0x000000ffff137224 */ /* 0x000fc400078e0003 */
[----:B--2---:R-:W-:Y:S02]  /*4da0*/  IMAD.MOV.U32 R21, RZ, RZ, R4 ;  /* 0x000000ffff157224 */ /* 0x004fe400078e0004 */
[----:B------:R-:W-:-:S08]  /*4db0*/  IMAD.MOV.U32 R20, RZ, RZ, R5 ;  /* 0x000000ffff147224 */ /* 0x000fd000078e0005 */
[----:B-1----:R-:W-:Y:S05]  /*4dc0*/  @!P0 BRA `(.L_x_678) ;  /* 0x00000000002c8947 */ /* 0x002fea0003800000 */
        /* <DEDUP_REMOVED lines=11> */
.L_x_678:
[----:B------:R-:W-:Y:S05]  /*4e80*/  BSYNC.RECONVERGENT B1 ;  /* 0x0000000000017941 */ /* 0x000fea0003800200 */
.L_x_677:
        /* <DEDUP_REMOVED lines=8> */
[----:B------:R0:W1:Y:S04]  /*4f10*/  LDS.64 R6, [R24+0x40] ;  /* 0x0000400018067984 */ /* 0x0000680000000a00 */
[----:B----4-:R4:W1:Y:S04]  /*4f20*/  LDS.64 R8, [R24+0x50] ;  /* 0x0000500018087984 */ /* 0x0108680000000a00 */
[----:B---3--:R4:W3:Y:S04]  /*4f30*/  LDS.64 R10, [R24+0x60] ;  /* 0x00006000180a7984 */ /* 0x0088e80000000a00 */
        /* <DEDUP_REMOVED lines=16> */
.L_x_680:
[----:B------:R-:W-:Y:S05]  /*5040*/  BSYNC.RECONVERGENT B1 ;  /* 0x0000000000017941 */ /* 0x000fea0003800200 */
.L_x_679:
        /* <DEDUP_REMOVED lines=17> */
.L_x_682:
[----:B------:R-:W-:Y:S05]  /*5160*/  BSYNC.RECONVERGENT B1 ;  /* 0x0000000000017941 */ /* 0x000fea0003800200 */
.L_x_681:
        /* <DEDUP_REMOVED lines=17> */
.L_x_684:
[----:B------:R-:W-:Y:S05]  /*5280*/  BSYNC.RECONVERGENT B1 ;  /* 0x0000000000017941 */ /* 0x000fea0003800200 */
.L_x_683:
[----:B------:R-:W-:Y:S01]  /*5290*/  FSETP.GEU.AND P0, PT, R6, R15, PT ;  /* 0x0000000f0600720b */ /* 0x000fe20003f0e000 */
[----:B------:R-:W-:Y:S01]  /*52a0*/  BSSY.RECONVERGENT B1, `(.L_x_685) ;  /* 0x0000010000017945 */ /* 0x000fe20003800200 */
[----:B------:R-:W-:Y:S02]  /*52b0*/  IMAD.MOV.U32 R5, RZ, RZ, R15 ;  /* 0x000000ffff057224 */ /* 0x000fe400078e000f */
[----:B---3--:R-:W-:Y:S02]  /*52c0*/  IMAD.MOV.U32 R7, RZ, RZ, R10 ;  /* 0x000000ffff077224 */ /* 0x008fe400078e000a */
        /* <DEDUP_REMOVED lines=13> */
.L_x_686:
[----:B------:R-:W-:Y:S05]  /*53a0*/  BSYNC.RECONVERGENT B1 ;  /* 0x0000000000017941 */ /* 0x000fea0003800200 */
.L_x_685:
        /* <DEDUP_REMOVED lines=17> */
.L_x_688:
[----:B------:R-:W-:Y:S05]  /*54c0*/  BSYNC.RECONVERGENT B1 ;  /* 0x0000000000017941 */ /* 0x000fea0003800200 */
.L_x_687:
        /* <DEDUP_REMOVED lines=16> */
.L_x_610:
[----:B------:R-:W-:Y:S05]  /*55d0*/  BSYNC.RECONVERGENT B0 ;  /* 0x0000000000007941 */ /* 0x000fea0003800200 */
.L_x_577:
[----:B------:R-:W-:Y:S05]  /*55e0*/  @P1 EXIT ;  /* 0x000000000000194d */ /* 0x000fea0003800000 */
[----:B0-234-:R-:W0:Y:S01]  /*55f0*/  LDC.64 R2, c[0x0][0x390] ;  /* 0x0000e400ff027b82 */ /* 0x01de220000000a00 */
[----:B------:R-:W-:-:S04]  /*5600*/  LOP3.LUT R7, R7, R6, RZ, 0x3c, !PT ;  /* 0x0000000607077212 */ /* 0x000fc800078e3cff */
[----:B------:R-:W-:-:S04]  /*5610*/  LOP3.LUT R6, R7, R6, RZ, 0x3c, !PT ;  /* 0x0000000607067212 */ /* 0x000fc800078e3cff */
[----:B------:R-:W-:-:S05]  /*5620*/  LOP3.LUT R7, R7, R6, RZ, 0x3c, !PT ;  /* 0x0000000607077212 */ /* 0x000fca00078e3cff */
[----:B0-----:R-:W-:Y:S04]  /*5630*/  STG.E.64 desc[UR8][R2.64+0x8], R6 ;  /* 0x0000080602007986 */ /* 0x001fe8000c101b08 */
[----:B------:R-:W-:Y:S01]  /*5640*/  STG.E desc[UR8][R2.64], R8 ;  /* 0x0000000802007986 */ /* 0x000fe2000c101908 */
[----:B------:R-:W-:Y:S05]  /*5650*/  EXIT ;  /* 0x000000000000794d */ /* 0x000fea0003800000 */
.L_x_689:
        /* <DEDUP_REMOVED lines=10> */
.L_x_748:


//--------------------- .text._Z14max_idx_kernelIfEvPKT_iPi --------------------------
	.section	.text._Z14max_idx_kernelIfEvPKT_iPi,"ax",@progbits
	.align	128
        .global         _Z14max_idx_kernelIfEvPKT_iPi
        .type           _Z14max_idx_kernelIfEvPKT_iPi,@function
        .size           _Z14max_idx_kernelIfEvPKT_iPi,(.L_x_749 - _Z14max_idx_kernelIfEvPKT_iPi)
        .other          _Z14max_idx_kernelIfEvPKT_iPi,@"STO_CUDA_ENTRY STV_DEFAULT"
_Z14max_idx_kernelIfEvPKT_iPi:
.text._Z14max_idx_kernelIfEvPKT_iPi:
[----:B------:R-:W-:Y:S01]  /*0000*/  LDC R1, c[0x0][0x37c] ;  /* 0x0000df00ff017b82 */ /* 0x000fe20000000800 */
[----:B------:R-:W0:Y:S07]  /*0010*/  S2R R3, SR_TID.X ;  /* 0x0000000000037919 */ /* 0x000e2e0000002100 */
[----:B------:R-:W0:Y:S01]  /*0020*/  LDC R4, c[0x0][0x360] ;  /* 0x0000d800ff047b82 */ /* 0x000e220000000800 */
[----:B------:R-:W1:Y:S01]  /*0030*/  LDCU UR10, c[0x0][0x388] ;  /* 0x00007100ff0a77ac */ /* 0x000e620008000800 */
[----:B------:R-:W-:Y:S01]  /*0040*/  BSSY.RECONVERGENT B0, `(.L_x_690) ;  /* 0x0000018000007945 */ /* 0x000fe20003800200 */
[----:B------:R-:W0:Y:S01]  /*0050*/  S2R R0, SR_CTAID.X ;  /* 0x0000000000007919 */ /* 0x000e220000002500 */
[----:B------:R-:W-:Y:S01]  /*0060*/  IMAD.MOV.U32 R10, RZ, RZ, -0x1 ;  /* 0xffffffffff0a7424 */ /* 0x000fe200078e00ff */
[----:B------:R-:W-:Y:S01]  /*0070*/  UMOV UR4, 0x400 ;  /* 0x0000040000047882 */ /* 0x000fe20000000000 */
[----:B------:R-:W2:Y:S01]  /*0080*/  LDCU.64 UR6, c[0x0][0x358] ;  /* 0x00006b00ff0677ac */ /* 0x000ea20008000a00 */
[----:B------:R-:W-:Y:S01]  /*0090*/  IMAD.MOV.U32 R12, RZ, RZ, -0x40800000 ;  /* 0xbf800000ff0c7424 */ /* 0x000fe200078e00ff */
[----:B------:R-:W3:Y:S02]  /*00a0*/  S2UR UR5, SR_CgaCtaId ;  /* 0x00000000000579c3 */ /* 0x000ee40000008800 */
[----:B---3--:R-:W-:Y:S01]  /*00b0*/  ULEA UR9, UR5, UR4, 0x18 ;  /* 0x0000000405097291 */ /* 0x008fe2000f8ec0ff */
[----:B0-----:R-:W-:-:S05]  /*00c0*/  IMAD R2, R4, R0, R3 ;  /* 0x0000000004027224 */ /* 0x001fca00078e0203 */
[----:B-1----:R-:W-:-:S13]  /*00d0*/  ISETP.GE.AND P0, PT, R2, UR10, PT ;  /* 0x0000000a02007c0c */ /* 0x002fda000bf06270 */
[----:B--2---:R-:W-:Y:S05]  /*00e0*/  @P0 BRA `(.L_x_691) ;  /* 0x0000000000340947 */ /* 0x004fea0003800000 */
[----:B------:R-:W0:Y:S01]  /*00f0*/  LDC.64 R8, c[0x0][0x380] ;  /* 0x0000e000ff087b82 */ /* 0x000e220000000a00 */
[----:B------:R-:W1:Y:S01]  /*0100*/  LDCU UR8, c[0x0][0x370] ;  /* 0x00006e00ff0877ac */ /* 0x000e620008000800 */
[----:B------:R-:W-:Y:S02]  /*0110*/  IMAD.MOV.U32 R12, RZ, RZ, -0x40800000 ;  /* 0xbf800000ff0c7424 */ /* 0x000fe400078e00ff */
[----:B------:R-:W-:Y:S02]  /*0120*/  IMAD.MOV.U32 R10, RZ, RZ, -0x1 ;  /* 0xffffffffff0a7424 */ /* 0x000fe400078e00ff */
[----:B-1----:R-:W-:-:S07]  /*0130*/  IMAD R5, R4, UR8, RZ ;  /* 0x0000000804057c24 */ /* 0x002fce000f8e02ff */
.L_x_692:
[----:B0-----:R-:W-:-:S06]  /*0140*/  IMAD.WIDE R6, R2, 0x4, R8 ;  /* 0x0000000402067825 */ /* 0x001fcc00078e0208 */
[----:B------:R-:W2:Y:S02]  /*0150*/  LDG.E R7, desc[UR6][R6.64] ;  /* 0x0000000606077981 */ /* 0x000ea4000c1e1900 */
[----:B--2---:R-:W-:-:S04]  /*0160*/  FSETP.GT.AND P0, PT, R7, R12, PT ;  /* 0x0000000c0700720b */ /* 0x004fc80003f04000 */
[----:B------:R-:W-:Y:S01]  /*0170*/  SEL R10, R2, R10, P0 ;  /* 0x0000000a020a7207 */ /* 0x000fe20000000000 */
[----:B------:R-:W-:Y:S01]  /*0180*/  IMAD.IADD R2, R5, 0x1, R2 ;  /* 0x0000000105027824 */ /* 0x000fe200078e0202 */
[----:B------:R-:W-:-:S04]  /*0190*/  FSEL R12, R7, R12, P0 ;  /* 0x0000000c070c7208 */ /* 0x000fc80000000000 */
[----:B------:R-:W-:-:S13]  /*01a0*/  ISETP.GE.AND P1, PT, R2, UR10, PT ;  /* 0x0000000a02007c0c */ /* 0x000fda000bf26270 */
[----:B------:R-:W-:Y:S05]  /*01b0*/  @!P1 BRA `(.L_x_692) ;  /* 0xfffffffc00e09947 */ /* 0x000fea000383ffff */
.L_x_691:
[----:B------:R-:W-:Y:S05]  /*01c0*/  BSYNC.RECONVERGENT B0 ;  /* 0x0000000000007941 */ /* 0x000fea0003800200 */
.L_x_690:
[----:B------:R-:W-:Y:S01]  /*01d0*/  UIADD3 UR4, UPT, UPT, UR4, 0x400, URZ ;  /* 0x0000040004047890 */ /* 0x000fe2000fffe0ff */
[C---:B------:R-:W-:Y:S01]  /*01e0*/  ISETP.GT.U32.AND P6, PT, R3.reuse, 0x7f, PT ;  /* 0x0000007f0300780c */ /* 0x040fe20003fc4070 */
[----:B------:R-:W-:Y:S01]  /*01f0*/  STS [UR9+0x800], RZ ;  /* 0x000800ffff007988 */ /* 0x000fe20008000809 */
[C---:B------:R-:W-:Y:S01]  /*0200*/  LEA R5, R3.reuse, UR9, 0x2 ;  /* 0x0000000903057c11 */ /* 0x040fe2000f8e10ff */
[----:B------:R-:W-:Y:S01]  /*0210*/  ULEA UR4, UR5, UR4, 0x18 ;  /* 0x0000000405047291 */ /* 0x000fe2000f8ec0ff */
[----:B------:R-:W-:Y:S01]  /*0220*/  BSSY.RECONVERGENT B0, `(.L_x_693) ;  /* 0x0000013000007945 */ /* 0x000fe20003800200 */
[C---:B------:R-:W-:Y:S02]  /*0230*/  ISETP.GT.U32.AND P5, PT, R3.reuse, 0x3f, PT ;  /* 0x0000003f0300780c */ /* 0x040fe40003fa4070 */
[----:B------:R0:W-:Y:S01]  /*0240*/  STS [R5], R12 ;  /* 0x0000000c05007388 */ /* 0x0001e20000000800 */
[C---:B------:R-:W-:Y:S02]  /*0250*/  ISETP.GT.U32.AND P4, PT, R3.reuse, 0x1f, PT ;  /* 0x0000001f0300780c */ /* 0x040fe40003f84070 */
[----:B------:R-:W-:-:S02]  /*0260*/  LEA R7, R3, UR4, 0x2 ;  /* 0x0000000403077c11 */ /* 0x000fc4000f8e10ff */
[C---:B------:R-:W-:Y:S02]  /*0270*/  ISETP.GT.U32.AND P3, PT, R3.reuse, 0xf, PT ;  /* 0x0000000f0300780c */ /* 0x040fe40003f64070 */
[C---:B------:R-:W-:Y:S01]  /*0280*/  ISETP.GT.U32.AND P2, PT, R3.reuse, 0x7, PT ;  /* 0x000000070300780c */ /* 0x040fe20003f44070 */
[----:B------:R0:W-:Y:S01]  /*0290*/  STS [R7], R10 ;  /* 0x0000000a07007388 */ /* 0x0001e20000000800 */
[----:B------:R-:W-:Y:S01]  /*02a0*/  BAR.SYNC.DEFER_BLOCKING 0x0 ;  /* 0x0000000000007b1d */ /* 0x000fe20000010000 */
[C---:B------:R-:W-:Y:S02]  /*02b0*/  ISETP.GT.U32.AND P1, PT, R3.reuse, 0x3, PT ;  /* 0x000000030300780c */ /* 0x040fe40003f24070 */
[----:B------:R-:W-:-:S03]  /*02c0*/  ISETP.GT.U32.AND P0, PT, R3, 0x1, PT ;  /* 0x000000010300780c */ /* 0x000fc60003f04070 */
[----:B------:R-:W-:Y:S10]  /*02d0*/  @P6 BRA `(.L_x_694) ;  /* 0x00000000001c6947 */ /* 0x000ff40003800000 */
[----:B------:R-:W-:Y:S04]  /*02e0*/  LDS R2, [R5] ;  /* 0x0000000005027984 */ /* 0x000fe80000000800 */
[----:B------:R-:W1:Y:S02]  /*02f0*/  LDS R9, [R5+0x200] ;  /* 0x0002000005097984 */ /* 0x000e640000000800 */
[----:B-1----:R-:W-:-:S13]  /*0300*/  FSETP.GEU.AND P6, PT, R2, R9, PT ;  /* 0x000000090200720b */ /* 0x002fda0003fce000 */
[----:B------:R-:W1:Y:S04]  /*0310*/  @!P6 LDS R2, [R5+0x200] ;  /* 0x000200000502e984 */ /* 0x000e680000000800 */
[----:B-1----:R-:W-:Y:S04]  /*0320*/  @!P6 STS [R5], R2 ;  /* 0x000000020500e388 */ /* 0x002fe80000000800 */
[----:B------:R-:W1:Y:S04]  /*0330*/  @!P6 LDS R6, [R7+0x200] ;  /* 0x000200000706e984 */ /* 0x000e680000000800 */
[----:B-1----:R1:W-:Y:S02]  /*0340*/  @!P6 STS [R7], R6 ;  /* 0x000000060700e388 */ /* 0x0023e40000000800 */
.L_x_694:
[----:B------:R-:W-:Y:S05]  /*0350*/  BSYNC.RECONVERGENT B0 ;  /* 0x0000000000007941 */ /* 0x000fea0003800200 */
.L_x_693:
[----:B------:R-:W-:Y:S01]  /*0360*/  BAR.SYNC.DEFER_BLOCKING 0x0 ;  /* 0x0000000000007b1d */ /* 0x000fe20000010000 */
[----:B------:R-:W-:-:S05]  /*0370*/  ISETP.NE.AND P6, PT, R3, RZ, PT ;  /* 0x000000ff0300720c */ /* 0x000fca0003fc5270 */
[----:B------:R-:W-:Y:S04]  /*0380*/  BSSY.RECONVERGENT B0, `(.L_x_695) ;  /* 0x0000009000007945 */ /* 0x000fe80003800200 */
[----:B------:R-:W-:Y:S05]  /*0390*/  @P5 BRA `(.L_x_696) ;  /* 0x00000000001c5947 */ /* 0x000fea0003800000 */
[----:B------:R-:W-:Y:S04]  /*03a0*/  LDS R2, [R5] ;  /* 0x0000000005027984 */ /* 0x000fe80000000800 */
[----:B------:R-:W2:Y:S02]  /*03b0*/  LDS R9, [R5+0x100] ;  /* 0x0001000005097984 */ /* 0x000ea40000000800 */
[----:B--2---:R-:W-:-:S13]  /*03c0*/  FSETP.GEU.AND P5, PT, R2, R9, PT ;  /* 0x000000090200720b */ /* 0x004fda0003fae000 */
[----:B------:R-:W2:Y:S04]  /*03d0*/  @!P5 LDS R2, [R5+0x100] ;  /* 0x000100000502d984 */ /* 0x000ea80000000800 */
[----:B--2---:R-:W-:Y:S04]  /*03e0*/  @!P5 STS [R5], R2 ;  /* 0x000000020500d388 */ /* 0x004fe80000000800 */
[----:B-1----:R-:W1:Y:S04]  /*03f0*/  @!P5 LDS R6, [R7+0x100] ;  /* 0x000100000706d984 */ /* 0x002e680000000800 */
[----:B-1----:R2:W-:Y:S02]  /*0400*/  @!P5 STS [R7], R6 ;  /* 0x000000060700d388 */ /* 0x0025e40000000800 */
.L_x_696:
[----:B------:R-:W-:Y:S05]  /*0410*/  BSYNC.RECONVERGENT B0 ;  /* 0x0000000000007941 */ /* 0x000fea0003800200 */
.L_x_695:
[----:B------:R-:W-:Y:S06]  /*0420*/  BAR.SYNC.DEFER_BLOCKING 0x0 ;  /* 0x0000000000007b1d */ /* 0x000fec0000010000 */
[----:B------:R-:W-:Y:S04]  /*0430*/  BSSY.RECONVERGENT B0, `(.L_x_697) ;  /* 0x0000009000007945 */ /* 0x000fe80003800200 */
[----:B------:R-:W-:Y:S05]  /*0440*/  @P4 BRA `(.L_x_698) ;  /* 0x00000000001c4947 */ /* 0x000fea0003800000 */
[----:B------:R-:W-:Y:S04]  /*0450*/  LDS R2, [R5] ;  /* 0x0000000005027984 */ /* 0x000fe80000000800 */
[----:B------:R-:W3:Y:S02]  /*0460*/  LDS R9, [R5+0x80] ;  /* 0x0000800005097984 */ /* 0x000ee40000000800 */
[----:B---3--:R-:W-:-:S13]  /*0470*/  FSETP.GEU.AND P4, PT, R2, R9, PT ;  /* 0x000000090200720b */ /* 0x008fda0003f8e000 */
[----:B------:R-:W3:Y:S04]  /*0480*/  @!P4 LDS R2, [R5+0x80] ;  /* 0x000080000502c984 */ /* 0x000ee80000000800 */
[----:B---3--:R-:W-:Y:S04]  /*0490*/  @!P4 STS [R5], R2 ;  /* 0x000000020500c388 */ /* 0x008fe80000000800 */
[----:B-12---:R-:W1:Y:S04]  /*04a0*/  @!P4 LDS R6, [R7+0x80] ;  /* 0x000080000706c984 */ /* 0x006e680000000800 */
[----:B-1----:R3:W-:Y:S02]  /*04b0*/  @!P4 STS [R7], R6 ;  /* 0x000000060700c388 */ /* 0x0027e40000000800 */
.L_x_698:
[----:B------:R-:W-:Y:S05]  /*04c0*/  BSYNC.RECONVERGENT B0 ;  /* 0x0000000000007941 */ /* 0x000fea0003800200 */
.L_x_697:
[----:B------:R-:W-:Y:S06]  /*04d0*/  BAR.SYNC.DEFER_BLOCKING 0x0 ;  /* 0x0000000000007b1d */ /* 0x000fec0000010000 */
[----:B------:R-:W-:Y:S04]  /*04e0*/  BSSY.RECONVERGENT B0, `(.L_x_699) ;  /* 0x0000009000007945 */ /* 0x000fe80003800200 */
[----:B------:R-:W-:Y:S05]  /*04f0*/  @P3 BRA `(.L_x_700) ;  /* 0x00000000001c3947 */ /* 0x000fea0003800000 */
[----:B------:R-:W-:Y:S04]  /*0500*/  LDS R2, [R5] ;  /* 0x0000000005027984 */ /* 0x000fe80000000800 */
[----:B------:R-:W4:Y:S02]  /*0510*/  LDS R9, [R5+0x40] ;  /* 0x0000400005097984 */ /* 0x000f240000000800 */
[----:B----4-:R-:W-:-:S13]  /*0520*/  FSETP.GEU.AND P3, PT, R2, R9, PT ;  /* 0x000000090200720b */ /* 0x010fda0003f6e000 */
[----:B------:R-:W4:Y:S04]  /*0530*/  @!P3 LDS R2, [R5+0x40] ;  /* 0x000040000502b984 */ /* 0x000f280000000800 */
[----:B----4-:R-:W-:Y:S04]  /*0540*/  @!P3 STS [R5], R2 ;  /* 0x000000020500b388 */ /* 0x010fe80000000800 */
[----:B-123--:R-:W1:Y:S04]  /*0550*/  @!P3 LDS R6, [R7+0x40] ;  /* 0x000040000706b984 */ /* 0x00ee680000000800 */
[----:B-1----:R4:W-:Y:S02]  /*0560*/  @!P3 STS [R7], R6 ;  /* 0x000000060700b388 */ /* 0x0029e40000000800 */
.L_x_700:
[----:B------:R-:W-:Y:S05]  /*0570*/  BSYNC.RECONVERGENT B0 ;  /* 0x0000000000007941 */ /* 0x000fea0003800200 */
.L_x_699:
[----:B------:R-:W-:Y:S06]  /*0580*/  BAR.SYNC.DEFER_BLOCKING 0x0 ;  /* 0x0000000000007b1d */ /* 0x000fec0000010000 */
[----:B------:R-:W-:Y:S04]  /*0590*/  BSSY.RECONVERGENT B0, `(.L_x_701) ;  /* 0x0000009000007945 */ /* 0x000fe80003800200 */
[----:B------:R-:W-:Y:S05]  /*05a0*/  @P2 BRA `(.L_x_702) ;  /* 0x00000000001c2947 */ /* 0x000fea0003800000 */
[----:B------:R-:W-:Y:S04]  /*05b0*/  LDS R2, [R5] ;  /* 0x0000000005027984 */ /* 0x000fe80000000800 */
[----:B------:R-:W5:Y:S02]  /*05c0*/  LDS R9, [R5+0x20] ;  /* 0x0000200005097984 */ /* 0x000f640000000800 */
[----:B-----5:R-:W-:-:S13]  /*05d0*/  FSETP.GEU.AND P2, PT, R2, R9, PT ;  /* 0x000000090200720b */ /* 0x020fda0003f4e000 */
[----:B------:R-:W5:Y:S04]  /*05e0*/  @!P2 LDS R2, [R5+0x20] ;  /* 0x000020000502a984 */ /* 0x000f680000000800 */
[----:B-----5:R-:W-:Y:S04]  /*05f0*/  @!P2 STS [R5], R2 ;  /* 0x000000020500a388 */ /* 0x020fe80000000800 */
[----:B-1234-:R-:W1:Y:S04]  /*0600*/  @!P2 LDS R6, [R7+0x20] ;  /* 0x000020000706a984 */ /* 0x01ee680000000800 */
[----:B-1----:R1:W-:Y:S02]  /*0610*/  @!P2 STS [R7], R6 ;  /* 0x000000060700a388 */ /* 0x0023e40000000800 */
.L_x_702:
[----:B------:R-:W-:Y:S05]  /*0620*/  BSYNC.RECONVERGENT B0 ;  /* 0x0000000000007941 */ /* 0x000fea0003800200 */
.L_x_701:
        /* <DEDUP_REMOVED lines=10> */
.L_x_704:
[----:B------:R-:W-:Y:S05]  /*06d0*/  BSYNC.RECONVERGENT B0 ;  /* 0x0000000000007941 */ /* 0x000fea0003800200 */
.L_x_703:
        /* <DEDUP_REMOVED lines=10> */
.L_x_706:
[----:B------:R-:W-:Y:S05]  /*0780*/  BSYNC.RECONVERGENT B0 ;  /* 0x0000000000007941 */ /* 0x000fea0003800200 */
.L_x_705:
[----:B------:R-:W-:Y:S06]  /*0790*/  BAR.SYNC.DEFER_BLOCKING 0x0 ;  /* 0x0000000000007b1d */ /* 0x000fec0000010000 */
[----:B------:R-:W-:Y:S04]  /*07a0*/  BSSY.RECONVERGENT B0, `(.L_x_707) ;  /* 0x0000009000007945 */ /* 0x000fe80003800200 */
[----:B------:R-:W-:Y:S05]  /*07b0*/  @P6 BRA `(.L_x_708) ;  /* 0x00000000001c6947 */ /* 0x000fea0003800000 */
[----:B------:R-:W-:Y:S04]  /*07c0*/  LDS R2, [R5] ;  /* 0x0000000005027984 */ /* 0x000fe80000000800 */
[----:B------:R-:W5:Y:S02]  /*07d0*/  LDS R9, [UR9+0x4] ;  /* 0x00000409ff097984 */ /* 0x000f640008000800 */
[----:B-----5:R-:W-:-:S13]  /*07e0*/  FSETP.GEU.AND P0, PT, R2, R9, PT ;  /* 0x000000090200720b */ /* 0x020fda0003f0e000 */
[----:B------:R-:W5:Y:S04]  /*07f0*/  @!P0 LDS R2, [UR9+0x4] ;  /* 0x00000409ff028984 */ /* 0x000f680008000800 */
[----:B-----5:R-:W-:Y:S04]  /*0800*/  @!P0 STS [R5], R2 ;  /* 0x0000000205008388 */ /* 0x020fe80000000800 */
[----:B-1234-:R-:W1:Y:S04]  /*0810*/  @!P0 LDS R6, [UR9+0x404] ;  /* 0x00040409ff068984 */ /* 0x01ee680008000800 */
[----:B-1----:R1:W-:Y:S02]  /*0820*/  @!P0 STS [R7], R6 ;  /* 0x0000000607008388 */ /* 0x0023e40000000800 */
.L_x_708:
[----:B------:R-:W-:Y:S05]  /*0830*/  BSYNC.RECONVERGENT B0 ;  /* 0x0000000000007941 */ /* 0x000fea0003800200 */
.L_x_707:
[----:B------:R-:W-:Y:S06]  /*0840*/  BAR.SYNC.DEFER_BLOCKING 0x0 ;  /* 0x0000000000007b1d */ /* 0x000fec0000010000 */
[----:B------:R-:W-:Y:S04]  /*0850*/  BSSY.RECONVERGENT B0, `(.L_x_709) ;  /* 0x0000011000007945 */ /* 0x000fe80003800200 */
[----:B------:R-:W-:Y:S05]  /*0860*/  @P6 BRA `(.L_x_710) ;  /* 0x00000000003c6947 */ /* 0x000fea0003800000 */
[----:B------:R-:W5:Y:S01]  /*0870*/  LDS R15, [UR9] ;  /* 0x00000009ff0f7984 */ /* 0x000f620008000800 */
[----:B------:R-:W1:Y:S01]  /*0880*/  LDC.64 R8, c[0x4][RZ] ;  /* 0x01000000ff087b82 */ /* 0x000e620000000a00 */
[----:B------:R-:W-:-:S07]  /*0890*/  HFMA2 R19, -RZ, RZ, 0, 5.9604644775390625e-08 ;  /* 0x00000001ff137431 */ /* 0x000fce00000001ff */
[----:B0-----:R-:W0:Y:S08]  /*08a0*/  LDC.64 R10, c[0x4][0x8] ;  /* 0x01000200ff0a7b82 */ /* 0x001e300000000a00 */
[----:B------:R-:W2:Y:S01]  /*08b0*/  LDC.64 R12, c[0x4][0x10] ;  /* 0x01000400ff0c7b82 */ /* 0x000ea20000000a00 */
[----:B-1----:R-:W-:-:S04]  /*08c0*/  IMAD.WIDE.U32 R8, R0, 0x4, R8 ;  /* 0x0000000400087825 */ /* 0x002fc800078e0008 */
[----:B0-----:R-:W-:Y:S01]  /*08d0*/  IMAD.WIDE.U32 R10, R0, 0x4, R10 ;  /* 0x00000004000a7825 */ /* 0x001fe200078e000a */
[----:B-----5:R-:W-:Y:S04]  /*08e0*/  STG.E.STRONG.SYS desc[UR6][R8.64], R15 ;  /* 0x0000000f08007986 */ /* 0x020fe8000c115906 */
[----:B------:R-:W0:Y:S04]  /*08f0*/  LDS R17, [UR9+0x400] ;  /* 0x00040009ff117984 */ /* 0x000e280008000800 */
[----:B0-----:R0:W-:Y:S04]  /*0900*/  STG.E.STRONG.SYS desc[UR6][R10.64], R17 ;  /* 0x000000110a007986 */ /* 0x0011e8000c115906 */
[----:B--2---:R-:W2:Y:S01]  /*0910*/  ATOMG.E.ADD.STRONG.GPU PT, R12, desc[UR6][R12.64], R19 ;  /* 0x800000130c0c79a8 */ /* 0x004ea200081ef106 */
[----:B------:R-:W1:Y:S02]  /*0920*/  LDCU UR4, c[0x0][0x370] ;  /* 0x00006e00ff0477ac */ /* 0x000e640008000800 */
[----:B-1----:R-:W-:-:S06]  /*0930*/  UIADD3 UR4, UPT, UPT, UR4, -0x1, URZ ;  /* 0xffffffff04047890 */ /* 0x002fcc000fffe0ff */
[----:B--2---:R-:W-:-:S13]  /*0940*/  ISETP.NE.AND P0, PT, R12, UR4, PT ;  /* 0x000000040c007c0c */ /* 0x004fda000bf05270 */
[----:B------:R0:W-:Y:S02]  /*0950*/  @!P0 STS [UR9+0x800], R19 ;  /* 0x00080013ff008988 */ /* 0x0001e40008000809 */
.L_x_710:
[----:B------:R-:W-:Y:S05]  /*0960*/  BSYNC.RECONVERGENT B0 ;  /* 0x0000000000007941 */ /* 0x000fea0003800200 */
.L_x_709:
[----:B------:R-:W-:Y:S06]  /*0970*/  BAR.SYNC.DEFER_BLOCKING 0x0 ;  /* 0x0000000000007b1d */ /* 0x000fec0000010000 */
[----:B------:R-:W5:Y:S02]  /*0980*/  LDS R0, [UR9+0x800] ;  /* 0x00080009ff007984 */ /* 0x000f640008000800 */
[----:B-----5:R-:W-:-:S13]  /*0990*/  ISETP.NE.AND P0, PT, R0, RZ, PT ;  /* 0x000000ff0000720c */ /* 0x020fda0003f05270 */
[----:B------:R-:W-:Y:S05]  /*09a0*/  @!P0 EXIT ;  /* 0x000000000000894d */ /* 0x000fea0003800000 */
[----:B------:R-:W5:Y:S01]  /*09b0*/  LDCU UR4, c[0x0][0x370] ;  /* 0x00006e00ff0477ac */ /* 0x000f620008000800 */
[----:B------:R-:W-:Y:S01]  /*09c0*/  BSSY.RECONVERGENT B2, `(.L_x_711) ;  /* 0x0000147000027945 */ /* 0x000fe20003800200 */
[----:B------:R-:W-:Y:S01]  /*09d0*/  IMAD.MOV.U32 R0, RZ, RZ, -0x1 ;  /* 0xffffffffff007424 */ /* 0x000fe200078e00ff */
[----:B------:R-:W0:Y:S01]  /*09e0*/  LDCU.64 UR8, c[0x4][URZ] ;  /* 0x01000000ff0877ac */ /* 0x000e220008000a00 */
[----:B------:R-:W-:Y:S01]  /*09f0*/  IMAD.MOV.U32 R2, RZ, RZ, -0x40800000 ;  /* 0xbf800000ff027424 */ /* 0x000fe200078e00ff */
[----:B-----5:R-:W-:-:S13]  /*0a00*/  ISETP.GE.U32.AND P0, PT, R3, UR4, PT ;  /* 0x0000000403007c0c */ /* 0x020fda000bf06070 */
[----:B0-----:R-:W-:Y:S05]  /*0a10*/  @P0 BRA `(.L_x_712) ;  /* 0x0000001400040947 */ /* 0x001fea0003800000 */
[----:B------:R-:W0:Y:S01]  /*0a20*/  I2F.U32.RP R2, R4 ;  /* 0x0000000400027306 */ /* 0x000e220000209000 */
[----:B------:R-:W-:Y:S01]  /*0a30*/  IMAD.IADD R10, R3, 0x1, R4 ;  /* 0x00000001030a7824 */ /* 0x000fe200078e0204 */
[----:B------:R-:W-:Y:S01]  /*0a40*/  ISETP.NE.U32.AND P2, PT, R4, RZ, PT ;  /* 0x000000ff0400720c */ /* 0x000fe20003f45070 */
[----:B------:R-:W-:Y:S03]  /*0a50*/  BSSY.RECONVERGENT B1, `(.L_x_713) ;  /* 0x000012c000017945 */ /* 0x000fe60003800200 */
[C---:B------:R-:W-:Y:S02]  /*0a60*/  ISETP.GE.U32.AND P0, PT, R10.reuse, UR4, PT ;  /* 0x000000040a007c0c */ /* 0x040fe4000bf06070 */
[----:B------:R-:W-:Y:S02]  /*0a70*/  VIMNMX.U32 R11, PT, PT, R10, UR4, !PT ;  /* 0x000000040a0b7c48 */ /* 0x000fe4000ffe0000 */
[----:B------:R-:W-:-:S04]  /*0a80*/  SEL R0, RZ, 0x1, P0 ;  /* 0x00000001ff007807 */ /* 0x000fc80000000000 */
[----:B------:R-:W-:Y:S01]  /*0a90*/  IADD3 R11, PT, PT, R11, -R10, -R0 ;  /* 0x8000000a0b0b7210 */ /* 0x000fe20007ffe800 */
[----:B0-----:R-:W0:Y:S02]  /*0aa0*/  MUFU.RCP R2, R2 ;  /* 0x0000000200027308 */ /* 0x001e240000001000 */
[----:B0-----:R-:W-:-:S06]  /*0ab0*/  VIADD R8, R2, 0xffffffe ;  /* 0x0ffffffe02087836 */ /* 0x001fcc0000000000 */
[----:B------:R0:W5:Y:S02]  /*0ac0*/  F2I.FTZ.U32.TRUNC.NTZ R9, R8 ;  /* 0x0000000800097305 */ /* 0x000164000021f000 */
[----:B0-----:R-:W-:Y:S01]  /*0ad0*/  MOV R8, RZ ;  /* 0x000000ff00087202 */ /* 0x001fe20000000f00 */
[----:B-----5:R-:W-:-:S04]  /*0ae0*/  IMAD.MOV R13, RZ, RZ, -R9 ;  /* 0x000000ffff0d7224 */ /* 0x020fc800078e0a09 */
[----:B------:R-:W-:-:S04]  /*0af0*/  IMAD R13, R13, R4, RZ ;  /* 0x000000040d0d7224 */ /* 0x000fc800078e02ff */
[----:B------:R-:W-:-:S06]  /*0b00*/  IMAD.HI.U32 R2, R9, R13, R8 ;  /* 0x0000000d09027227 */ /* 0x000fcc00078e0008 */
[----:B------:R-:W-:-:S04]  /*0b10*/  IMAD.HI.U32 R9, R2, R11, RZ ;  /* 0x0000000b02097227 */ /* 0x000fc800078e00ff */
[----:B------:R-:W-:-:S04]  /*0b20*/  IMAD.MOV R2, RZ, RZ, -R9 ;  /* 0x000000ffff027224 */ /* 0x000fc800078e0a09 */
[----:B------:R-:W-:Y:S02]  /*0b30*/  IMAD R11, R4, R2, R11 ;  /* 0x00000002040b7224 */ /* 0x000fe400078e020b */
[----:B------:R-:W-:-:S03]  /*0b40*/  IMAD.MOV.U32 R2, RZ, RZ, -0x40800000 ;  /* 0xbf800000ff027424 */ /* 0x000fc600078e00ff */
[----:B------:R-:W-:-:S13]  /*0b50*/  ISETP.GE.U32.AND P0, PT, R11, R4, PT ;  /* 0x000000040b00720c */ /* 0x000fda0003f06070 */
[----:B------:R-:W-:Y:S02]  /*0b60*/  @P0 IMAD.IADD R11, R11, 0x1, -R4 ;  /* 0x000000010b0b0824 */ /* 0x000fe400078e0a04 */
[----:B------:R-:W-:-:S03]  /*0b70*/  @P0 VIADD R9, R9, 0x1 ;  /* 0x0000000109090836 */ /* 0x000fc60000000000 */
[----:B------:R-:W-:Y:S01]  /*0b80*/  ISETP.GE.U32.AND P1, PT, R11, R4, PT ;  /* 0x000000040b00720c */ /* 0x000fe20003f26070 */
[----:B------:R-:W-:-:S12]  /*0b90*/  IMAD.MOV.U32 R11, RZ, RZ, R3 ;  /* 0x000000ffff0b7224 */ /* 0x000fd800078e0003 */
[----:B------:R-:W-:Y:S01]  /*0ba0*/  @P1 VIADD R9, R9, 0x1 ;  /* 0x0000000109091836 */ /* 0x000fe20000000000 */
[----:B------:R-:W-:-:S05]  /*0bb0*/  @!P2 LOP3.LUT R9, RZ, R4, RZ, 0x33, !PT ;  /* 0x00000004ff09a212 */ /* 0x000fca00078e33ff */
[----:B------:R-:W-:-:S05]  /*0bc0*/  IMAD.IADD R0, R0, 0x1, R9 ;  /* 0x0000000100007824 */ /* 0x000fca00078e0209 */
[C---:B------:R-:W-:Y:S02]  /*0bd0*/  ISETP.GE.U32.AND P0, PT, R0.reuse, 0x3, PT ;  /* 0x000000030000780c */ /* 0x040fe40003f06070 */
[----:B------:R-:W-:Y:S01]  /*0be0*/  IADD3 R8, PT, PT, R0, 0x1, RZ ;  /* 0x0000000100087810 */ /* 0x000fe20007ffe0ff */
[----:B------:R-:W-:-:S03]  /*0bf0*/  IMAD.MOV.U32 R0, RZ, RZ, -0x1 ;  /* 0xffffffffff007424 */ /* 0x000fc600078e00ff */
[----:B-1234-:R-:W-:-:S07]  /*0c00*/  LOP3.LUT R6, R8, 0x3, RZ, 0xc0, !PT ;  /* 0x0000000308067812 */ /* 0x01efce00078ec0ff */
[----:B------:R-:W-:Y:S05]  /*0c10*/  @!P0 BRA `(.L_x_714) ;  /* 0x00000010003c8947 */ /* 0x000fea0003800000 */
[----:B------:R-:W-:Y:S01]  /*0c20*/  LOP3.LUT R8, R8, 0xfffffffc, RZ, 0xc0, !PT ;  /* 0xfffffffc08087812 */ /* 0x000fe200078ec0ff */
[----:B------:R-:W-:Y:S01]  /*0c30*/  BSSY.RELIABLE B0, `(.L_x_715) ;  /* 0x00000e8000007945 */ /* 0x000fe20003800100 */
[----:B------:R-:W-:Y:S01]  /*0c40*/  IMAD.MOV.U32 R9, RZ, RZ, R10 ;  /* 0x000000ffff097224 */ /* 0x000fe200078e000a */
[C---:B------:R-:W-:Y:S01]  /*0c50*/  LEA R13, R4.reuse, R3, 0x1 ;  /* 0x00000003040d7211 */ /* 0x040fe200078e08ff */
[--C-:B------:R-:W-:Y:S02]  /*0c60*/  IMAD R27, R4, 0x3, R3.reuse ;  /* 0x00000003041b7824 */ /* 0x100fe400078e0203 */
[----:B------:R-:W-:Y:S02]  /*0c70*/  IMAD.MOV R8, RZ, RZ, -R8 ;  /* 0x000000ffff087224 */ /* 0x000fe400078e0a08 */
[----:B------:R-:W-:Y:S02]  /*0c80*/  IMAD.MOV.U32 R2, RZ, RZ, -0x40800000 ;  /* 0xbf800000ff027424 */ /* 0x000fe400078e00ff */
[----:B------:R-:W-:Y:S01]  /*0c90*/  IMAD.MOV.U32 R0, RZ, RZ, -0x1 ;  /* 0xffffffffff007424 */ /* 0x000fe200078e00ff */
[----:B------:R-:W-:Y:S01]  /*0ca0*/  ISETP.GE.AND P0, PT, R8, RZ, PT ;  /* 0x000000ff0800720c */ /* 0x000fe20003f06270 */
[----:B------:R-:W-:-:S12]  /*0cb0*/  IMAD.MOV.U32 R11, RZ, RZ, R3 ;  /* 0x000000ffff0b7224 */ /* 0x000fd800078e0003 */
[----:B------:R-:W-:Y:S05]  /*0cc0*/  @P0 BRA `(.L_x_716) ;  /* 0x0000000c00780947 */ /* 0x000fea0003800000 */
[----:B------:R-:W-:Y:S01]  /*0cd0*/  IMAD.MOV R10, RZ, RZ, -R8 ;  /* 0x000000ffff0a7224 */ /* 0x000fe200078e0a08 */
[----:B------:R-:W-:Y:S01]  /*0ce0*/  BSSY.RECONVERGENT B3, `(.L_x_717) ;  /* 0x000008d000037945 */ /* 0x000fe20003800200 */
[----:B------:R-:W-:-:S03]  /*0cf0*/  PLOP3.LUT P0, PT, PT, PT, PT, 0x80, 0x8 ;  /* 0x000000000008781c */ /* 0x000fc60003f0f070 */
[----:B------:R-:W-:-:S13]  /*0d00*/  ISETP.GT.AND P1, PT, R10, 0xc, PT ;  /* 0x0000000c0a00780c */ /* 0x000fda0003f24270 */
[----:B------:R-:W-:Y:S05]  /*0d10*/  @!P1 BRA `(.L_x_718) ;  /* 0x0000000800249947 */ /* 0x000fea0003800000 */
[----:B------:R-:W-:-:S13]  /*0d20*/  PLOP3.LUT P0, PT, PT, PT, PT, 0x8, 0x80 ;  /* 0x000000000080781c */ /* 0x000fda0003f0e170 */
.L_x_719:
[----:B------:R-:W0:Y:S02]  /*0d30*/  LDC.64 R14, c[0x4][RZ] ;  /* 0x01000000ff0e7b82 */ /* 0x000e240000000a00 */
[----:B0-----:R-:W-:-:S05]  /*0d40*/  IMAD.WIDE.U32 R16, R11, 0x4, R14 ;  /* 0x000000040b107825 */ /* 0x001fca00078e000e */
[----:B------:R-:W2:Y:S01]  /*0d50*/  LDG.E.STRONG.SYS R19, desc[UR6][R16.64] ;  /* 0x0000000610137981 */ /* 0x000ea2000c1f5900 */
[----:B------:R-:W-:Y:S01]  /*0d60*/  IMAD.WIDE.U32 R22, R9, 0x4, R14 ;  /* 0x0000000409167825 */ /* 0x000fe200078e000e */
[----:B--2--5:R-:W-:-:S13]  /*0d70*/  FSETP.GT.AND P1, PT, R19, R2, PT ;  /* 0x000000021300720b */ /* 0x024fda0003f24000 */
[----:B------:R-:W0:Y:S01]  /*0d80*/  @P1 LDC.64 R20, c[0x4][0x8] ;  /* 0x01000200ff141b82 */ /* 0x000e220000000a00 */
[----:B------:R-:W2:Y:S01]  /*0d90*/  @P1 LDG.E.STRONG.SYS R2, desc[UR6][R16.64] ;  /* 0x0000000610021981 */ /* 0x000ea2000c1f5900 */
[----:B0-----:R-:W-:-:S05]  /*0da0*/  @P1 IMAD.WIDE.U32 R20, R11, 0x4, R20 ;  /* 0x000000040b141825 */ /* 0x001fca00078e0014 */
[----:B------:R0:W3:Y:S04]  /*0db0*/  @P1 LDG.E.STRONG.SYS R0, desc[UR6][R20.64] ;  /* 0x0000000614001981 */ /* 0x0000e8000c1f5900 */
[----:B------:R-:W2:Y:S02]  /*0dc0*/  LDG.E.STRONG.SYS R19, desc[UR6][R22.64] ;  /* 0x0000000616137981 */ /* 0x000ea4000c1f5900 */
[----:B--2---:R-:W-:-:S13]  /*0dd0*/  FSETP.GT.AND P1, PT, R19, R2, PT ;  /* 0x000000021300720b */ /* 0x004fda0003f24000 */
[----:B------:R-:W1:Y:S01]  /*0de0*/  @P1 LDC.64 R24, c[0x4][0x8] ;  /* 0x01000200ff181b82 */ /* 0x000e620000000a00 */
[----:B------:R-:W-:Y:S01]  /*0df0*/  IMAD.WIDE.U32 R18, R13, 0x4, R14 ;  /* 0x000000040d127825 */ /* 0x000fe200078e000e */
[----:B------:R-:W2:Y:S03]  /*0e00*/  @P1 LDG.E.STRONG.SYS R2, desc[UR6][R22.64] ;  /* 0x0000000616021981 */ /* 0x000ea6000c1f5900 */
[----:B-1----:R-:W-:-:S05]  /*0e10*/  @P1 IMAD.WIDE.U32 R24, R9, 0x4, R24 ;  /* 0x0000000409181825 */ /* 0x002fca00078e0018 */
[----:B---3--:R1:W3:Y:S04]  /*0e20*/  @P1 LDG.E.STRONG.SYS R0, desc[UR6][R24.64] ;  /* 0x0000000618001981 */ /* 0x0082e8000c1f5900 */
[----:B------:R-:W2:Y:S02]  /*0e30*/  LDG.E.STRONG.SYS R29, desc[UR6][R18.64] ;  /* 0x00000006121d7981 */ /* 0x000ea4000c1f5900 */
[----:B--2---:R-:W-:-:S13]  /*0e40*/  FSETP.GT.AND P1, PT, R29, R2, PT ;  /* 0x000000021d00720b */ /* 0x004fda0003f24000 */
[----:B------:R-:W0:Y:S01]  /*0e50*/  @P1 LDC.64 R16, c[0x4][0x8] ;  /* 0x01000200ff101b82 */ /* 0x000e220000000a00 */
[----:B------:R-:W2:Y:S01]  /*0e60*/  @P1 LDG.E.STRONG.SYS R2, desc[UR6][R18.64] ;  /* 0x0000000612021981 */ /* 0x000ea2000c1f5900 */
[----:B0-----:R-:W-:-:S04]  /*0e70*/  @P1 IMAD.WIDE.U32 R20, R13, 0x4, R16 ;  /* 0x000000040d141825 */ /* 0x001fc800078e0010 */
[----:B------:R-:W-:Y:S01]  /*0e80*/  IMAD.WIDE.U32 R16, R27, 0x4, R14 ;  /* 0x000000041b107825 */ /* 0x000fe200078e000e */
[----:B---3--:R0:W3:Y:S04]  /*0e90*/  @P1 LDG.E.STRONG.SYS R0, desc[UR6][R20.64] ;  /* 0x0000000614001981 */ /* 0x0080e8000c1f5900 */
[----:B------:R-:W2:Y:S01]  /*0ea0*/  LDG.E.STRONG.SYS R29, desc[UR6][R16.64] ;  /* 0x00000006101d7981 */ /* 0x000ea2000c1f5900 */
[----:B-1----:R-:W-:-:S04]  /*0eb0*/  IADD3 R25, PT, PT, R4, R11, R4 ;  /* 0x0000000b04197210 */ /* 0x002fc80007ffe004 */
[----:B------:R-:W-:-:S05]  /*0ec0*/  IADD3 R25, PT, PT, R4, R25, R4 ;  /* 0x0000001904197210 */ /* 0x000fca0007ffe004 */
[----:B------:R-:W-:Y:S01]  /*0ed0*/  IMAD.WIDE.U32 R10, R25, 0x4, R14 ;  /* 0x00000004190a7825 */ /* 0x000fe200078e000e */
[----:B--2---:R-:W-:-:S13]  /*0ee0*/  FSETP.GT.AND P1, PT, R29, R2, PT ;  /* 0x000000021d00720b */ /* 0x004fda0003f24000 */
[----:B------:R-:W1:Y:S01]  /*0ef0*/  @P1 LDC.64 R22, c[0x4][0x8] ;  /* 0x01000200ff161b82 */ /* 0x000e620000000a00 */
[----:B------:R-:W2:Y:S01]  /*0f00*/  @P1 LDG.E.STRONG.SYS R2, desc[UR6][R16.64] ;  /* 0x0000000610021981 */ /* 0x000ea2000c1f5900 */
[----:B-1----:R-:W-:-:S05]  /*0f10*/  @P1 IMAD.WIDE.U32 R22, R27, 0x4, R22 ;  /* 0x000000041b161825 */ /* 0x002fca00078e0016 */
[----:B---3--:R1:W3:Y:S04]  /*0f20*/  @P1 LDG.E.STRONG.SYS R0, desc[UR6][R22.64] ;  /* 0x0000000616001981 */ /* 0x0082e8000c1f5900 */
[----:B------:R-:W2:Y:S01]  /*0f30*/  LDG.E.STRONG.SYS R19, desc[UR6][R10.64] ;  /* 0x000000060a137981 */ /* 0x000ea2000c1f5900 */
[----:B------:R-:W-:-:S04]  /*0f40*/  IMAD R9, R4, 0x4, R9 ;  /* 0x0000000404097824 */ /* 0x000fc800078e0209 */
[----:B0-----:R-:W-:Y:S01]  /*0f50*/  IMAD.WIDE.U32 R20, R9, 0x4, R14 ;  /* 0x0000000409147825 */ /* 0x001fe200078e000e */
[----:B--2---:R-:W-:-:S13]  /*0f60*/  FSETP.GT.AND P1, PT, R19, R2, PT ;  /* 0x000000021300720b */ /* 0x004fda0003f24000 */
[----:B------:R-:W0:Y:S01]  /*0f70*/  @P1 LDC.64 R18, c[0x4][0x8] ;  /* 0x01000200ff121b82 */ /* 0x000e220000000a00 */
[----:B------:R-:W2:Y:S01]  /*0f80*/  @P1 LDG.E.STRONG.SYS R2, desc[UR6][R10.64] ;  /* 0x000000060a021981 */ /* 0x000ea2000c1f5900 */
[----:B0-----:R-:W-:-:S05]  /*0f90*/  @P1 IMAD.WIDE.U32 R18, R25, 0x4, R18 ;  /* 0x0000000419121825 */ /* 0x001fca00078e0012 */
[----:B---3--:R0:W3:Y:S04]  /*0fa0*/  @P1 LDG.E.STRONG.SYS R0, desc[UR6][R18.64] ;  /* 0x0000000612001981 */ /* 0x0080e8000c1f5900 */
[----:B------:R-:W2:Y:S01]  /*0fb0*/  LDG.E.STRONG.SYS R29, desc[UR6][R20.64] ;  /* 0x00000006141d7981 */ /* 0x000ea2000c1f5900 */
[----:B-1----:R-:W-:-:S05]  /*0fc0*/  LEA R23, R4, R13, 0x2 ;  /* 0x0000000d04177211 */ /* 0x002fca00078e10ff */
        /* <DEDUP_REMOVED lines=15> */
[----:B------:R-:W-:-:S04]  /*10c0*/  IADD3 R25, PT, PT, R4, R25, R4 ;  /* 0x0000001904197210 */ /* 0x000fc80007ffe004 */
[----:B------:R-:W-:-:S05]  /*10d0*/  IADD3 R25, PT, PT, R4, R25, R4 ;  /* 0x0000001904197210 */ /* 0x000fca0007ffe004 */
[----:B------:R-:W-:Y:S01]  /*10e0*/  IMAD.WIDE.U32 R20, R25, 0x4, R14 ;  /* 0x0000000419147825 */ /* 0x000fe200078e000e */
[----:B--2---:R-:W-:-:S13]  /*10f0*/  FSETP.GT.AND P1, PT, R29, R2, PT ;  /* 0x000000021d00720b */ /* 0x004fda0003f24000 */
[----:B-1----:R-:W1:Y:S01]  /*1100*/  @P1 LDC.64 R16, c[0x4][0x8] ;  /* 0x01000200ff101b82 */ /* 0x002e620000000a00 */
[----:B------:R-:W2:Y:S01]  /*1110*/  @P1 LDG.E.STRONG.SYS R2, desc[UR6][R18.64] ;  /* 0x0000000612021981 */ /* 0x000ea2000c1f5900 */
[----:B-1----:R-:W-:-:S05]  /*1120*/  @P1 IMAD.WIDE.U32 R16, R27, 0x4, R16 ;  /* 0x000000041b101825 */ /* 0x002fca00078e0010 */
[----:B---3--:R1:W3:Y:S04]  /*1130*/  @P1 LDG.E.STRONG.SYS R0, desc[UR6][R16.64] ;  /* 0x0000000610001981 */ /* 0x0082e8000c1f5900 */
[----:B------:R-:W2:Y:S01]  /*1140*/  LDG.E.STRONG.SYS R13, desc[UR6][R20.64] ;  /* 0x00000006140d7981 */ /* 0x000ea2000c1f5900 */
[----:B------:R-:W-:Y:S01]  /*1150*/  IMAD R9, R4, 0x4, R9 ;  /* 0x0000000404097824 */ /* 0x000fe200078e0209 */
[----:B--2---:R-:W-:-:S13]  /*1160*/  FSETP.GT.AND P1, PT, R13, R2, PT ;  /* 0x000000020d00720b */ /* 0x004fda0003f24000 */
[----:B0-----:R-:W0:Y:S01]  /*1170*/  @P1 LDC.64 R10, c[0x4][0x8] ;  /* 0x01000200ff0a1b82 */ /* 0x001e220000000a00 */
[----:B------:R-:W-:Y:S01]  /*1180*/  IMAD.WIDE.U32 R12, R9, 0x4, R14 ;  /* 0x00000004090c7825 */ /* 0x000fe200078e000e */
[----:B------:R-:W2:Y:S03]  /*1190*/  @P1 LDG.E.STRONG.SYS R2, desc[UR6][R20.64] ;  /* 0x0000000614021981 */ /* 0x000ea6000c1f5900 */
[----:B0-----:R-:W-:-:S05]  /*11a0*/  @P1 IMAD.WIDE.U32 R10, R25, 0x4, R10 ;  /* 0x00000004190a1825 */ /* 0x001fca00078e000a */
[----:B---3--:R0:W3:Y:S04]  /*11b0*/  @P1 LDG.E.STRONG.SYS R0, desc[UR6][R10.64] ;  /* 0x000000060a001981 */ /* 0x0080e8000c1f5900 */
[----:B------:R-:W2:Y:S01]  /*11c0*/  LDG.E.STRONG.SYS R29, desc[UR6][R12.64] ;  /* 0x000000060c1d7981 */ /* 0x000ea2000c1f5900 */
[----:B------:R-:W-:-:S04]  /*11d0*/  IMAD R23, R4, 0x4, R23 ;  /* 0x0000000404177824 */ /* 0x000fc800078e0217 */
[----:B------:R-:W-:Y:S01]  /*11e0*/  IMAD.WIDE.U32 R18, R23, 0x4, R14 ;  /* 0x0000000417127825 */ /* 0x000fe200078e000e */
[----:B--2---:R-:W-:-:S13]  /*11f0*/  FSETP.GT.AND P1, PT, R29, R2, PT ;  /* 0x000000021d00720b */ /* 0x004fda0003f24000 */
[----:B-1----:R-:W1:Y:S01]  /*1200*/  @P1 LDC.64 R16, c[0x4][0x8] ;  /* 0x01000200ff101b82 */ /* 0x002e620000000a00 */
[----:B------:R-:W2:Y:S01]  /*1210*/  @P1 LDG.E.STRONG.SYS R2, desc[UR6][R12.64] ;  /* 0x000000060c021981 */ /* 0x000ea2000c1f5900 */
[----:B-1----:R-:W-:-:S05]  /*1220*/  @P1 IMAD.WIDE.U32 R16, R9, 0x4, R16 ;  /* 0x0000000409101825 */ /* 0x002fca00078e0010 */
[----:B---3--:R1:W3:Y:S04]  /*1230*/  @P1 LDG.E.STRONG.SYS R0, desc[UR6][R16.64] ;  /* 0x0000000610001981 */ /* 0x0082e8000c1f5900 */
[----:B------:R-:W2:Y:S01]  /*1240*/  LDG.E.STRONG.SYS R29, desc[UR6][R18.64] ;  /* 0x00000006121d7981 */ /* 0x000ea2000c1f5900 */
[----:B------:R-:W-:-:S04]  /*1250*/  IMAD R27, R4, 0x4, R27 ;  /* 0x00000004041b7824 */ /* 0x000fc800078e021b */
[----:B------:R-:W-:Y:S01]  /*1260*/  IMAD.WIDE.U32 R20, R27, 0x4, R14 ;  /* 0x000000041b147825 */ /* 0x000fe200078e000e */
[----:B--2---:R-:W-:-:S13]  /*1270*/  FSETP.GT.AND P1, PT, R29, R2, PT ;  /* 0x000000021d00720b */ /* 0x004fda0003f24000 */
[----:B0-----:R-:W0:Y:S01]  /*1280*/  @P1 LDC.64 R10, c[0x4][0x8] ;  /* 0x01000200ff0a1b82 */ /* 0x001e220000000a00 */
[----:B------:R-:W2:Y:S01]  /*1290*/  @P1 LDG.E.STRONG.SYS R2, desc[UR6][R18.64] ;  /* 0x0000000612021981 */ /* 0x000ea2000c1f5900 */
[----:B0-----:R-:W-:-:S05]  /*12a0*/  @P1 IMAD.WIDE.U32 R10, R23, 0x4, R10 ;  /* 0x00000004170a1825 */ /* 0x001fca00078e000a */
[----:B---3--:R0:W3:Y:S04]  /*12b0*/  @P1 LDG.E.STRONG.SYS R0, desc[UR6][R10.64] ;  /* 0x000000060a001981 */ /* 0x0080e8000c1f5900 */
[----:B------:R-:W2:Y:S01]  /*12c0*/  LDG.E.STRONG.SYS R29, desc[UR6][R20.64] ;  /* 0x00000006141d7981 */ /* 0x000ea2000c1f5900 */
[----:B------:R-:W-:-:S04]  /*12d0*/  IADD3 R25, PT, PT, R4, R25, R4 ;  /* 0x0000001904197210 */ /* 0x000fc80007ffe004 */
[----:B------:R-:W-:-:S05]  /*12e0*/  IADD3 R25, PT, PT, R4, R25, R4 ;  /* 0x0000001904197210 */ /* 0x000fca0007ffe004 */
[----:B-1----:R-:W-:Y:S01]  /*12f0*/  IMAD.WIDE.U32 R16, R25, 0x4, R14 ;  /* 0x0000000419107825 */ /* 0x002fe200078e000e */
[----:B--2---:R-:W-:-:S13]  /*1300*/  FSETP.GT.AND P1, PT, R29, R2, PT ;  /* 0x000000021d00720b */ /* 0x004fda0003f24000 */
[----:B------:R-:W1:Y:S01]  /*1310*/  @P1 LDC.64 R12, c[0x4][0x8] ;  /* 0x01000200ff0c1b82 */ /* 0x000e620000000a00 */
        /* <DEDUP_REMOVED lines=12> */
[----:B------:R-:W-:-:S05]  /*13e0*/  LEA R23, R4, R23, 0x2 ;  /* 0x0000001704177211 */ /* 0x000fca00078e10ff */
        /* <DEDUP_REMOVED lines=15> */
[----:B------:R-:W-:Y:S02]  /*14e0*/  VIADD R8, R8, 0x10 ;  /* 0x0000001008087836 */ /* 0x000fe40000000000 */
[C---:B------:R-:W-:Y:S02]  /*14f0*/  IMAD R9, R4.reuse, 0x4, R9 ;  /* 0x0000000404097824 */ /* 0x040fe400078e0209 */
[----:B-1----:R-:W-:Y:S01]  /*1500*/  IMAD R13, R4, 0x4, R23 ;  /* 0x00000004040d7824 */ /* 0x002fe200078e0217 */
[----:B--2---:R-:W-:-:S13]  /*1510*/  FSETP.GT.AND P1, PT, R11, R2, PT ;  /* 0x000000020b00720b */ /* 0x004fda0003f24000 */
[----:B------:R-:W1:Y:S01]  /*1520*/  @P1 LDC.64 R18, c[0x4][0x8] ;  /* 0x01000200ff121b82 */ /* 0x000e620000000a00 */
[----:B------:R0:W5:Y:S01]  /*1530*/  @P1 LDG.E.STRONG.SYS R2, desc[UR6][R14.64] ;  /* 0x000000060e021981 */ /* 0x000162000c1f5900 */
[----:B------:R-:W-:Y:S01]  /*1540*/  IADD3 R11, PT, PT, R4, R25, R4 ;  /* 0x00000019040b7210 */ /* 0x000fe20007ffe004 */
[----:B-1----:R-:W-:-:S05]  /*1550*/  @P1 IMAD.WIDE.U32 R18, R27, 0x4, R18 ;  /* 0x000000041b121825 */ /* 0x002fca00078e0012 */
[----:B---3--:R0:W5:Y:S01]  /*1560*/  @P1 LDG.E.STRONG.SYS R0, desc[UR6][R18.64] ;  /* 0x0000000612001981 */ /* 0x008162000c1f5900 */
[----:B------:R-:W-:Y:S02]  /*1570*/  ISETP.GE.AND P1, PT, R8, -0xc, PT ;  /* 0xfffffff40800780c */ /* 0x000fe40003f26270 */
[C---:B------:R-:W-:Y:S02]  /*1580*/  IADD3 R11, PT, PT, R4.reuse, R11, R4 ;  /* 0x0000000b040b7210 */ /* 0x040fe40007ffe004 */
[----:B------:R-:W-:-:S09]  /*1590*/  LEA R27, R4, R27, 0x2 ;  /* 0x0000001b041b7211 */ /* 0x000fd200078e10ff */
[----:B0-----:R-:W-:Y:S05]  /*15a0*/  @!P1 BRA `(.L_x_719) ;  /* 0xfffffff400e09947 */ /* 0x001fea000383ffff */
.L_x_718:
[----:B------:R-:W-:Y:S05]  /*15b0*/  BSYNC.RECONVERGENT B3 ;  /* 0x0000000000037941 */ /* 0x000fea0003800200 */
.L_x_717:
[----:B------:R-:W-:Y:S01]  /*15c0*/  IMAD.MOV R10, RZ, RZ, -R8 ;  /* 0x000000ffff0a7224 */ /* 0x000fe200078e0a08 */
[----:B------:R-:W-:Y:S04]  /*15d0*/  BSSY.RECONVERGENT B3, `(.L_x_720) ;  /* 0x000004a000037945 */ /* 0x000fe80003800200 */
[----:B------:R-:W-:-:S13]  /*15e0*/  ISETP.GT.AND P1, PT, R10, 0x4, PT ;  /* 0x000000040a00780c */ /* 0x000fda0003f24270 */
[----:B------:R-:W-:Y:S05]  /*15f0*/  @!P1 BRA `(.L_x_721) ;  /* 0x00000004001c9947 */ /* 0x000fea0003800000 */
[----:B------:R-:W0:Y:S02]  /*1600*/  LDC.64 R14, c[0x4][RZ] ;  /* 0x01000000ff0e7b82 */ /* 0x000e240000000a00 */
[----:B0-----:R-:W-:-:S05]  /*1610*/  IMAD.WIDE.U32 R18, R11, 0x4, R14 ;  /* 0x000000040b127825 */ /* 0x001fca00078e000e */
[----:B------:R-:W2:Y:S02]  /*1620*/  LDG.E.STRONG.SYS R17, desc[UR6][R18.64] ;  /* 0x0000000612117981 */ /* 0x000ea4000c1f5900 */
[----:B--2--5:R-:W-:Y:S01]  /*1630*/  FSETP.GT.AND P0, PT, R17, R2, PT ;  /* 0x000000021100720b */ /* 0x024fe20003f04000 */
[----:B------:R-:W-:-:S12]  /*1640*/  IMAD.WIDE.U32 R16, R9, 0x4, R14 ;  /* 0x0000000409107825 */ /* 0x000fd800078e000e */
        /* <DEDUP_REMOVED lines=11> */
[----:B------:R-:W2:Y:S01]  /*1700*/  LDG.E.STRONG.SYS R29, desc[UR6][R22.64] ;  /* 0x00000006161d7981 */ /* 0x000ea2000c1f5900 */
[----:B0-----:R-:W-:Y:S01]  /*1710*/  IMAD.WIDE.U32 R20, R27, 0x4, R14 ;  /* 0x000000041b147825 */ /* 0x001fe200078e000e */
[----:B--2---:R-:W-:-:S13]  /*1720*/  FSETP.GT.AND P0, PT, R29, R2, PT ;  /* 0x000000021d00720b */ /* 0x004fda0003f04000 */
[----:B------:R-:W0:Y:S01]  /*1730*/  @P0 LDC.64 R18, c[0x4][0x8] ;  /* 0x01000200ff120b82 */ /* 0x000e220000000a00 */
[----:B------:R-:W2:Y:S01]  /*1740*/  @P0 LDG.E.STRONG.SYS R2, desc[UR6][R22.64] ;  /* 0x0000000616020981 */ /* 0x000ea2000c1f5900 */
[----:B0-----:R-:W-:-:S05]  /*1750*/  @P0 IMAD.WIDE.U32 R18, R13, 0x4, R18 ;  /* 0x000000040d120825 */ /* 0x001fca00078e0012 */
[----:B---3--:R0:W3:Y:S04]  /*1760*/  @P0 LDG.E.STRONG.SYS R0, desc[UR6][R18.64] ;  /* 0x0000000612000981 */ /* 0x0080e8000c1f5900 */
[----:B------:R-:W2:Y:S01]  /*1770*/  LDG.E.STRONG.SYS R29, desc[UR6][R20.64] ;  /* 0x00000006141d7981 */ /* 0x000ea2000c1f5900 */
[----:B-1----:R-:W-:-:S05]  /*1780*/  IMAD.IADD R25, R11, 0x1, R4 ;  /* 0x000000010b197824 */ /* 0x002fca00078e0204 */
[----:B------:R-:W-:-:S05]  /*1790*/  IADD3 R25, PT, PT, R4, R25, R4 ;  /* 0x0000001904197210 */ /* 0x000fca0007ffe004 */
[----:B------:R-:W-:-:S04]  /*17a0*/  IMAD.IADD R25, R4, 0x1, R25 ;  /* 0x0000000104197824 */ /* 0x000fc800078e0219 */
        /* <DEDUP_REMOVED lines=13> */
[----:B---3--:R-:W3:Y:S04]  /*1880*/  @P0 LDG.E.STRONG.SYS R0, desc[UR6][R18.64] ;  /* 0x0000000612000981 */ /* 0x008ee8000c1f5900 */
[----:B------:R-:W2:Y:S01]  /*1890*/  LDG.E.STRONG.SYS R29, desc[UR6][R22.64] ;  /* 0x00000006161d7981 */ /* 0x000ea2000c1f5900 */
[----:B------:R-:W-:-:S05]  /*18a0*/  LEA R21, R4, R13, 0x2 ;  /* 0x0000000d04157211 */ /* 0x000fca00078e10ff */
[----:B------:R-:W-:Y:S01]  /*18b0*/  IMAD.WIDE.U32 R12, R21, 0x4, R14 ;  /* 0x00000004150c7825 */ /* 0x000fe200078e000e */
[----:B--2---:R-:W-:-:S13]  /*18c0*/  FSETP.GT.AND P0, PT, R29, R2, PT ;  /* 0x000000021d00720b */ /* 0x004fda0003f04000 */
[----:B-1----:R-:W0:Y:S01]  /*18d0*/  @P0 LDC.64 R16, c[0x4][0x8] ;  /* 0x01000200ff100b82 */ /* 0x002e220000000a00 */
[----:B------:R-:W2:Y:S01]  /*18e0*/  @P0 LDG.E.STRONG.SYS R2, desc[UR6][R22.64] ;  /* 0x0000000616020981 */ /* 0x000ea2000c1f5900 */
[----:B0-----:R-:W-:-:S05]  /*18f0*/  @P0 IMAD.WIDE.U32 R16, R9, 0x4, R16 ;  /* 0x0000000409100825 */ /* 0x001fca00078e0010 */
[----:B---3--:R-:W3:Y:S04]  /*1900*/  @P0 LDG.E.STRONG.SYS R0, desc[UR6][R16.64] ;  /* 0x0000000610000981 */ /* 0x008ee8000c1f5900 */
[----:B------:R-:W2:Y:S01]  /*1910*/  LDG.E.STRONG.SYS R29, desc[UR6][R12.64] ;  /* 0x000000060c1d7981 */ /* 0x000ea2000c1f5900 */
[----:B------:R-:W-:-:S04]  /*1920*/  IMAD R27, R4, 0x4, R27 ;  /* 0x00000004041b7824 */ /* 0x000fc800078e021b */
[----:B------:R-:W-:Y:S01]  /*1930*/  IMAD.WIDE.U32 R14, R27, 0x4, R14 ;  /* 0x000000041b0e7825 */ /* 0x000fe200078e000e */
[----:B--2---:R-:W-:-:S13]  /*1940*/  FSETP.GT.AND P0, PT, R29, R2, PT ;  /* 0x000000021d00720b */ /* 0x004fda0003f04000 */
[----:B------:R-:W0:Y:S01]  /*1950*/  @P0 LDC.64 R10, c[0x4][0x8] ;  /* 0x01000200ff0a0b82 */ /* 0x000e220000000a00 */
[----:B------:R1:W2:Y:S01]  /*1960*/  @P0 LDG.E.STRONG.SYS R2, desc[UR6][R12.64] ;  /* 0x000000060c020981 */ /* 0x0002a2000c1f5900 */
[----:B0-----:R-:W-:-:S05]  /*1970*/  @P0 IMAD.WIDE.U32 R10, R21, 0x4, R10 ;  /* 0x00000004150a0825 */ /* 0x001fca00078e000a */
[----:B---3--:R0:W3:Y:S04]  /*1980*/  @P0 LDG.E.STRONG.SYS R0, desc[UR6][R10.64] ;  /* 0x000000060a000981 */ /* 0x0080e8000c1f5900 */
[----:B------:R-:W2:Y:S01]  /*1990*/  LDG.E.STRONG.SYS R19, desc[UR6][R14.64] ;  /* 0x000000060e137981 */ /* 0x000ea2000c1f5900 */
[----:B------:R-:W-:Y:S01]  /*19a0*/  VIADD R8, R8, 0x4 ;  /* 0x0000000408087836 */ /* 0x000fe20000000000 */
[C-C-:B------:R-:W-:Y:S01]  /*19b0*/  IADD3 R25, PT, PT, R4.reuse, R25, R4.reuse ;  /* 0x0000001904197210 */ /* 0x140fe20007ffe004 */
[C---:B------:R-:W-:Y:S01]  /*19c0*/  IMAD R9, R4.reuse, 0x4, R9 ;  /* 0x0000000404097824 */ /* 0x040fe200078e0209 */
[----:B-1----:R-:W-:Y:S01]  /*19d0*/  LEA R13, R4, R21, 0x2 ;  /* 0x00000015040d7211 */ /* 0x002fe200078e10ff */
[----:B------:R-:W-:Y:S01]  /*19e0*/  VIADD R8, R8, 0x4 ;  /* 0x0000000408087836 */ /* 0x000fe20000000000 */
[----:B0-----:R-:W-:-:S02]  /*19f0*/  IADD3 R11, PT, PT, R4, R25, R4 ;  /* 0x00000019040b7210 */ /* 0x001fc40007ffe004 */
[----:B--2---:R-:W-:-:S13]  /*1a00*/  FSETP.GT.AND P0, PT, R19, R2, PT ;  /* 0x000000021300720b */ /* 0x004fda0003f04000 */
[----:B------:R-:W0:Y:S01]  /*1a10*/  @P0 LDC.64 R16, c[0x4][0x8] ;  /* 0x01000200ff100b82 */ /* 0x000e220000000a00 */
[----:B------:R1:W5:Y:S01]  /*1a20*/  @P0 LDG.E.STRONG.SYS R2, desc[UR6][R14.64] ;  /* 0x000000060e020981 */ /* 0x000362000c1f5900 */
[----:B0-----:R-:W-:-:S04]  /*1a30*/  @P0 IMAD.WIDE.U32 R16, R27, 0x4, R16 ;  /* 0x000000041b100825 */ /* 0x001fc800078e0010 */
[----:B------:R-:W-:Y:S01]  /*1a40*/  IMAD R27, R4, 0x4, R27 ;  /* 0x00000004041b7824 */ /* 0x000fe200078e021b */
[----:B---3--:R1:W5:Y:S01]  /*1a50*/  @P0 LDG.E.STRONG.SYS R0, desc[UR6][R16.64] ;  /* 0x0000000610000981 */ /* 0x008362000c1f5900 */
[----:B------:R-:W-:-:S13]  /*1a60*/  PLOP3.LUT P0, PT, PT, PT, PT, 0x8, 0x80 ;  /* 0x000000000080781c */ /* 0x000fda0003f0e170 */
.L_x_721:
[----:B------:R-:W-:Y:S05]  /*1a70*/  BSYNC.RECONVERGENT B3 ;  /* 0x0000000000037941 */ /* 0x000fea0003800200 */
.L_x_720:
[----:B------:R-:W-:-:S13]  /*1a80*/  ISETP.NE.OR P0, PT, R8, RZ, P0 ;  /* 0x000000ff0800720c */ /* 0x000fda0000705670 */
[----:B------:R-:W-:Y:S05]  /*1a90*/  @!P0 BREAK.RELIABLE B0 ;  /* 0x0000000000008942 */ /* 0x000fea0003800100 */
[----:B------:R-:W-:Y:S05]  /*1aa0*/  @!P0 BRA `(.L_x_714) ;  /* 0x0000000000988947 */ /* 0x000fea0003800000 */
.L_x_716:
[----:B------:R-:W-:Y:S05]  /*1ab0*/  BSYNC.RELIABLE B0 ;  /* 0x0000000000007941 */ /* 0x000fea0003800100 */
.L_x_715:
[----:B-1----:R-:W0:Y:S02]  /*1ac0*/  LDC.64 R14, c[0x4][RZ] ;  /* 0x01000000ff0e7b82 */ /* 0x002e240000000a00 */
        /* <DEDUP_REMOVED lines=16> */
[----:B------:R-:W-:Y:S01]  /*1bd0*/  IMAD.WIDE.U32 R14, R27, 0x4, R14 ;  /* 0x000000041b0e7825 */ /* 0x000fe200078e000e */
[----:B--2---:R-:W-:-:S13]  /*1be0*/  FSETP.GT.AND P0, PT, R29, R2, PT ;  /* 0x000000021d00720b */ /* 0x004fda0003f04000 */
[----:B------:R-:W1:Y:S01]  /*1bf0*/  @P0 LDC.64 R22, c[0x4][0x8] ;  /* 0x01000200ff160b82 */ /* 0x000e620000000a00 */
[----:B------:R-:W2:Y:S01]  /*1c00*/  @P0 LDG.E.STRONG.SYS R2, desc[UR6][R16.64] ;  /* 0x0000000610020981 */ /* 0x000ea2000c1f5900 */
[----:B-1----:R-:W-:-:S05]  /*1c10*/  @P0 IMAD.WIDE.U32 R22, R13, 0x4, R22 ;  /* 0x000000040d160825 */ /* 0x002fca00078e0016 */
[----:B---3--:R0:W3:Y:S04]  /*1c20*/  @P0 LDG.E.STRONG.SYS R0, desc[UR6][R22.64] ;  /* 0x0000000616000981 */ /* 0x0080e8000c1f5900 */
[----:B------:R-:W2:Y:S01]  /*1c30*/  LDG.E.STRONG.SYS R25, desc[UR6][R14.64] ;  /* 0x000000060e197981 */ /* 0x000ea2000c1f5900 */
[----:B------:R-:W-:Y:S01]  /*1c40*/  VIADD R8, R8, 0x4 ;  /* 0x0000000408087836 */ /* 0x000fe20000000000 */
[C-C-:B------:R-:W-:Y:S01]  /*1c50*/  IADD3 R11, PT, PT, R4.reuse, R11, R4.reuse ;  /* 0x0000000b040b7210 */ /* 0x140fe20007ffe004 */
[C---:B------:R-:W-:Y:S02]  /*1c60*/  IMAD R9, R4.reuse, 0x4, R9 ;  /* 0x0000000404097824 */ /* 0x040fe400078e0209 */
[C---:B------:R-:W-:Y:S01]  /*1c70*/  IMAD R13, R4.reuse, 0x4, R13 ;  /* 0x00000004040d7824 */ /* 0x040fe200078e020d */
[----:B------:R-:W-:-:S02]  /*1c80*/  IADD3 R11, PT, PT, R4, R11, R4 ;  /* 0x0000000b040b7210 */ /* 0x000fc40007ffe004 */
[----:B--2---:R-:W-:-:S13]  /*1c90*/  FSETP.GT.AND P0, PT, R25, R2, PT ;  /* 0x000000021900720b */ /* 0x004fda0003f04000 */
[----:B------:R-:W1:Y:S01]  /*1ca0*/  @P0 LDC.64 R18, c[0x4][0x8] ;  /* 0x01000200ff120b82 */ /* 0x000e620000000a00 */
[----:B------:R0:W5:Y:S01]  /*1cb0*/  @P0 LDG.E.STRONG.SYS R2, desc[UR6][R14.64] ;  /* 0x000000060e020981 */ /* 0x000162000c1f5900 */
[----:B-1----:R-:W-:-:S05]  /*1cc0*/  @P0 IMAD.WIDE.U32 R18, R27, 0x4, R18 ;  /* 0x000000041b120825 */ /* 0x002fca00078e0012 */
[----:B---3--:R0:W5:Y:S01]  /*1cd0*/  @P0 LDG.E.STRONG.SYS R0, desc[UR6][R18.64] ;  /* 0x0000000612000981 */ /* 0x008162000c1f5900 */
[----:B------:R-:W-:Y:S02]  /*1ce0*/  ISETP.NE.AND P0, PT, R8, RZ, PT ;  /* 0x000000ff0800720c */ /* 0x000fe40003f05270 */
[----:B------:R-:W-:-:S11]  /*1cf0*/  LEA R27, R4, R27, 0x2 ;  /* 0x0000001b041b7211 */ /* 0x000fd600078e10ff */
[----:B0-----:R-:W-:Y:S05]  /*1d00*/  @P0 BRA `(.L_x_715) ;  /* 0xfffffffc006c0947 */ /* 0x001fea000383ffff */
.L_x_714:
[----:B------:R-:W-:Y:S05]  /*1d10*/  BSYNC.RECONVERGENT B1 ;  /* 0x0000000000017941 */ /* 0x000fea0003800200 */
.L_x_713:
[----:B------:R-:W-:-:S13]  /*1d20*/  ISETP.NE.AND P0, PT, R6, RZ, PT ;  /* 0x000000ff0600720c */ /* 0x000fda0003f05270 */
[----:B------:R-:W-:Y:S05]  /*1d30*/  @!P0 BRA `(.L_x_712) ;  /* 0x00000000003c8947 */ /* 0x000fea0003800000 */
[----:B------:R-:W-:Y:S02]  /*1d40*/  IMAD.MOV R6, RZ, RZ, -R6 ;  /* 0x000000ffff067224 */ /* 0x000fe400078e0a06 */
[----:B------:R-:W-:-:S07]  /*1d50*/  IMAD.WIDE.U32 R8, R11, 0x4, RZ ;  /* 0x000000040b087825 */ /* 0x000fce00078e00ff */
.L_x_722:
[----:B------:R-:W-:-:S04]  /*1d60*/  IADD3 R12, P0, PT, R8, UR8, RZ ;  /* 0x00000008080c7c10 */ /* 0x000fc8000ff1e0ff */
[----:B------:R-:W-:-:S05]  /*1d70*/  IADD3.X R13, PT, PT, R9, UR9, RZ, P0, !PT ;  /* 0x00000009090d7c10 */ /* 0x000fca00087fe4ff */
[----:B------:R-:W2:Y:S01]  /*1d80*/  LDG.E.STRONG.SYS R11, desc[UR6][R12.64] ;  /* 0x000000060c0b7981 */ /* 0x000ea2000c1f5900 */
[----:B------:R-:W-:Y:S01]  /*1d90*/  VIADD R6, R6, 0x1 ;  /* 0x0000000106067836 */ /* 0x000fe20000000000 */
[----:B--2--5:R-:W-:-:S13]  /*1da0*/  FSETP.GT.AND P0, PT, R11, R2, PT ;  /* 0x000000020b00720b */ /* 0x024fda0003f04000 */
[----:B------:R-:W0:Y:S01]  /*1db0*/  @P0 LDC.64 R10, c[0x4][0x8] ;  /* 0x01000200ff0a0b82 */ /* 0x000e220000000a00 */
[----:B------:R2:W5:Y:S01]  /*1dc0*/  @P0 LDG.E.STRONG.SYS R2, desc[UR6][R12.64] ;  /* 0x000000060c020981 */ /* 0x000562000c1f5900 */
[----:B0-----:R-:W-:-:S05]  /*1dd0*/  @P0 IADD3 R10, P1, PT, R8, R10, RZ ;  /* 0x0000000a080a0210 */ /* 0x001fca0007f3e0ff */
[----:B------:R-:W-:-:S05]  /*1de0*/  @P0 IMAD.X R11, R9, 0x1, R11, P1 ;  /* 0x00000001090b0824 */ /* 0x000fca00008e060b */
[----:B------:R2:W5:Y:S01]  /*1df0*/  @P0 LDG.E.STRONG.SYS R0, desc[UR6][R10.64] ;  /* 0x000000060a000981 */ /* 0x000562000c1f5900 */
[----:B------:R-:W-:Y:S01]  /*1e00*/  ISETP.NE.AND P0, PT, R6, RZ, PT ;  /* 0x000000ff0600720c */ /* 0x000fe20003f05270 */
[----:B------:R-:W-:-:S12]  /*1e10*/  IMAD.WIDE.U32 R8, R4, 0x4, R8 ;  /* 0x0000000404087825 */ /* 0x000fd800078e0008 */
[----:B--2---:R-:W-:Y:S05]  /*1e20*/  @P0 BRA `(.L_x_722) ;  /* 0xfffffffc00cc0947 */ /* 0x004fea000383ffff */
.L_x_712:
[----:B------:R-:W-:Y:S05]  /*1e30*/  BSYNC.RECONVERGENT B2 ;  /* 0x0000000000027941 */ /* 0x000fea0003800200 */
.L_x_711:
[----:B------:R-:W-:Y:S05]  /*1e40*/  WARPSYNC.ALL ;  /* 0x0000000000007948 */ /* 0x000fea0003800000 */
[C---:B------:R-:W-:Y:S01]  /*1e50*/  ISETP.GT.U32.AND P6, PT, R3.reuse, 0x7f, PT ;  /* 0x0000007f0300780c */ /* 0x040fe20003fc4070 */
[----:B-----5:R0:W-:Y:S01]  /*1e60*/  STS [R5], R2 ;  /* 0x0000000205007388 */ /* 0x0201e20000000800 */
[----:B------:R-:W-:Y:S01]  /*1e70*/  BSSY.RECONVERGENT B0, `(.L_x_723) ;  /* 0x0000011000007945 */ /* 0x000fe20003800200 */
[C---:B------:R-:W-:Y:S02]  /*1e80*/  ISETP.GT.U32.AND P0, PT, R3.reuse, 0x3f, PT ;  /* 0x0000003f0300780c */ /* 0x040fe40003f04070 */
[----:B------:R0:W-:Y:S01]  /*1e90*/  STS [R7], R0 ;  /* 0x0000000007007388 */ /* 0x0001e20000000800 */
[----:B------:R-:W-:Y:S01]  /*1ea0*/  BAR.SYNC.DEFER_BLOCKING 0x0 ;  /* 0x0000000000007b1d */ /* 0x000fe20000010000 */
[----:B------:R-:W-:-:S02]  /*1eb0*/  ISETP.GT.U32.AND P1, PT, R3, 0x1f, PT ;  /* 0x0000001f0300780c */ /* 0x000fc40003f24070 */
[C---:B------:R-:W-:Y:S02]  /*1ec0*/  ISETP.GT.U32.AND P2, PT, R3.reuse, 0xf, PT ;  /* 0x0000000f0300780c */ /* 0x040fe40003f44070 */
[C---:B------:R-:W-:Y:S02]  /*1ed0*/  ISETP.GT.U32.AND P3, PT, R3.reuse, 0x7, PT ;  /* 0x000000070300780c */ /* 0x040fe40003f64070 */
[C---:B------:R-:W-:Y:S02]  /*1ee0*/  ISETP.GT.U32.AND P4, PT, R3.reuse, 0x3, PT ;  /* 0x000000030300780c */ /* 0x040fe40003f84070 */
[----:B------:R-:W-:Y:S01]  /*1ef0*/  ISETP.GT.U32.AND P5, PT, R3, 0x1, PT ;  /* 0x000000010300780c */ /* 0x000fe20003fa4070 */
[----:B0-----:R-:W-:-:S12]  /*1f00*/  @P6 BRA `(.L_x_724) ;  /* 0x00000000001c6947 */ /* 0x001fd80003800000 */
[----:B------:R-:W-:Y:S04]  /*1f10*/  LDS R0, [R5] ;  /* 0x0000000005007984 */ /* 0x000fe80000000800 */
[----:B------:R-:W0:Y:S02]  /*1f20*/  LDS R9, [R5+0x200] ;  /* 0x0002000005097984 */ /* 0x000e240000000800 */
[----:B0-----:R-:W-:-:S13]  /*1f30*/  FSETP.GEU.AND P6, PT, R0, R9, PT ;  /* 0x000000090000720b */ /* 0x001fda0003fce000 */
[----:B------:R-:W0:Y:S04]  /*1f40*/  @!P6 LDS R0, [R5+0x200] ;  /* 0x000200000500e984 */ /* 0x000e280000000800 */
[----:B0-----:R-:W-:Y:S04]  /*1f50*/  @!P6 STS [R5], R0 ;  /* 0x000000000500e388 */ /* 0x001fe80000000800 */
[----:B------:R-:W0:Y:S04]  /*1f60*/  @!P6 LDS R2, [R7+0x200] ;  /* 0x000200000702e984 */ /* 0x000e280000000800 */
[----:B0-----:R0:W-:Y:S02]  /*1f70*/  @!P6 STS [R7], R2 ;  /* 0x000000020700e388 */ /* 0x0011e40000000800 */
.L_x_724:
[----:B------:R-:W-:Y:S05]  /*1f80*/  BSYNC.RECONVERGENT B0 ;  /* 0x0000000000007941 */ /* 0x000fea0003800200 */
.L_x_723:
[----:B------:R-:W-:Y:S01]  /*1f90*/  BAR.SYNC.DEFER_BLOCKING 0x0 ;  /* 0x0000000000007b1d */ /* 0x000fe20000010000 */
[----:B------:R-:W-:-:S05]  /*1fa0*/  ISETP.NE.AND P6, PT, R3, RZ, PT ;  /* 0x000000ff0300720c */ /* 0x000fca0003fc5270 */
[----:B------:R-:W-:Y:S04]  /*1fb0*/  BSSY.RECONVERGENT B0, `(.L_x_725) ;  /* 0x0000009000007945 */ /* 0x000fe80003800200 */
[----:B------:R-:W-:Y:S05]  /*1fc0*/  @P0 BRA `(.L_x_726) ;  /* 0x00000000001c0947 */ /* 0x000fea0003800000 */
[----:B------:R-:W-:Y:S04]  /*1fd0*/  LDS R0, [R5] ;  /* 0x0000000005007984 */ /* 0x000fe80000000800 */
[----:B------:R-:W5:Y:S02]  /*1fe0*/  LDS R3, [R5+0x100] ;  /* 0x0001000005037984 */ /* 0x000f640000000800 */
[----:B-----5:R-:W-:-:S13]  /*1ff0*/  FSETP.GEU.AND P0, PT, R0, R3, PT ;  /* 0x000000030000720b */ /* 0x020fda0003f0e000 */
[----:B------:R-:W5:Y:S04]  /*2000*/  @!P0 LDS R0, [R5+0x100] ;  /* 0x0001000005008984 */ /* 0x000f680000000800 */
[----:B-----5:R-:W-:Y:S04]  /*2010*/  @!P0 STS [R5], R0 ;  /* 0x0000000005008388 */ /* 0x020fe80000000800 */
[----:B0-----:R-:W0:Y:S04]  /*2020*/  @!P0 LDS R2, [R7+0x100] ;  /* 0x0001000007028984 */ /* 0x001e280000000800 */
[----:B0-----:R0:W-:Y:S02]  /*2030*/  @!P0 STS [R7], R2 ;  /* 0x0000000207008388 */ /* 0x0011e40000000800 */
.L_x_726:
[----:B------:R-:W-:Y:S05]  /*2040*/  BSYNC.RECONVERGENT B0 ;  /* 0x0000000000007941 */ /* 0x000fea0003800200 */
.L_x_725:
        /* <DEDUP_REMOVED lines=10> */
.L_x_728:
[----:B------:R-:W-:Y:S05]  /*20f0*/  BSYNC.RECONVERGENT B0 ;  /* 0x0000000000007941 */ /* 0x000fea0003800200 */
.L_x_727:
        /* <DEDUP_REMOVED lines=10> */
.L_x_730:
[----:B------:R-:W-:Y:S05]  /*21a0*/  BSYNC.RECONVERGENT B0 ;  /* 0x0000000000007941 */ /* 0x000fea0003800200 */
.L_x_729:
        /* <DEDUP_REMOVED lines=10> */
.L_x_732:
[----:B------:R-:W-:Y:S05]  /*2250*/  BSYNC.RECONVERGENT B0 ;  /* 0x0000000000007941 */ /* 0x000fea0003800200 */
.L_x_731:
        /* <DEDUP_REMOVED lines=10> */
.L_x_734:
[----:B------:R-:W-:Y:S05]  /*2300*/  BSYNC.RECONVERGENT B0 ;  /* 0x0000000000007941 */ /* 0x000fea0003800200 */
.L_x_733:
        /* <DEDUP_REMOVED lines=10> */
.L_x_736:
[----:B------:R-:W-:Y:S05]  /*23b0*/  BSYNC.RECONVERGENT B0 ;  /* 0x0000000000007941 */ /* 0x000fea0003800200 */
.L_x_735:
[----:B------:R-:W-:Y:S06]  /*23c0*/  BAR.SYNC.DEFER_BLOCKING 0x0 ;  /* 0x0000000000007b1d */ /* 0x000fec0000010000 */
[----:B------:R-:W-:Y:S04]  /*23d0*/  BSSY.RECONVERGENT B0, `(.L_x_737) ;  /* 0x000000c000007945 */ /* 0x000fe80003800200 */
[----:B------:R-:W-:Y:S05]  /*23e0*/  @P6 BRA `(.L_x_738) ;  /* 0x0000000000286947 */ /* 0x000fea0003800000 */
[----:B------:R-:W5:Y:S01]  /*23f0*/  S2UR UR5, SR_CgaCtaId ;  /* 0x00000000000579c3 */ /* 0x000f620000008800 */
[----:B------:R-:W-:Y:S01]  /*2400*/  UMOV UR4, 0x400 ;  /* 0x0000040000047882 */ /* 0x000fe20000000000 */
[----:B------:R-:W-:Y:S01]  /*2410*/  LDS R0, [R5] ;  /* 0x0000000005007984 */ /* 0x000fe20000000800 */
[----:B-----5:R-:W-:-:S09]  /*2420*/  ULEA UR4, UR5, UR4, 0x18 ;  /* 0x0000000405047291 */ /* 0x020fd2000f8ec0ff */
[----:B------:R-:W5:Y:S02]  /*2430*/  LDS R3, [UR4+0x4] ;  /* 0x00000404ff037984 */ /* 0x000f640008000800 */
[----:B-----5:R-:W-:-:S13]  /*2440*/  FSETP.GEU.AND P0, PT, R0, R3, PT ;  /* 0x000000030000720b */ /* 0x020fda0003f0e000 */
[----:B------:R-:W5:Y:S04]  /*2450*/  @!P0 LDS R0, [UR4+0x4] ;  /* 0x00000404ff008984 */ /* 0x000f680008000800 */
[----:B-----5:R-:W-:Y:S04]  /*2460*/  @!P0 STS [R5], R0 ;  /* 0x0000000005008388 */ /* 0x020fe80000000800 */
[----:B0-----:R-:W0:Y:S04]  /*2470*/  @!P0 LDS R2, [UR4+0x404] ;  /* 0x00040404ff028984 */ /* 0x001e280008000800 */
[----:B0-----:R0:W-:Y:S02]  /*2480*/  @!P0 STS [R7], R2 ;  /* 0x0000000207008388 */ /* 0x0011e40000000800 */
.L_x_738:
[----:B------:R-:W-:Y:S05]  /*2490*/  BSYNC.RECONVERGENT B0 ;  /* 0x0000000000007941 */ /* 0x000fea0003800200 */
.L_x_737:
[----:B------:R-:W-:Y:S06]  /*24a0*/  BAR.SYNC.DEFER_BLOCKING 0x0 ;  /* 0x0000000000007b1d */ /* 0x000fec0000010000 */
[----:B------:R-:W-:Y:S05]  /*24b0*/  @P6 EXIT ;  /* 0x000000000000694d */ /* 0x000fea0003800000 */
[----:B------:R-:W5:Y:S01]  /*24c0*/  S2UR UR5, SR_CgaCtaId ;  /* 0x00000000000579c3 */ /* 0x000f620000008800 */
[----:B------:R-:W-:-:S07]  /*24d0*/  UMOV UR4, 0x400 ;  /* 0x0000040000047882 */ /* 0x000fce0000000000 */
[----:B0-----:R-:W0:Y:S01]  /*24e0*/  LDC.64 R2, c[0x0][0x390] ;  /* 0x0000e400ff027b82 */ /* 0x001e220000000a00 */
[----:B-----5:R-:W-:-:S09]  /*24f0*/  ULEA UR4, UR5, UR4, 0x18 ;  /* 0x0000000405047291 */ /* 0x020fd2000f8ec0ff */
[----:B------:R-:W0:Y:S04]  /*2500*/  LDS R5, [UR4+0x400] ;  /* 0x00040004ff057984 */ /* 0x000e280008000800 */
[----:B0-----:R-:W-:Y:S01]  /*2510*/  STG.E desc[UR6][R2.64], R5 ;  /* 0x0000000502007986 */ /* 0x001fe2000c101906 */
[----:B------:R-:W-:Y:S05]  /*2520*/  EXIT ;  /* 0x000000000000794d */ /* 0x000fea0003800000 */
.L_x_739:
        /* <DEDUP_REMOVED lines=13> */
.L_x_749:


//--------------------- .nv.shared._ZN3cub18CUB_300001_SM_10006detail11EmptyKernelIvEEvv --------------------------
	.section	.nv.shared._ZN3cub18CUB_300001_SM_10006detail11EmptyKernelIvEEvv,"aw",@nobits
	.sectionflags	@""
	.align	16
	.zero		1024


//--------------------- .nv.shared.reserved.0     --------------------------
	.section	.nv.shared.reserved.0,"aw",@nobits
	.weak		__nv_reservedSMEM_offset_0_alias
	.size		__nv_reservedSMEM_offset_0_alias, 0, 64
	.other		__nv_reservedSMEM_offset_0_alias,@"STO_CUDA_RESERVED_SHARED STV_DEFAULT"
__nv_reservedSMEM_offset_0_alias:
	.zero		0
	.zero		64


//--------------------- .nv.global                --------------------------
	.section	.nv.global,"aw",@nobits
	.align	4
.nv.global:
	.type		blk_num,@object
	.size		blk_num,(blk_vals - blk_num)
blk_num:
	.zero		4
	.type		blk_vals,@object
	.size		blk_vals,(blk_idxs - blk_vals)
blk_vals:
	.zero		160
	.type		blk_idxs,@object
	.size		blk_idxs,(_ZN34_INTERNAL_42a63127_4_k_cu_d74234b76thrust24THRUST_300001_SM_1000_NS12placeholders2_7E - blk_idxs)
blk_idxs:
	.zero		160
	.type		_ZN34_INTERNAL_42a63127_4_k_cu_d74234b76thrust24THRUST_300001_SM_1000_NS12placeholders2_7E,@object
	.size		_ZN34_INTERNAL_42a63127_4_k_cu_d74234b76thrust24THRUST_300001_SM_1000_NS12placeholders2_7E,(_ZN34_INTERNAL_42a63127_4_k_cu_d74234b74cuda3std3__45__cpo5crendE - _ZN34_INTERNAL_42a63127_4_k_cu_d74234b76thrust24THRUST_300001_SM_1000_NS12placeholders2_7E)
_ZN34_INTERNAL_42a63127_4_k_cu_d74234b76thrust24THRUST_300001_SM_1000_NS12placeholders2_7E:
	.zero		1
	.type		_ZN34_INTERNAL_42a63127_4_k_cu_d74234b74cuda3std3__45__cpo5crendE,@object
	.size		_ZN34_INTERNAL_42a63127_4_k_cu_d74234b74cuda3std3__45__cpo5crendE,(_ZN34_INTERNAL_42a63127_4_k_cu_d74234b74cuda3std6ranges3__45__cpo4prevE - _ZN34_INTERNAL_42a63127_4_k_cu_d74234b74cuda3std3__45__cpo5crendE)
_ZN34_INTERNAL_42a63127_4_k_cu_d74234b74cuda3std3__45__cpo5crendE:
	.zero		1
	.type		_ZN34_INTERNAL_42a63127_4_k_cu_d74234b74cuda3std6ranges3__45__cpo4prevE,@object
	.size		_ZN34_INTERNAL_42a63127_4_k_cu_d74234b74cuda3std6ranges3__45__cpo4prevE,(_ZN34_INTERNAL_42a63127_4_k_cu_d74234b76thrust24THRUST_300001_SM_1000_NS6system6detail10sequential3seqE - _ZN34_INTERNAL_42a63127_4_k_cu_d74234b74cuda3std6ranges3__45__cpo4prevE)
_ZN34_INTERNAL_42a63127_4_k_cu_d74234b74cuda3std6ranges3__45__cpo4prevE:
	.zero		1
	.type		_ZN34_INTERNAL_42a63127_4_k_cu_d74234b76thrust24THRUST_300001_SM_1000_NS6system6detail10sequential3seqE,@object
	.size		_ZN34_INTERNAL_42a63127_4_k_cu_d74234b76thrust24THRUST_300001_SM_1000_NS6system6detail10sequential3seqE,(_ZN34_INTERNAL_42a63127_4_k_cu_d74234b74cuda3std6ranges3__45__cpo9iter_moveE - _ZN34_INTERNAL_42a63127_4_k_cu_d74234b76thrust24THRUST_300001_SM_1000_NS6system6detail10sequential3seqE)
_ZN34_INTERNAL_42a63127_4_k_cu_d74234b76thrust24THRUST_300001_SM_1000_NS6system6detail10sequential3seqE:
	.zero		1
	.type		_ZN34_INTERNAL_42a63127_4_k_cu_d74234b74cuda3std6ranges3__45__cpo9iter_moveE,@object
	.size		_ZN34_INTERNAL_42a63127_4_k_cu_d74234b74cuda3std6ranges3__45__cpo9iter_moveE,(_ZN34_INTERNAL_42a63127_4_k_cu_d74234b76thrust24THRUST_300001_SM_1000_NS3seqE - _ZN34_INTERNAL_42a63127_4_k_cu_d74234b74cuda3std6ranges3__45__cpo9iter_moveE)
_ZN34_INTERNAL_42a63127_4_k_cu_d74234b74cuda3std6ranges3__45__cpo9iter_moveE:
	.zero		1
	.type		_ZN34_INTERNAL_42a63127_4_k_cu_d74234b76thrust24THRUST_300001_SM_1000_NS3seqE,@object
	.size		_ZN34_INTERNAL_42a63127_4_k_cu_d74234b76thrust24THRUST_300001_SM_1000_NS3seqE,(_ZN34_INTERNAL_42a63127_4_k_cu_d74234b74cuda3std3__420unreachable_sentinelE - _ZN34_INTERNAL_42a63127_4_k_cu_d74234b76thrust24THRUST_300001_SM_1000_NS3seqE)
_ZN34_INTERNAL_42a63127_4_k_cu_d74234b76thrust24THRUST_300001_SM_1000_NS3seqE:
	.zero		1
	.type		_ZN34_INTERNAL_42a63127_4_k_cu_d74234b74cuda3std3__420unreachable_sentinelE,@object
	.size		_ZN34_INTERNAL_42a63127_4_k_cu_d74234b74cuda3std3__420unreachable_sentinelE,(_ZN34_INTERNAL_42a63127_4_k_cu_d74234b74cuda3std6ranges3__45__cpo5ssizeE - _ZN34_INTERNAL_42a63127_4_k_cu_d74234b74cuda3std3__420unreachable_sentinelE)
_ZN34_INTERNAL_42a63127_4_k_cu_d74234b74cuda3std3__420unreachable_sentinelE:
	.zero		1
	.type		_ZN34_INTERNAL_42a63127_4_k_cu_d74234b74cuda3std6ranges3__45__cpo5ssizeE,@object
	.size		_ZN34_INTERNAL_42a63127_4_k_cu_d74234b74cuda3std6ranges3__45__cpo5ssizeE,(_ZN34_INTERNAL_42a63127_4_k_cu_d74234b76thrust24THRUST_300001_SM_1000_NS12placeholders2_3E - _ZN34_INTERNAL_42a63127_4_k_cu_d74234b74cuda3std6ranges3__45__cpo5ssizeE)
_ZN34_INTERNAL_42a63127_4_k_cu_d74234b74cuda3std6ranges3__45__cpo5ssizeE:
	.zero		1
	.type		_ZN34_INTERNAL_42a63127_4_k_cu_d74234b76thrust24THRUST_300001_SM_1000_NS12placeholders2_3E,@object
	.size		_ZN34_INTERNAL_42a63127_4_k_cu_d74234b76thrust24THRUST_300001_SM_1000_NS12placeholders2_3E,(_ZN34_INTERNAL_42a63127_4_k_cu_d74234b74cuda3std3__45__cpo4cendE - _ZN34_INTERNAL_42a63127_4_k_cu_d74234b76thrust24THRUST_300001_SM_1000_NS12placeholders2_3E)
_ZN34_INTERNAL_42a63127_4_k_cu_d74234b76thrust24THRUST_300001_SM_1000_NS12placeholders2_3E:
	.zero		1
	.type		_ZN34_INTERNAL_42a63127_4_k_cu_d74234b74cuda3std3__45__cpo4cendE,@object
	.size		_ZN34_INTERNAL_42a63127_4_k_cu_d74234b74cuda3std3__45__cpo4cendE,(_ZN34_INTERNAL_42a63127_4_k_cu_d74234b74cuda3std6ranges3__45__cpo4cendE - _ZN34_INTERNAL_42a63127_4_k_cu_d74234b74cuda3std3__45__cpo4cendE)
_ZN34_INTERNAL_42a63127_4_k_cu_d74234b74cuda3std3__45__cpo4cendE:
	.zero		1
	.type		_ZN34_INTERNAL_42a63127_4_k_cu_d74234b74cuda3std6ranges3__45__cpo4cendE,@object
	.size		_ZN34_INTERNAL_42a63127_4_k_cu_d74234b74cuda3std6ranges3__45__cpo4cendE,(_ZN34_INTERNAL_42a63127_4_k_cu_d74234b76thrust24THRUST_300001_SM_1000_NS12placeholders2_5E - _ZN34_INTERNAL_42a63127_4_k_cu_d74234b74cuda3std6ranges3__45__cpo4cendE)
_ZN34_INTERNAL_42a63127_4_k_cu_d74234b74cuda3std6ranges3__45__cpo4cendE:
	.zero		1
	.type		_ZN34_INTERNAL_42a63127_4_k_cu_d74234b76thrust24THRUST_300001_SM_1000_NS12placeholders2_5E,@object
	.size		_ZN34_INTERNAL_42a63127_4_k_cu_d74234b76thrust24THRUST_300001_SM_1000_NS12placeholders2_5E,(_ZN34_INTERNAL_42a63127_4_k_cu_d74234b74cuda3std3__45__cpo4rendE - _ZN34_INTERNAL_42a63127_4_k_cu_d74234b76thrust24THRUST_300001_SM_1000_NS12placeholders2_5E)
_ZN34_INTERNAL_42a63127_4_k_cu_d74234b76thrust24THRUST_300001_SM_1000_NS12placeholders2_5E:
	.zero		1
	.type		_ZN34_INTERNAL_42a63127_4_k_cu_d74234b74cuda3std3__45__cpo4rendE,@object
	.size		_ZN34_INTERNAL_42a63127_4_k_cu_d74234b74cuda3std3__45__cpo4rendE,(_ZN34_INTERNAL_42a63127_4_k_cu_d74234b74cuda3std6ranges3__45__cpo9iter_swapE - _ZN34_INTERNAL_42a63127_4_k_cu_d74234b74cuda3std3__45__cpo4rendE)
_ZN34_INTERNAL_42a63127_4_k_cu_d74234b74cuda3std3__45__cpo4rendE:
	.zero		1
	.type		_ZN34_INTERNAL_42a63127_4_k_cu_d74234b74cuda3std6ranges3__45__cpo9iter_swapE,@object
	.size		_ZN34_INTERNAL_42a63127_4_k_cu_d74234b74cuda3std6ranges3__45__cpo9iter_swapE,(_ZN34_INTERNAL_42a63127_4_k_cu_d74234b76thrust24THRUST_300001_SM_1000_NS8cuda_cub3parE - _ZN34_INTERNAL_42a63127_4_k_cu_d74234b74cuda3std6ranges3__45__cpo9iter_swapE)
_ZN34_INTERNAL_42a63127_4_k_cu_d74234b74cuda3std6ranges3__45__cpo9iter_swapE:
	.zero		1
	.type		_ZN34_INTERNAL_42a63127_4_k_cu_d74234b76thrust24THRUST_300001_SM_1000_NS8cuda_cub3parE,@object
	.size		_ZN34_INTERNAL_42a63127_4_k_cu_d74234b76thrust24THRUST_300001_SM_1000_NS8cuda_cub3parE,(_ZN34_INTERNAL_42a63127_4_k_cu_d74234b74cuda3std3__48unexpectE - _ZN34_INTERNAL_42a63127_4_k_cu_d74234b76thrust24THRUST_300001_SM_1000_NS8cuda_cub3parE)
_ZN34_INTERNAL_42a63127_4_k_cu_d74234b76thrust24THRUST_300001_SM_1000_NS8cuda_cub3parE:
	.zero		1
	.type		_ZN34_INTERNAL_42a63127_4_k_cu_d74234b74cuda3std3__48unexpectE,@object
	.size		_ZN34_INTERNAL_42a63127_4_k_cu_d74234b74cuda3std3__48unexpectE,(_ZN34_INTERNAL_42a63127_4_k_cu_d74234b76thrust24THRUST_300001_SM_1000_NS12placeholders2_9E - _ZN34_INTERNAL_42a63127_4_k_cu_d74234b74cuda3std3__48unexpectE)
_ZN34_INTERNAL_42a63127_4_k_cu_d74234b74cuda3std3__48unexpectE:
	.zero		1
	.type		_ZN34_INTERNAL_42a63127_4_k_cu_d74234b76thrust24THRUST_300001_SM_1000_NS12placeholders2_9E,@object
	.size		_ZN34_INTERNAL_42a63127_4_k_cu_d74234b76thrust24THRUST_300001_SM_1000_NS12placeholders2_9E,(_ZN34_INTERNAL_42a63127_4_k_cu_d74234b74cuda3std3__419piecewise_constructE - _ZN34_INTERNAL_42a63127_4_k_cu_d74234b76thrust24THRUST_300001_SM_1000_NS12placeholders2_9E)
_ZN34_INTERNAL_42a63127_4_k_cu_d74234b76thrust24THRUST_300001_SM_1000_NS12placeholders2_9E:
	.zero		1
	.type		_ZN34_INTERNAL_42a63127_4_k_cu_d74234b74cuda3std3__419piecewise_constructE,@object
	.size		_ZN34_INTERNAL_42a63127_4_k_cu_d74234b74cuda3std3__419piecewise_constructE,(_ZN34_INTERNAL_42a63127_4_k_cu_d74234b74cuda3std6ranges3__45__cpo5cdataE - _ZN34_INTERNAL_42a63127_4_k_cu_d74234b74cuda3std3__419piecewise_constructE)
_ZN34_INTERNAL_42a63127_4_k_cu_d74234b74cuda3std3__419piecewise_constructE:
	.zero		1
	.type		_ZN34_INTERNAL_42a63127_4_k_cu_d74234b74cuda3std6ranges3__45__cpo5cdataE,@object
	.size		_ZN34_INTERNAL_42a63127_4_k_cu_d74234b74cuda3std6ranges3__45__cpo5cdataE,(_ZN34_INTERNAL_42a63127_4_k_cu_d74234b76thrust24THRUST_300001_SM_1000_NS12placeholders2_1E - _ZN34_INTERNAL_42a63127_4_k_cu_d74234b74cuda3std6ranges3__45__cpo5cdataE)
_ZN34_INTERNAL_42a63127_4_k_cu_d74234b74cuda3std6ranges3__45__cpo5cdataE:
	.zero		1
	.type		_ZN34_INTERNAL_42a63127_4_k_cu_d74234b76thrust24THRUST_300001_SM_1000_NS12placeholders2_1E,@object
	.size		_ZN34_INTERNAL_42a63127_4_k_cu_d74234b76thrust24THRUST_300001_SM_1000_NS12placeholders2_1E,(_ZN34_INTERNAL_42a63127_4_k_cu_d74234b74cuda3std3__45__cpo3endE - _ZN34_INTERNAL_42a63127_4_k_cu_d74234b76thrust24THRUST_300001_SM_1000_NS12placeholders2_1E)
_ZN34_INTERNAL_42a63127_4_k_cu_d74234b76thrust24THRUST_300001_SM_1000_NS12placeholders2_1E:
	.zero		1
	.type		_ZN34_INTERNAL_42a63127_4_k_cu_d74234b74cuda3std3__45__cpo3endE,@object
	.size		_ZN34_INTERNAL_42a63127_4_k_cu_d74234b74cuda3std3__45__cpo3endE,(_ZN34_INTERNAL_42a63127_4_k_cu_d74234b74cuda3std6ranges3__45__cpo3endE - _ZN34_INTERNAL_42a63127_4_k_cu_d74234b74cuda3std3__45__cpo3endE)
_ZN34_INTERNAL_42a63127_4_k_cu_d74234b74cuda3std3__45__cpo3endE:
	.zero		1
	.type		_ZN34_INTERNAL_42a63127_4_k_cu_d74234b74cuda3std6ranges3__45__cpo3endE,@object
	.size		_ZN34_INTERNAL_42a63127_4_k_cu_d74234b74cuda3std6ranges3__45__cpo3endE,(_ZN34_INTERNAL_42a63127_4_k_cu_d74234b76thrust24THRUST_300001_SM_1000_NS12placeholders2_8E - _ZN34_INTERNAL_42a63127_4_k_cu_d74234b74cuda3std6ranges3__45__cpo3endE)
_ZN34_INTERNAL_42a63127_4_k_cu_d74234b74cuda3std6ranges3__45__cpo3endE:
	.zero		1
	.type		_ZN34_INTERNAL_42a63127_4_k_cu_d74234b76thrust24THRUST_300001_SM_1000_NS12placeholders2_8E,@object
	.size		_ZN34_INTERNAL_42a63127_4_k_cu_d74234b76thrust24THRUST_300001_SM_1000_NS12placeholders2_8E,(_ZN34_INTERNAL_42a63127_4_k_cu_d74234b74cuda3std3__436_GLOBAL__N__42a63127_4_k_cu_d74234b76ignoreE - _ZN34_INTERNAL_42a63127_4_k_cu_d74234b76thrust24THRUST_300001_SM_1000_NS12placeholders2_8E)
_ZN34_INTERNAL_42a63127_4_k_cu_d74234b76thrust24THRUST_300001_SM_1000_NS12placeholders2_8E:
	.zero		1
	.type		_ZN34_INTERNAL_42a63127_4_k_cu_d74234b74cuda3std3__436_GLOBAL__N__42a63127_4_k_cu_d74234b76ignoreE,@object
	.size		_ZN34_INTERNAL_42a63127_4_k_cu_d74234b74cuda3std3__436_GLOBAL__N__42a63127_4_k_cu_d74234b76ignoreE,(_ZN34_INTERNAL_42a63127_4_k_cu_d74234b74cuda3std6ranges3__45__cpo4dataE - _ZN34_INTERNAL_42a63127_4_k_cu_d74234b74cuda3std3__436_GLOBAL__N__42a63127_4_k_cu_d74234b76ignoreE)
_ZN34_INTERNAL_42a63127_4_k_cu_d74234b74cuda3std3__436_GLOBAL__N__42a63127_4_k_cu_d74234b76ignoreE:
	.zero		1
	.type		_ZN34_INTERNAL_42a63127_4_k_cu_d74234b74cuda3std6ranges3__45__cpo4dataE,@object
	.size		_ZN34_INTERNAL_42a63127_4_k_cu_d74234b74cuda3std6ranges3__45__cpo4dataE,(_ZN34_INTERNAL_42a63127_4_k_cu_d74234b76thrust24THRUST_300001_SM_1000_NS6system3cpp3parE - _ZN34_INTERNAL_42a63127_4_k_cu_d74234b74cuda3std6ranges3__45__cpo4dataE)
_ZN34_INTERNAL_42a63127_4_k_cu_d74234b74cuda3std6ranges3__45__cpo4dataE:
	.zero		1
	.type		_ZN34_INTERNAL_42a63127_4_k_cu_d74234b76thrust24THRUST_300001_SM_1000_NS6system3cpp3parE,@object
	.size		_ZN34_INTERNAL_42a63127_4_k_cu_d74234b76thrust24THRUST_300001_SM_1000_NS6system3cpp3parE,(_ZN34_INTERNAL_42a63127_4_k_cu_d74234b74cuda3std3__45__cpo5beginE - _ZN34_INTERNAL_42a63127_4_k_cu_d74234b76thrust24THRUST_300001_SM_1000_NS6system3cpp3parE)
_ZN34_INTERNAL_42a63127_4_k_cu_d74234b76thrust24THRUST_300001_SM_1000_NS6system3cpp3parE:
	.zero		1
	.type		_ZN34_INTERNAL_42a63127_4_k_cu_d74234b74cuda3std3__45__cpo5beginE,@object
	.size		_ZN34_INTERNAL_42a63127_4_k_cu_d74234b74cuda3std3__45__cpo5beginE,(_ZN34_INTERNAL_42a63127_4_k_cu_d74234b74cuda3std6ranges3__45__cpo5beginE - _ZN34_INTERNAL_42a63127_4_k_cu_d74234b74cuda3std3__45__cpo5beginE)
_ZN34_INTERNAL_42a63127_4_k_cu_d74234b74cuda3std3__45__cpo5beginE:
	.zero		1
	.type		_ZN34_INTERNAL_42a63127_4_k_cu_d74234b74cuda3std6ranges3__45__cpo5beginE,@object
	.size		_ZN34_INTERNAL_42a63127_4_k_cu_d74234b74cuda3std6ranges3__45__cpo5beginE,(_ZN34_INTERNAL_42a63127_4_k_cu_d74234b76thrust24THRUST_300001_SM_1000_NS6deviceE - _ZN34_INTERNAL_42a63127_4_k_cu_d74234b74cuda3std6ranges3__45__cpo5beginE)
_ZN34_INTERNAL_42a63127_4_k_cu_d74234b74cuda3std6ranges3__45__cpo5beginE:
	.zero		1
	.type		_ZN34_INTERNAL_42a63127_4_k_cu_d74234b76thrust24THRUST_300001_SM_1000_NS6deviceE,@object
	.size		_ZN34_INTERNAL_42a63127_4_k_cu_d74234b76thrust24THRUST_300001_SM_1000_NS6deviceE,(_ZN34_INTERNAL_42a63127_4_k_cu_d74234b74cuda3std3__47nulloptE - _ZN34_INTERNAL_42a63127_4_k_cu_d74234b76thrust24THRUST_300001_SM_1000_NS6deviceE)
_ZN34_INTERNAL_42a63127_4_k_cu_d74234b76thrust24THRUST_300001_SM_1000_NS6deviceE:
	.zero		1
	.type		_ZN34_INTERNAL_42a63127_4_k_cu_d74234b74cuda3std3__47nulloptE,@object
	.size		_ZN34_INTERNAL_42a63127_4_k_cu_d74234b74cuda3std3__47nulloptE,(_ZN34_INTERNAL_42a63127_4_k_cu_d74234b74cuda3std6ranges3__45__cpo8distanceE - _ZN34_INTERNAL_42a63127_4_k_cu_d74234b74cuda3std3__47nulloptE)
_ZN34_INTERNAL_42a63127_4_k_cu_d74234b74cuda3std3__47nulloptE:
	.zero		1
	.type		_ZN34_INTERNAL_42a63127_4_k_cu_d74234b74cuda3std6ranges3__45__cpo8distanceE,@object
	.size		_ZN34_INTERNAL_42a63127_4_k_cu_d74234b74cuda3std6ranges3__45__cpo8distanceE,(_ZN34_INTERNAL_42a63127_4_k_cu_d74234b76thrust24THRUST_300001_SM_1000_NS12placeholders2_4E - _ZN34_INTERNAL_42a63127_4_k_cu_d74234b74cuda3std6ranges3__45__cpo8distanceE)
_ZN34_INTERNAL_42a63127_4_k_cu_d74234b74cuda3std6ranges3__45__cpo8distanceE:
	.zero		1
	.type		_ZN34_INTERNAL_42a63127_4_k_cu_d74234b76thrust24THRUST_300001_SM_1000_NS12placeholders2_4E,@object
	.size		_ZN34_INTERNAL_42a63127_4_k_cu_d74234b76thrust24THRUST_300001_SM_1000_NS12placeholders2_4E,(_ZN34_INTERNAL_42a63127_4_k_cu_d74234b74cuda3std3__45__cpo6rbeginE - _ZN34_INTERNAL_42a63127_4_k_cu_d74234b76thrust24THRUST_300001_SM_1000_NS12placeholders2_4E)
_ZN34_INTERNAL_42a63127_4_k_cu_d74234b76thrust24THRUST_300001_SM_1000_NS12placeholders2_4E:
	.zero		1
	.type		_ZN34_INTERNAL_42a63127_4_k_cu_d74234b74cuda3std3__45__cpo6rbeginE,@object
	.size		_ZN34_INTERNAL_42a63127_4_k_cu_d74234b74cuda3std3__45__cpo6rbeginE,(_ZN34_INTERNAL_42a63127_4_k_cu_d74234b74cuda3std6ranges3__45__cpo7advanceE - _ZN34_INTERNAL_42a63127_4_k_cu_d74234b74cuda3std3__45__cpo6rbeginE)
_ZN34_INTERNAL_42a63127_4_k_cu_d74234b74cuda3std3__45__cpo6rbeginE:
	.zero		1
	.type		_ZN34_INTERNAL_42a63127_4_k_cu_d74234b74cuda3std6ranges3__45__cpo7advanceE,@object
	.size		_ZN34_INTERNAL_42a63127_4_k_cu_d74234b74cuda3std6ranges3__45__cpo7advanceE,(_ZN34_INTERNAL_42a63127_4_k_cu_d74234b76thrust24THRUST_300001_SM_1000_NS12placeholders2_6E - _ZN34_INTERNAL_42a63127_4_k_cu_d74234b74cuda3std6ranges3__45__cpo7advanceE)
_ZN34_INTERNAL_42a63127_4_k_cu_d74234b74cuda3std6ranges3__45__cpo7advanceE:
	.zero		1
	.type		_ZN34_INTERNAL_42a63127_4_k_cu_d74234b76thrust24THRUST_300001_SM_1000_NS12placeholders2_6E,@object
	.size		_ZN34_INTERNAL_42a63127_4_k_cu_d74234b76thrust24THRUST_300001_SM_1000_NS12placeholders2_6E,(_ZN34_INTERNAL_42a63127_4_k_cu_d74234b74cuda3std3__45__cpo7crbeginE - _ZN34_INTERNAL_42a63127_4_k_cu_d74234b76thrust24THRUST_300001_SM_1000_NS12placeholders2_6E)
_ZN34_INTERNAL_42a63127_4_k_cu_d74234b76thrust24THRUST_300001_SM_1000_NS12placeholders2_6E:
	.zero		1
	.type		_ZN34_INTERNAL_42a63127_4_k_cu_d74234b74cuda3std3__45__cpo7crbeginE,@object
	.size		_ZN34_INTERNAL_42a63127_4_k_cu_d74234b74cuda3std3__45__cpo7crbeginE,(_ZN34_INTERNAL_42a63127_4_k_cu_d74234b74cuda3std6ranges3__45__cpo4nextE - _ZN34_INTERNAL_42a63127_4_k_cu_d74234b74cuda3std3__45__cpo7crbeginE)
_ZN34_INTERNAL_42a63127_4_k_cu_d74234b74cuda3std3__45__cpo7crbeginE:
	.zero		1
	.type		_ZN34_INTERNAL_42a63127_4_k_cu_d74234b74cuda3std6ranges3__45__cpo4nextE,@object
	.size		_ZN34_INTERNAL_42a63127_4_k_cu_d74234b74cuda3std6ranges3__45__cpo4nextE,(_ZN34_INTERNAL_42a63127_4_k_cu_d74234b76thrust24THRUST_300001_SM_1000_NS8cuda_cub10par_nosyncE - _ZN34_INTERNAL_42a63127_4_k_cu_d74234b74cuda3std6ranges3__45__cpo4nextE)
_ZN34_INTERNAL_42a63127_4_k_cu_d74234b74cuda3std6ranges3__45__cpo4nextE:
	.zero		1
	.type		_ZN34_INTERNAL_42a63127_4_k_cu_d74234b76thrust24THRUST_300001_SM_1000_NS8cuda_cub10par_nosyncE,@object
	.size		_ZN34_INTERNAL_42a63127_4_k_cu_d74234b76thrust24THRUST_300001_SM_1000_NS8cuda_cub10par_nosyncE,(_ZN34_INTERNAL_42a63127_4_k_cu_d74234b74cuda3std6ranges3__45__cpo4swapE - _ZN34_INTERNAL_42a63127_4_k_cu_d74234b76thrust24THRUST_300001_SM_1000_NS8cuda_cub10par_nosyncE)
_ZN34_INTERNAL_42a63127_4_k_cu_d74234b76thrust24THRUST_300001_SM_1000_NS8cuda_cub10par_nosyncE:
	.zero		1
	.type		_ZN34_INTERNAL_42a63127_4_k_cu_d74234b74cuda3std6ranges3__45__cpo4swapE,@object
	.size		_ZN34_INTERNAL_42a63127_4_k_cu_d74234b74cuda3std6ranges3__45__cpo4swapE,(_ZN34_INTERNAL_42a63127_4_k_cu_d74234b76thrust24THRUST_300001_SM_1000_NS12placeholders3_10E - _ZN34_INTERNAL_42a63127_4_k_cu_d74234b74cuda3std6ranges3__45__cpo4swapE)
_ZN34_INTERNAL_42a63127_4_k_cu_d74234b74cuda3std6ranges3__45__cpo4swapE:
	.zero		1
	.type		_ZN34_INTERNAL_42a63127_4_k_cu_d74234b76thrust24THRUST_300001_SM_1000_NS12placeholders3_10E,@object
	.size		_ZN34_INTERNAL_42a63127_4_k_cu_d74234b76thrust24THRUST_300001_SM_1000_NS12placeholders3_10E,(_ZN34_INTERNAL_42a63127_4_k_cu_d74234b74cuda3std3__48in_placeE - _ZN34_INTERNAL_42a63127_4_k_cu_d74234b76thrust24THRUST_300001_SM_1000_NS12placeholders3_10E)
_ZN34_INTERNAL_42a63127_4_k_cu_d74234b76thrust24THRUST_300001_SM_1000_NS12placeholders3_10E:
	.zero		1
	.type		_ZN34_INTERNAL_42a63127_4_k_cu_d74234b74cuda3std3__48in_placeE,@object
	.size		_ZN34_INTERNAL_42a63127_4_k_cu_d74234b74cuda3std3__48in_placeE,(_ZN34_INTERNAL_42a63127_4_k_cu_d74234b74cuda3std6ranges3__45__cpo4sizeE - _ZN34_INTERNAL_42a63127_4_k_cu_d74234b74cuda3std3__48in_placeE)
_ZN34_INTERNAL_42a63127_4_k_cu_d74234b74cuda3std3__48in_placeE:
	.zero		1
	.type		_ZN34_INTERNAL_42a63127_4_k_cu_d74234b74cuda3std6ranges3__45__cpo4sizeE,@object
	.size		_ZN34_INTERNAL_42a63127_4_k_cu_d74234b74cuda3std6ranges3__45__cpo4sizeE,(_ZN34_INTERNAL_42a63127_4_k_cu_d74234b76thrust24THRUST_300001_SM_1000_NS12placeholders2_2E - _ZN34_INTERNAL_42a63127_4_k_cu_d74234b74cuda3std6ranges3__45__cpo4sizeE)
_ZN34_INTERNAL_42a63127_4_k_cu_d74234b74cuda3std6ranges3__45__cpo4sizeE:
	.zero		1
	.type		_ZN34_INTERNAL_42a63127_4_k_cu_d74234b76thrust24THRUST_300001_SM_1000_NS12placeholders2_2E,@object
	.size		_ZN34_INTERNAL_42a63127_4_k_cu_d74234b76thrust24THRUST_300001_SM_1000_NS12placeholders2_2E,(_ZN34_INTERNAL_42a63127_4_k_cu_d74234b74cuda3std3__45__cpo6cbeginE - _ZN34_INTERNAL_42a63127_4_k_cu_d74234b76thrust24THRUST_300001_SM_1000_NS12placeholders2_2E)
_ZN34_INTERNAL_42a63127_4_k_cu_d74234b76thrust24THRUST_300001_SM_1000_NS12placeholders2_2E:
	.zero		1
	.type		_ZN34_INTERNAL_42a63127_4_k_cu_d74234b74cuda3std3__45__cpo6cbeginE,@object
	.size		_ZN34_INTERNAL_42a63127_4_k_cu_d74234b74cuda3std3__45__cpo6cbeginE,(_ZN34_INTERNAL_42a63127_4_k_cu_d74234b74cuda3std6ranges3__45__cpo6cbeginE - _ZN34_INTERNAL_42a63127_4_k_cu_d74234b74cuda3std3__45__cpo6cbeginE)
_ZN34_INTERNAL_42a63127_4_k_cu_d74234b74cuda3std3__45__cpo6cbeginE:
	.zero		1
	.type		_ZN34_INTERNAL_42a63127_4_k_cu_d74234b74cuda3std6ranges3__45__cpo6cbeginE,@object
	.size		_ZN34_INTERNAL_42a63127_4_k_cu_d74234b74cuda3std6ranges3__45__cpo6cbeginE,(.L_21 - _ZN34_INTERNAL_42a63127_4_k_cu_d74234b74cuda3std6ranges3__45__cpo6cbeginE)
_ZN34_INTERNAL_42a63127_4_k_cu_d74234b74cuda3std6ranges3__45__cpo6cbeginE:
	.zero		1
.L_21:


//--------------------- .nv.shared._ZN6thrust24THRUST_300001_SM_1000_NS8cuda_cub4core6detail13_kernel_agentINS1_8__reduce11ReduceAgentIPN4cuda3std3__45tupleIJflEEESC_SB_lNS1_9__extrema9arg_max_fIflNS9_4lessIfEEEEEEJSC_SC_iSH_EEEvDpT0_ --------------------------
	.section	.nv.shared._ZN6thrust24THRUST_300001_SM_1000_NS8cuda_cub4core6detail13_kernel_agentINS1_8__reduce11ReduceAgentIPN4cuda3std3__45tupleIJflEEESC_SB_lNS1_9__extrema9arg_max_fIflNS9_4lessIfEEEEEEJSC_SC_iSH_EEEvDpT0_,"aw",@nobits
	.sectionflags	@""
	.align	16
	.zero		1024


//--------------------- .nv.shared._ZN6thrust24THRUST_300001_SM_1000_NS8cuda_cub4core6detail13_kernel_agentINS1_8__reduce10DrainAgentIlEEJN3cub18CUB_300001_SM_10009GridQueueIyEElEEEvDpT0_ --------------------------
	.section	.nv.shared._ZN6thrust24THRUST_300001_SM_1000_NS8cuda_cub4core6detail13_kernel_agentINS1_8__reduce10DrainAgentIlEEJN3cub18CUB_300001_SM_10009GridQueueIyEElEEEvDpT0_,"aw",@nobits
	.sectionflags	@""
	.align	16
	.zero		1024


//--------------------- .nv.shared._ZN6thrust24THRUST_300001_SM_1000_NS8cuda_cub4core6detail13_kernel_agentINS1_8__reduce11ReduceAgentINS0_12zip_iteratorIN4cuda3std3__45tupleIJNS0_10device_ptrIfEENS0_17counting_iteratorIlNS0_11use_defaultESF_SF_EEEEEEEPNSB_IJflEEESJ_lNS1_9__extrema9arg_max_fIflNSA_4lessIfEEEEEEJSI_SK_lN3cub18CUB_300001_SM_100013GridEvenShareIlEENSS_9GridQueueIyEESP_EEEvDpT0_ --------------------------
	.section	.nv.shared._ZN6thrust24THRUST_300001_SM_1000_NS8cuda_cub4core6detail13_kernel_agentINS1_8__reduce11ReduceAgentINS0_12zip_iteratorIN4cuda3std3__45tupleIJNS0_10device_ptrIfEENS0_17counting_iteratorIlNS0_11use_defaultESF_SF_EEEEEEEPNSB_IJflEEESJ_lNS1_9__extrema9arg_max_fIflNSA_4lessIfEEEEEEJSI_SK_lN3cub18CUB_300001_SM_100013GridEvenShareIlEENSS_9GridQueueIyEESP_EEEvDpT0_,"aw",@nobits
	.sectionflags	@""
	.align	16
	.zero		1024


//--------------------- .nv.shared._ZN6thrust24THRUST_300001_SM_1000_NS8cuda_cub4core6detail13_kernel_agentINS1_8__reduce11ReduceAgentINS0_12zip_iteratorIN4cuda3std3__45tupleIJNS0_10device_ptrIfEENS0_17counting_iteratorIlNS0_11use_defaultESF_SF_EEEEEEEPNSB_IJflEEESJ_lNS1_9__extrema9arg_max_fIflNSA_4lessIfEEEEEEJSI_SK_lSP_EEEvDpT0_ --------------------------
	.section	.nv.shared._ZN6thrust24THRUST_300001_SM_1000_NS8cuda_cub4core6detail13_kernel_agentINS1_8__reduce11ReduceAgentINS0_12zip_iteratorIN4cuda3std3__45tupleIJNS0_10device_ptrIfEENS0_17counting_iteratorIlNS0_11use_defaultESF_SF_EEEEEEEPNSB_IJflEEESJ_lNS1_9__extrema9arg_max_fIflNSA_4lessIfEEEEEEJSI_SK_lSP_EEEvDpT0_,"aw",@nobits
	.sectionflags	@""
	.align	16
	.zero		1024


//--------------------- .nv.shared._ZN6thrust24THRUST_300001_SM_1000_NS8cuda_cub4core6detail13_kernel_agentINS1_8__reduce11ReduceAgentIPN4cuda3std3__45tupleIJflEEESC_SB_iNS1_9__extrema9arg_max_fIflNS9_4lessIfEEEEEEJSC_SC_iSH_EEEvDpT0_ --------------------------
	.section	.nv.shared._ZN6thrust24THRUST_300001_SM_1000_NS8cuda_cub4core6detail13_kernel_agentINS1_8__reduce11ReduceAgentIPN4cuda3std3__45tupleIJflEEESC_SB_iNS1_9__extrema9arg_max_fIflNS9_4lessIfEEEEEEJSC_SC_iSH_EEEvDpT0_,"aw",@nobits
	.sectionflags	@""
	.align	16
	.zero		1024


//--------------------- .nv.shared._ZN6thrust24THRUST_300001_SM_1000_NS8cuda_cub4core6detail13_kernel_agentINS1_8__reduce10DrainAgentIiEEJN3cub18CUB_300001_SM_10009GridQueueIjEEiEEEvDpT0_ --------------------------
	.section	.nv.shared._ZN6thrust24THRUST_300001_SM_1000_NS8cuda_cub4core6detail13_kernel_agentINS1_8__reduce10DrainAgentIiEEJN3cub18CUB_300001_SM_10009GridQueueIjEEiEEEvDpT0_,"aw",@nobits
	.sectionflags	@""
	.align	16
	.zero		1024


//--------------------- .nv.shared._ZN6thrust24THRUST_300001_SM_1000_NS8cuda_cub4core6detail13_kernel_agentINS1_8__reduce11ReduceAgentINS0_12zip_iteratorIN4cuda3std3__45tupleIJNS0_10device_ptrIfEENS0_17counting_iteratorIlNS0_11use_defaultESF_SF_EEEEEEEPNSB_IJflEEESJ_iNS1_9__extrema9arg_max_fIflNSA_4lessIfEEEEEEJSI_SK_iN3cub18CUB_300001_SM_100013GridEvenShareIiEENSS_9GridQueueIjEESP_EEEvDpT0_ --------------------------
	.section	.nv.shared._ZN6thrust24THRUST_300001_SM_1000_NS8cuda_cub4core6detail13_kernel_agentINS1_8__reduce11ReduceAgentINS0_12zip_iteratorIN4cuda3std3__45tupleIJNS0_10device_ptrIfEENS0_17counting_iteratorIlNS0_11use_defaultESF_SF_EEEEEEEPNSB_IJflEEESJ_iNS1_9__extrema9arg_max_fIflNSA_4lessIfEEEEEEJSI_SK_iN3cub18CUB_300001_SM_100013GridEvenShareIiEENSS_9GridQueueIjEESP_EEEvDpT0_,"aw",@nobits
	.sectionflags	@""
	.align	16
	.zero		1024


//--------------------- .nv.shared._ZN6thrust24THRUST_300001_SM_1000_NS8cuda_cub4core6detail13_kernel_agentINS1_8__reduce11ReduceAgentINS0_12zip_iteratorIN4cuda3std3__45tupleIJNS0_10device_ptrIfEENS0_17counting_iteratorIlNS0_11use_defaultESF_SF_EEEEEEEPNSB_IJflEEESJ_iNS1_9__extrema9arg_max_fIflNSA_4lessIfEEEEEEJSI_SK_iSP_EEEvDpT0_ --------------------------
	.section	.nv.shared._ZN6thrust24THRUST_300001_SM_1000_NS8cuda_cub4core6detail13_kernel_agentINS1_8__reduce11ReduceAgentINS0_12zip_iteratorIN4cuda3std3__45tupleIJNS0_10device_ptrIfEENS0_17counting_iteratorIlNS0_11use_defaultESF_SF_EEEEEEEPNSB_IJflEEESJ_iNS1_9__extrema9arg_max_fIflNSA_4lessIfEEEEEEJSI_SK_iSP_EEEvDpT0_,"aw",@nobits
	.sectionflags	@""
	.align	16
	.zero		1024


//--------------------- .nv.shared._Z14max_idx_kernelIfEvPKT_iPi --------------------------
	.section	.nv.shared._Z14max_idx_kernelIfEvPKT_iPi,"aw",@nobits
	.sectionflags	@""
	.align	16
.nv.shared._Z14max_idx_kernelIfEvPKT_iPi:
	.zero		3088


//--------------------- .nv.constant0._ZN3cub18CUB_300001_SM_10006detail11EmptyKernelIvEEvv --------------------------
	.section	.nv.constant0._ZN3cub18CUB_300001_SM_10006detail11EmptyKernelIvEEvv,"a",@progbits
	.sectionflags	@""
	.align	4
.nv.constant0._ZN3cub18CUB_300001_SM_10006detail11EmptyKernelIvEEvv:
	.zero		896


//--------------------- .nv.constant0._ZN6thrust24THRUST_300001_SM_1000_NS8cuda_cub4core6detail13_kernel_agentINS1_8__reduce11ReduceAgentIPN4cuda3std3__45tupleIJflEEESC_SB_lNS1_9__extrema9arg_max_fIflNS9_4lessIfEEEEEEJSC_SC_iSH_EEEvDpT0_ --------------------------
	.section	.nv.constant0._ZN6thrust24THRUST_300001_SM_1000_NS8cuda_cub4core6detail13_kernel_agentINS1_8__reduce11ReduceAgentIPN4cuda3std3__45tupleIJflEEESC_SB_lNS1_9__extrema9arg_max_fIflNS9_4lessIfEEEEEEJSC_SC_iSH_EEEvDpT0_,"a",@progbits
	.sectionflags	@""
	.align	4
.nv.constant0._ZN6thrust24THRUST_300001_SM_1000_NS8cuda_cub4core6detail13_kernel_agentINS1_8__reduce11ReduceAgentIPN4cuda3std3__45tupleIJflEEESC_SB_lNS1_9__extrema9arg_max_fIflNS9_4lessIfEEEEEEJSC_SC_iSH_EEEvDpT0_:
	.zero		917


//--------------------- .nv.constant0._ZN6thrust24THRUST_300001_SM_1000_NS8cuda_cub4core6detail13_kernel_agentINS1_8__reduce10DrainAgentIlEEJN3cub18CUB_300001_SM_10009GridQueueIyEElEEEvDpT0_ --------------------------
	.section	.nv.constant0._ZN6thrust24THRUST_300001_SM_1000_NS8cuda_cub4core6detail13_kernel_agentINS1_8__reduce10DrainAgentIlEEJN3cub18CUB_300001_SM_10009GridQueueIyEElEEEvDpT0_,"a",@progbits
	.sectionflags	@""
	.align	4
.nv.constant0._ZN6thrust24THRUST_300001_SM_1000_NS8cuda_cub4core6detail13_kernel_agentINS1_8__reduce10DrainAgentIlEEJN3cub18CUB_300001_SM_10009GridQueueIyEElEEEvDpT0_:
	.zero		912


//--------------------- .nv.constant0._ZN6thrust24THRUST_300001_SM_1000_NS8cuda_cub4core6detail13_kernel_agentINS1_8__reduce11ReduceAgentINS0_12zip_iteratorIN4cuda3std3__45tupleIJNS0_10device_ptrIfEENS0_17counting_iteratorIlNS0_11use_defaultESF_SF_EEEEEEEPNSB_IJflEEESJ_lNS1_9__extrema9arg_max_fIflNSA_4lessIfEEEEEEJSI_SK_lN3cub18CUB_300001_SM_100013GridEvenShareIlEENSS_9GridQueueIyEESP_EEEvDpT0_ --------------------------
	.section	.nv.constant0._ZN6thrust24THRUST_300001_SM_1000_NS8cuda_cub4core6detail13_kernel_agentINS1_8__reduce11ReduceAgentINS0_12zip_iteratorIN4cuda3std3__45tupleIJNS0_10device_ptrIfEENS0_17counting_iteratorIlNS0_11use_defaultESF_SF_EEEEEEEPNSB_IJflEEESJ_lNS1_9__extrema9arg_max_fIflNSA_4lessIfEEEEEEJSI_SK_lN3cub18CUB_300001_SM_100013GridEvenShareIlEENSS_9GridQueueIyEESP_EEEvDpT0_,"a",@progbits
	.sectionflags	@""
	.align	4
.nv.constant0._ZN6thrust24THRUST_300001_SM_1000_NS8cuda_cub4core6detail13_kernel_agentINS1_8__reduce11ReduceAgentINS0_12zip_iteratorIN4cuda3std3__45tupleIJNS0_10device_ptrIfEENS0_17counting_iteratorIlNS0_11use_defaultESF_SF_EEEEEEEPNSB_IJflEEESJ_lNS1_9__extrema9arg_max_fIflNSA_4lessIfEEEEEEJSI_SK_lN3cub18CUB_300001_SM_100013GridEvenShareIlEENSS_9GridQueueIyEESP_EEEvDpT0_:
	.zero		1009


//--------------------- .nv.constant0._ZN6thrust24THRUST_300001_SM_1000_NS8cuda_cub4core6detail13_kernel_agentINS1_8__reduce11ReduceAgentINS0_12zip_iteratorIN4cuda3std3__45tupleIJNS0_10device_ptrIfEENS0_17counting_iteratorIlNS0_11use_defaultESF_SF_EEEEEEEPNSB_IJflEEESJ_lNS1_9__extrema9arg_max_fIflNSA_4lessIfEEEEEEJSI_SK_lSP_EEEvDpT0_ --------------------------
	.section	.nv.constant0._ZN6thrust24THRUST_300001_SM_1000_NS8cuda_cub4core6detail13_kernel_agentINS1_8__reduce11ReduceAgentINS0_12zip_iteratorIN4cuda3std3__45tupleIJNS0_10device_ptrIfEENS0_17counting_iteratorIlNS0_11use_defaultESF_SF_EEEEEEEPNSB_IJflEEESJ_lNS1_9__extrema9arg_max_fIflNSA_4lessIfEEEEEEJSI_SK_lSP_EEEvDpT0_,"a",@progbits
	.sectionflags	@""
	.align	4
.nv.constant0._ZN6thrust24THRUST_300001_SM_1000_NS8cuda_cub4core6detail13_kernel_agentINS1_8__reduce11ReduceAgentINS0_12zip_iteratorIN4cuda3std3__45tupleIJNS0_10device_ptrIfEENS0_17counting_iteratorIlNS0_11use_defaultESF_SF_EEEEEEEPNSB_IJflEEESJ_lNS1_9__extrema9arg_max_fIflNSA_4lessIfEEEEEEJSI_SK_lSP_EEEvDpT0_:
	.zero		929


//--------------------- .nv.constant0._ZN6thrust24THRUST_300001_SM_1000_NS8cuda_cub4core6detail13_kernel_agentINS1_8__reduce11ReduceAgentIPN4cuda3std3__45tupleIJflEEESC_SB_iNS1_9__extrema9arg_max_fIflNS9_4lessIfEEEEEEJSC_SC_iSH_EEEvDpT0_ --------------------------
	.section	.nv.constant0._ZN6thrust24THRUST_300001_SM_1000_NS8cuda_cub4core6detail13_kernel_agentINS1_8__reduce11ReduceAgentIPN4cuda3std3__45tupleIJflEEESC_SB_iNS1_9__extrema9arg_max_fIflNS9_4lessIfEEEEEEJSC_SC_iSH_EEEvDpT0_,"a",@progbits
	.sectionflags	@""
	.align	4
.nv.constant0._ZN6thrust24THRUST_300001_SM_1000_NS8cuda_cub4core6detail13_kernel_agentINS1_8__reduce11ReduceAgentIPN4cuda3std3__45tupleIJflEEESC_SB_iNS1_9__extrema9arg_max_fIflNS9_4lessIfEEEEEEJSC_SC_iSH_EEEvDpT0_:
	.zero		917


//--------------------- .nv.constant0._ZN6thrust24THRUST_300001_SM_1000_NS8cuda_cub4core6detail13_kernel_agentINS1_8__reduce10DrainAgentIiEEJN3cub18CUB_300001_SM_10009GridQueueIjEEiEEEvDpT0_ --------------------------
	.section	.nv.constant0._ZN6thrust24THRUST_300001_SM_1000_NS8cuda_cub4core6detail13_kernel_agentINS1_8__reduce10DrainAgentIiEEJN3cub18CUB_300001_SM_10009GridQueueIjEEiEEEvDpT0_,"a",@progbits
	.sectionflags	@""
	.align	4
.nv.constant0._ZN6thrust24THRUST_300001_SM_1000_NS8cuda_cub4core6detail13_kernel_agentINS1_8__reduce10DrainAgentIiEEJN3cub18CUB_300001_SM_10009GridQueueIjEEiEEEvDpT0_:
	.zero		908


//--------------------- .nv.constant0._ZN6thrust24THRUST_300001_SM_1000_NS8cuda_cub4core6detail13_kernel_agentINS1_8__reduce11ReduceAgentINS0_12zip_iteratorIN4cuda3std3__45tupleIJNS0_10device_ptrIfEENS0_17counting_iteratorIlNS0_11use_defaultESF_SF_EEEEEEEPNSB_IJflEEESJ_iNS1_9__extrema9arg_max_fIflNSA_4lessIfEEEEEEJSI_SK_iN3cub18CUB_300001_SM_100013GridEvenShareIiEENSS_9GridQueueIjEESP_EEEvDpT0_ --------------------------
	.section	.nv.constant0._ZN6thrust24THRUST_300001_SM_1000_NS8cuda_cub4core6detail13_kernel_agentINS1_8__reduce11ReduceAgentINS0_12zip_iteratorIN4cuda3std3__45tupleIJNS0_10device_ptrIfEENS0_17counting_iteratorIlNS0_11use_defaultESF_SF_EEEEEEEPNSB_IJflEEESJ_iNS1_9__extrema9arg_max_fIflNSA_4lessIfEEEEEEJSI_SK_iN3cub18CUB_300001_SM_100013GridEvenShareIiEENSS_9GridQueueIjEESP_EEEvDpT0_,"a",@progbits
	.sectionflags	@""
	.align	4
.nv.constant0._ZN6thrust24THRUST_300001_SM_1000_NS8cuda_cub4core6detail13_kernel_agentINS1_8__reduce11ReduceAgentINS0_12zip_iteratorIN4cuda3std3__45tupleIJNS0_10device_ptrIfEENS0_17counting_iteratorIlNS0_11use_defaultESF_SF_EEEEEEEPNSB_IJflEEESJ_iNS1_9__extrema9arg_max_fIflNSA_4lessIfEEEEEEJSI_SK_iN3cub18CUB_300001_SM_100013GridEvenShareIiEENSS_9GridQueueIjEESP_EEEvDpT0_:
	.zero		977


//--------------------- .nv.constant0._ZN6thrust24THRUST_300001_SM_1000_NS8cuda_cub4core6detail13_kernel_agentINS1_8__reduce11ReduceAgentINS0_12zip_iteratorIN4cuda3std3__45tupleIJNS0_10device_ptrIfEENS0_17counting_iteratorIlNS0_11use_defaultESF_SF_EEEEEEEPNSB_IJflEEESJ_iNS1_9__extrema9arg_max_fIflNSA_4lessIfEEEEEEJSI_SK_iSP_EEEvDpT0_ --------------------------
	.section	.nv.constant0._ZN6thrust24THRUST_300001_SM_1000_NS8cuda_cub4core6detail13_kernel_agentINS1_8__reduce11ReduceAgentINS0_12zip_iteratorIN4cuda3std3__45tupleIJNS0_10device_ptrIfEENS0_17counting_iteratorIlNS0_11use_defaultESF_SF_EEEEEEEPNSB_IJflEEESJ_iNS1_9__extrema9arg_max_fIflNSA_4lessIfEEEEEEJSI_SK_iSP_EEEvDpT0_,"a",@progbits
	.sectionflags	@""
	.align	4
.nv.constant0._ZN6thrust24THRUST_300001_SM_1000_NS8cuda_cub4core6detail13_kernel_agentINS1_8__reduce11ReduceAgentINS0_12zip_iteratorIN4cuda3std3__45tupleIJNS0_10device_ptrIfEENS0_17counting_iteratorIlNS0_11use_defaultESF_SF_EEEEEEEPNSB_IJflEEESJ_iNS1_9__extrema9arg_max_fIflNSA_4lessIfEEEEEEJSI_SK_iSP_EEEvDpT0_:
	.zero		925


//--------------------- .nv.constant0._Z14max_idx_kernelIfEvPKT_iPi --------------------------
	.section	.nv.constant0._Z14max_idx_kernelIfEvPKT_iPi,"a",@progbits
	.sectionflags	@""
	.align	4
.nv.constant0._Z14max_idx_kernelIfEvPKT_iPi:
	.zero		920


//--------------------- SYMBOLS --------------------------

	.type		.nv.reservedSmem.offset0,@object
	.size		.nv.reservedSmem.offset0,0x4
	.type		.nv.reservedSmem.cap,@object
	.size		.nv.reservedSmem.cap,0x4
